//
// Generated by NVIDIA NVVM Compiler
//
// Compiler Build ID: CL-36424714
// Cuda compilation tools, release 13.0, V13.0.88
// Based on NVVM 20.0.0
//

.version 9.0
.target sm_100
.address_size 64

	// .globl	_Z17vector_add_kernelPKfS0_Pfm
// _ZZN3cub18CUB_300001_SM_10006detail10radix_sort31DeviceRadixSortSingleTileKernelINS1_5radix10policy_hubIfNS0_8NullTypeEyE10Policy1000ELNS0_9SortOrderE0EfS6_yNS1_21identity_decomposer_tEEEvPKT1_PSB_PKT2_PSF_T3_iiT4_E12temp_storage has been demoted
// _ZZN3cub18CUB_300001_SM_10006detail10radix_sort30DeviceRadixSortHistogramKernelINS1_5radix10policy_hubIfNS0_8NullTypeEyE10Policy1000ELNS0_9SortOrderE0EfyNS1_21identity_decomposer_tEEEvPT2_PKT1_SB_iiT3_E12temp_storage has been demoted
// _ZZN3cub18CUB_300001_SM_10006detail10radix_sort33DeviceRadixSortExclusiveSumKernelINS1_5radix10policy_hubIfNS0_8NullTypeEyE10Policy1000EyEEvPT0_E12temp_storage has been demoted
// _ZZN3cub18CUB_300001_SM_10006detail10radix_sort29DeviceRadixSortOnesweepKernelINS1_5radix10policy_hubIfNS0_8NullTypeEyE10Policy1000ELNS0_9SortOrderE0EfS6_yiiNS1_21identity_decomposer_tEEEvPT5_SC_PT3_PKSD_PT1_PKSH_PT2_PKSL_T4_iiT6_E1s has been demoted
.global .align 1 .b8 _ZN34_INTERNAL_729ef2b4_4_k_cu_43cae01a4cuda3std3__45__cpo5beginE[1];
.global .align 1 .b8 _ZN34_INTERNAL_729ef2b4_4_k_cu_43cae01a4cuda3std3__45__cpo3endE[1];
.global .align 1 .b8 _ZN34_INTERNAL_729ef2b4_4_k_cu_43cae01a4cuda3std3__45__cpo6cbeginE[1];
.global .align 1 .b8 _ZN34_INTERNAL_729ef2b4_4_k_cu_43cae01a4cuda3std3__45__cpo4cendE[1];
.global .align 1 .b8 _ZN34_INTERNAL_729ef2b4_4_k_cu_43cae01a4cuda3std3__45__cpo6rbeginE[1];
.global .align 1 .b8 _ZN34_INTERNAL_729ef2b4_4_k_cu_43cae01a4cuda3std3__45__cpo4rendE[1];
.global .align 1 .b8 _ZN34_INTERNAL_729ef2b4_4_k_cu_43cae01a4cuda3std3__45__cpo7crbeginE[1];
.global .align 1 .b8 _ZN34_INTERNAL_729ef2b4_4_k_cu_43cae01a4cuda3std3__45__cpo5crendE[1];
.global .align 1 .b8 _ZN34_INTERNAL_729ef2b4_4_k_cu_43cae01a4cuda3std3__436_GLOBAL__N__729ef2b4_4_k_cu_43cae01a6ignoreE[1];
.global .align 1 .b8 _ZN34_INTERNAL_729ef2b4_4_k_cu_43cae01a4cuda3std3__419piecewise_constructE[1];
.global .align 1 .b8 _ZN34_INTERNAL_729ef2b4_4_k_cu_43cae01a4cuda3std3__48in_placeE[1];
.global .align 1 .b8 _ZN34_INTERNAL_729ef2b4_4_k_cu_43cae01a4cuda3std3__420unreachable_sentinelE[1];
.global .align 1 .b8 _ZN34_INTERNAL_729ef2b4_4_k_cu_43cae01a4cuda3std3__47nulloptE[1];
.global .align 1 .b8 _ZN34_INTERNAL_729ef2b4_4_k_cu_43cae01a4cuda3std3__48unexpectE[1];
.global .align 1 .b8 _ZN34_INTERNAL_729ef2b4_4_k_cu_43cae01a4cuda3std6ranges3__45__cpo4swapE[1];
.global .align 1 .b8 _ZN34_INTERNAL_729ef2b4_4_k_cu_43cae01a4cuda3std6ranges3__45__cpo9iter_moveE[1];
.global .align 1 .b8 _ZN34_INTERNAL_729ef2b4_4_k_cu_43cae01a4cuda3std6ranges3__45__cpo5beginE[1];
.global .align 1 .b8 _ZN34_INTERNAL_729ef2b4_4_k_cu_43cae01a4cuda3std6ranges3__45__cpo3endE[1];
.global .align 1 .b8 _ZN34_INTERNAL_729ef2b4_4_k_cu_43cae01a4cuda3std6ranges3__45__cpo6cbeginE[1];
.global .align 1 .b8 _ZN34_INTERNAL_729ef2b4_4_k_cu_43cae01a4cuda3std6ranges3__45__cpo4cendE[1];
.global .align 1 .b8 _ZN34_INTERNAL_729ef2b4_4_k_cu_43cae01a4cuda3std6ranges3__45__cpo7advanceE[1];
.global .align 1 .b8 _ZN34_INTERNAL_729ef2b4_4_k_cu_43cae01a4cuda3std6ranges3__45__cpo9iter_swapE[1];
.global .align 1 .b8 _ZN34_INTERNAL_729ef2b4_4_k_cu_43cae01a4cuda3std6ranges3__45__cpo4nextE[1];
.global .align 1 .b8 _ZN34_INTERNAL_729ef2b4_4_k_cu_43cae01a4cuda3std6ranges3__45__cpo4prevE[1];
.global .align 1 .b8 _ZN34_INTERNAL_729ef2b4_4_k_cu_43cae01a4cuda3std6ranges3__45__cpo4dataE[1];
.global .align 1 .b8 _ZN34_INTERNAL_729ef2b4_4_k_cu_43cae01a4cuda3std6ranges3__45__cpo5cdataE[1];
.global .align 1 .b8 _ZN34_INTERNAL_729ef2b4_4_k_cu_43cae01a4cuda3std6ranges3__45__cpo4sizeE[1];
.global .align 1 .b8 _ZN34_INTERNAL_729ef2b4_4_k_cu_43cae01a4cuda3std6ranges3__45__cpo5ssizeE[1];
.global .align 1 .b8 _ZN34_INTERNAL_729ef2b4_4_k_cu_43cae01a4cuda3std6ranges3__45__cpo8distanceE[1];
.global .align 1 .b8 _ZN34_INTERNAL_729ef2b4_4_k_cu_43cae01a6thrust24THRUST_300001_SM_1000_NS6system6detail10sequential3seqE[1];
.global .align 1 .b8 _ZN34_INTERNAL_729ef2b4_4_k_cu_43cae01a6thrust24THRUST_300001_SM_1000_NS6system3cpp3parE[1];
.global .align 1 .b8 _ZN34_INTERNAL_729ef2b4_4_k_cu_43cae01a6thrust24THRUST_300001_SM_1000_NS8cuda_cub3parE[1];
.global .align 1 .b8 _ZN34_INTERNAL_729ef2b4_4_k_cu_43cae01a6thrust24THRUST_300001_SM_1000_NS8cuda_cub10par_nosyncE[1];
.global .align 1 .b8 _ZN34_INTERNAL_729ef2b4_4_k_cu_43cae01a6thrust24THRUST_300001_SM_1000_NS12placeholders2_1E[1];
.global .align 1 .b8 _ZN34_INTERNAL_729ef2b4_4_k_cu_43cae01a6thrust24THRUST_300001_SM_1000_NS12placeholders2_2E[1];
.global .align 1 .b8 _ZN34_INTERNAL_729ef2b4_4_k_cu_43cae01a6thrust24THRUST_300001_SM_1000_NS12placeholders2_3E[1];
.global .align 1 .b8 _ZN34_INTERNAL_729ef2b4_4_k_cu_43cae01a6thrust24THRUST_300001_SM_1000_NS12placeholders2_4E[1];
.global .align 1 .b8 _ZN34_INTERNAL_729ef2b4_4_k_cu_43cae01a6thrust24THRUST_300001_SM_1000_NS12placeholders2_5E[1];
.global .align 1 .b8 _ZN34_INTERNAL_729ef2b4_4_k_cu_43cae01a6thrust24THRUST_300001_SM_1000_NS12placeholders2_6E[1];
.global .align 1 .b8 _ZN34_INTERNAL_729ef2b4_4_k_cu_43cae01a6thrust24THRUST_300001_SM_1000_NS12placeholders2_7E[1];
.global .align 1 .b8 _ZN34_INTERNAL_729ef2b4_4_k_cu_43cae01a6thrust24THRUST_300001_SM_1000_NS12placeholders2_8E[1];
.global .align 1 .b8 _ZN34_INTERNAL_729ef2b4_4_k_cu_43cae01a6thrust24THRUST_300001_SM_1000_NS12placeholders2_9E[1];
.global .align 1 .b8 _ZN34_INTERNAL_729ef2b4_4_k_cu_43cae01a6thrust24THRUST_300001_SM_1000_NS12placeholders3_10E[1];
.global .align 1 .b8 _ZN34_INTERNAL_729ef2b4_4_k_cu_43cae01a6thrust24THRUST_300001_SM_1000_NS3seqE[1];
.global .align 1 .b8 _ZN34_INTERNAL_729ef2b4_4_k_cu_43cae01a6thrust24THRUST_300001_SM_1000_NS6deviceE[1];

.visible .entry _Z17vector_add_kernelPKfS0_Pfm(
	.param .u64 .ptr .align 1 _Z17vector_add_kernelPKfS0_Pfm_param_0,
	.param .u64 .ptr .align 1 _Z17vector_add_kernelPKfS0_Pfm_param_1,
	.param .u64 .ptr .align 1 _Z17vector_add_kernelPKfS0_Pfm_param_2,
	.param .u64 _Z17vector_add_kernelPKfS0_Pfm_param_3
)
{
	.reg .pred 	%p<2>;
	.reg .b32 	%r<5>;
	.reg .b32 	%f<4>;
	.reg .b64 	%rd<13>;

	ld.param.u64 	%rd2, [_Z17vector_add_kernelPKfS0_Pfm_param_0];
	ld.param.u64 	%rd3, [_Z17vector_add_kernelPKfS0_Pfm_param_1];
	ld.param.u64 	%rd4, [_Z17vector_add_kernelPKfS0_Pfm_param_2];
	ld.param.u64 	%rd5, [_Z17vector_add_kernelPKfS0_Pfm_param_3];
	mov.u32 	%r1, %ctaid.x;
	mov.u32 	%r2, %ntid.x;
	mov.u32 	%r3, %tid.x;
	mad.lo.s32 	%r4, %r1, %r2, %r3;
	cvt.s64.s32 	%rd1, %r4;
	setp.le.u64 	%p1, %rd5, %rd1;
	@%p1 bra 	$L__BB0_2;
	cvta.to.global.u64 	%rd6, %rd2;
	cvta.to.global.u64 	%rd7, %rd3;
	cvta.to.global.u64 	%rd8, %rd4;
	shl.b64 	%rd9, %rd1, 2;
	add.s64 	%rd10, %rd6, %rd9;
	ld.global.f32 	%f1, [%rd10];
	add.s64 	%rd11, %rd7, %rd9;
	ld.global.f32 	%f2, [%rd11];
	add.f32 	%f3, %f1, %f2;
	add.s64 	%rd12, %rd8, %rd9;
	st.global.f32 	[%rd12], %f3;
$L__BB0_2:
	ret;

}
	// .globl	_ZN3cub18CUB_300001_SM_10006detail11EmptyKernelIvEEvv
.visible .entry _ZN3cub18CUB_300001_SM_10006detail11EmptyKernelIvEEvv()
{


	ret;

}
	// .globl	_ZN3cub18CUB_300001_SM_10006detail10radix_sort31DeviceRadixSortSingleTileKernelINS1_5radix10policy_hubIfNS0_8NullTypeEyE10Policy1000ELNS0_9SortOrderE0EfS6_yNS1_21identity_decomposer_tEEEvPKT1_PSB_PKT2_PSF_T3_iiT4_
.visible .entry _ZN3cub18CUB_300001_SM_10006detail10radix_sort31DeviceRadixSortSingleTileKernelINS1_5radix10policy_hubIfNS0_8NullTypeEyE10Policy1000ELNS0_9SortOrderE0EfS6_yNS1_21identity_decomposer_tEEEvPKT1_PSB_PKT2_PSF_T3_iiT4_(
	.param .u64 .ptr .align 1 _ZN3cub18CUB_300001_SM_10006detail10radix_sort31DeviceRadixSortSingleTileKernelINS1_5radix10policy_hubIfNS0_8NullTypeEyE10Policy1000ELNS0_9SortOrderE0EfS6_yNS1_21identity_decomposer_tEEEvPKT1_PSB_PKT2_PSF_T3_iiT4__param_0,
	.param .u64 .ptr .align 1 _ZN3cub18CUB_300001_SM_10006detail10radix_sort31DeviceRadixSortSingleTileKernelINS1_5radix10policy_hubIfNS0_8NullTypeEyE10Policy1000ELNS0_9SortOrderE0EfS6_yNS1_21identity_decomposer_tEEEvPKT1_PSB_PKT2_PSF_T3_iiT4__param_1,
	.param .u64 .ptr .align 1 _ZN3cub18CUB_300001_SM_10006detail10radix_sort31DeviceRadixSortSingleTileKernelINS1_5radix10policy_hubIfNS0_8NullTypeEyE10Policy1000ELNS0_9SortOrderE0EfS6_yNS1_21identity_decomposer_tEEEvPKT1_PSB_PKT2_PSF_T3_iiT4__param_2,
	.param .u64 .ptr .align 1 _ZN3cub18CUB_300001_SM_10006detail10radix_sort31DeviceRadixSortSingleTileKernelINS1_5radix10policy_hubIfNS0_8NullTypeEyE10Policy1000ELNS0_9SortOrderE0EfS6_yNS1_21identity_decomposer_tEEEvPKT1_PSB_PKT2_PSF_T3_iiT4__param_3,
	.param .u64 _ZN3cub18CUB_300001_SM_10006detail10radix_sort31DeviceRadixSortSingleTileKernelINS1_5radix10policy_hubIfNS0_8NullTypeEyE10Policy1000ELNS0_9SortOrderE0EfS6_yNS1_21identity_decomposer_tEEEvPKT1_PSB_PKT2_PSF_T3_iiT4__param_4,
	.param .u32 _ZN3cub18CUB_300001_SM_10006detail10radix_sort31DeviceRadixSortSingleTileKernelINS1_5radix10policy_hubIfNS0_8NullTypeEyE10Policy1000ELNS0_9SortOrderE0EfS6_yNS1_21identity_decomposer_tEEEvPKT1_PSB_PKT2_PSF_T3_iiT4__param_5,
	.param .u32 _ZN3cub18CUB_300001_SM_10006detail10radix_sort31DeviceRadixSortSingleTileKernelINS1_5radix10policy_hubIfNS0_8NullTypeEyE10Policy1000ELNS0_9SortOrderE0EfS6_yNS1_21identity_decomposer_tEEEvPKT1_PSB_PKT2_PSF_T3_iiT4__param_6,
	.param .align 1 .b8 _ZN3cub18CUB_300001_SM_10006detail10radix_sort31DeviceRadixSortSingleTileKernelINS1_5radix10policy_hubIfNS0_8NullTypeEyE10Policy1000ELNS0_9SortOrderE0EfS6_yNS1_21identity_decomposer_tEEEvPKT1_PSB_PKT2_PSF_T3_iiT4__param_7[1]
)
.maxntid 256
.minnctapersm 1
{
	.reg .pred 	%p<109>;
	.reg .b16 	%rs<39>;
	.reg .b32 	%r<782>;
	.reg .b64 	%rd<29>;
	// demoted variable
	.shared .align 16 .b8 _ZZN3cub18CUB_300001_SM_10006detail10radix_sort31DeviceRadixSortSingleTileKernelINS1_5radix10policy_hubIfNS0_8NullTypeEyE10Policy1000ELNS0_9SortOrderE0EfS6_yNS1_21identity_decomposer_tEEEvPKT1_PSB_PKT2_PSF_T3_iiT4_E12temp_storage[33856];
	ld.param.u64 	%rd5, [_ZN3cub18CUB_300001_SM_10006detail10radix_sort31DeviceRadixSortSingleTileKernelINS1_5radix10policy_hubIfNS0_8NullTypeEyE10Policy1000ELNS0_9SortOrderE0EfS6_yNS1_21identity_decomposer_tEEEvPKT1_PSB_PKT2_PSF_T3_iiT4__param_0];
	ld.param.u64 	%rd3, [_ZN3cub18CUB_300001_SM_10006detail10radix_sort31DeviceRadixSortSingleTileKernelINS1_5radix10policy_hubIfNS0_8NullTypeEyE10Policy1000ELNS0_9SortOrderE0EfS6_yNS1_21identity_decomposer_tEEEvPKT1_PSB_PKT2_PSF_T3_iiT4__param_1];
	ld.param.u64 	%rd4, [_ZN3cub18CUB_300001_SM_10006detail10radix_sort31DeviceRadixSortSingleTileKernelINS1_5radix10policy_hubIfNS0_8NullTypeEyE10Policy1000ELNS0_9SortOrderE0EfS6_yNS1_21identity_decomposer_tEEEvPKT1_PSB_PKT2_PSF_T3_iiT4__param_4];
	ld.param.u32 	%r208, [_ZN3cub18CUB_300001_SM_10006detail10radix_sort31DeviceRadixSortSingleTileKernelINS1_5radix10policy_hubIfNS0_8NullTypeEyE10Policy1000ELNS0_9SortOrderE0EfS6_yNS1_21identity_decomposer_tEEEvPKT1_PSB_PKT2_PSF_T3_iiT4__param_5];
	ld.param.u32 	%r209, [_ZN3cub18CUB_300001_SM_10006detail10radix_sort31DeviceRadixSortSingleTileKernelINS1_5radix10policy_hubIfNS0_8NullTypeEyE10Policy1000ELNS0_9SortOrderE0EfS6_yNS1_21identity_decomposer_tEEEvPKT1_PSB_PKT2_PSF_T3_iiT4__param_6];
	cvta.to.global.u64 	%rd6, %rd5;
	cvt.u32.u64 	%r1, %rd4;
	mov.u32 	%r2, %tid.x;
	mul.lo.s32 	%r3, %r2, 19;
	setp.ge.s32 	%p1, %r3, %r1;
	mul.wide.u32 	%rd7, %r3, 4;
	add.s64 	%rd1, %rd6, %rd7;
	mov.b32 	%r740, 2147483647;
	@%p1 bra 	$L__BB2_2;
	ld.global.u32 	%r740, [%rd1];
$L__BB2_2:
	add.s32 	%r212, %r3, 1;
	setp.ge.s32 	%p2, %r212, %r1;
	mov.b32 	%r741, 2147483647;
	@%p2 bra 	$L__BB2_4;
	ld.global.u32 	%r741, [%rd1+4];
$L__BB2_4:
	add.s32 	%r214, %r3, 2;
	setp.ge.s32 	%p3, %r214, %r1;
	mov.b32 	%r742, 2147483647;
	@%p3 bra 	$L__BB2_6;
	ld.global.u32 	%r742, [%rd1+8];
$L__BB2_6:
	add.s32 	%r216, %r3, 3;
	setp.ge.s32 	%p4, %r216, %r1;
	mov.b32 	%r743, 2147483647;
	@%p4 bra 	$L__BB2_8;
	ld.global.u32 	%r743, [%rd1+12];
$L__BB2_8:
	add.s32 	%r218, %r3, 4;
	setp.ge.s32 	%p5, %r218, %r1;
	mov.b32 	%r744, 2147483647;
	@%p5 bra 	$L__BB2_10;
	ld.global.u32 	%r744, [%rd1+16];
$L__BB2_10:
	add.s32 	%r220, %r3, 5;
	setp.ge.s32 	%p6, %r220, %r1;
	mov.b32 	%r745, 2147483647;
	@%p6 bra 	$L__BB2_12;
	ld.global.u32 	%r745, [%rd1+20];
$L__BB2_12:
	add.s32 	%r222, %r3, 6;
	setp.ge.s32 	%p7, %r222, %r1;
	mov.b32 	%r746, 2147483647;
	@%p7 bra 	$L__BB2_14;
	ld.global.u32 	%r746, [%rd1+24];
$L__BB2_14:
	add.s32 	%r224, %r3, 7;
	setp.ge.s32 	%p8, %r224, %r1;
	mov.b32 	%r747, 2147483647;
	@%p8 bra 	$L__BB2_16;
	ld.global.u32 	%r747, [%rd1+28];
$L__BB2_16:
	add.s32 	%r226, %r3, 8;
	setp.ge.s32 	%p9, %r226, %r1;
	mov.b32 	%r748, 2147483647;
	@%p9 bra 	$L__BB2_18;
	ld.global.u32 	%r748, [%rd1+32];
$L__BB2_18:
	add.s32 	%r228, %r3, 9;
	setp.ge.s32 	%p10, %r228, %r1;
	mov.b32 	%r749, 2147483647;
	@%p10 bra 	$L__BB2_20;
	ld.global.u32 	%r749, [%rd1+36];
$L__BB2_20:
	add.s32 	%r230, %r3, 10;
	setp.ge.s32 	%p11, %r230, %r1;
	mov.b32 	%r750, 2147483647;
	@%p11 bra 	$L__BB2_22;
	ld.global.u32 	%r750, [%rd1+40];
$L__BB2_22:
	add.s32 	%r232, %r3, 11;
	setp.ge.s32 	%p12, %r232, %r1;
	mov.b32 	%r751, 2147483647;
	@%p12 bra 	$L__BB2_24;
	ld.global.u32 	%r751, [%rd1+44];
$L__BB2_24:
	add.s32 	%r234, %r3, 12;
	setp.ge.s32 	%p13, %r234, %r1;
	mov.b32 	%r752, 2147483647;
	@%p13 bra 	$L__BB2_26;
	ld.global.u32 	%r752, [%rd1+48];
$L__BB2_26:
	add.s32 	%r236, %r3, 13;
	setp.ge.s32 	%p14, %r236, %r1;
	mov.b32 	%r753, 2147483647;
	@%p14 bra 	$L__BB2_28;
	ld.global.u32 	%r753, [%rd1+52];
$L__BB2_28:
	add.s32 	%r238, %r3, 14;
	setp.ge.s32 	%p15, %r238, %r1;
	mov.b32 	%r754, 2147483647;
	@%p15 bra 	$L__BB2_30;
	ld.global.u32 	%r754, [%rd1+56];
$L__BB2_30:
	add.s32 	%r240, %r3, 15;
	setp.ge.s32 	%p16, %r240, %r1;
	mov.b32 	%r755, 2147483647;
	@%p16 bra 	$L__BB2_32;
	ld.global.u32 	%r755, [%rd1+60];
$L__BB2_32:
	add.s32 	%r242, %r3, 16;
	setp.ge.s32 	%p17, %r242, %r1;
	mov.b32 	%r756, 2147483647;
	@%p17 bra 	$L__BB2_34;
	ld.global.u32 	%r756, [%rd1+64];
$L__BB2_34:
	add.s32 	%r244, %r3, 17;
	setp.ge.s32 	%p18, %r244, %r1;
	mov.b32 	%r757, 2147483647;
	@%p18 bra 	$L__BB2_36;
	ld.global.u32 	%r757, [%rd1+68];
$L__BB2_36:
	add.s32 	%r246, %r3, 18;
	setp.ge.s32 	%p19, %r246, %r1;
	mov.b32 	%r758, 2147483647;
	@%p19 bra 	$L__BB2_38;
	ld.global.u32 	%r758, [%rd1+72];
$L__BB2_38:
	bar.sync 	0;
	setp.gt.s32 	%p20, %r740, -1;
	selp.b32 	%r248, -2147483648, -1, %p20;
	xor.b32  	%r779, %r248, %r740;
	setp.gt.s32 	%p21, %r741, -1;
	selp.b32 	%r249, -2147483648, -1, %p21;
	xor.b32  	%r778, %r249, %r741;
	setp.gt.s32 	%p22, %r742, -1;
	selp.b32 	%r250, -2147483648, -1, %p22;
	xor.b32  	%r777, %r250, %r742;
	setp.gt.s32 	%p23, %r743, -1;
	selp.b32 	%r251, -2147483648, -1, %p23;
	xor.b32  	%r776, %r251, %r743;
	setp.gt.s32 	%p24, %r744, -1;
	selp.b32 	%r252, -2147483648, -1, %p24;
	xor.b32  	%r775, %r252, %r744;
	setp.gt.s32 	%p25, %r745, -1;
	selp.b32 	%r253, -2147483648, -1, %p25;
	xor.b32  	%r774, %r253, %r745;
	setp.gt.s32 	%p26, %r746, -1;
	selp.b32 	%r254, -2147483648, -1, %p26;
	xor.b32  	%r773, %r254, %r746;
	setp.gt.s32 	%p27, %r747, -1;
	selp.b32 	%r255, -2147483648, -1, %p27;
	xor.b32  	%r772, %r255, %r747;
	setp.gt.s32 	%p28, %r748, -1;
	selp.b32 	%r256, -2147483648, -1, %p28;
	xor.b32  	%r771, %r256, %r748;
	setp.gt.s32 	%p29, %r749, -1;
	selp.b32 	%r257, -2147483648, -1, %p29;
	xor.b32  	%r770, %r257, %r749;
	setp.gt.s32 	%p30, %r750, -1;
	selp.b32 	%r258, -2147483648, -1, %p30;
	xor.b32  	%r769, %r258, %r750;
	setp.gt.s32 	%p31, %r751, -1;
	selp.b32 	%r259, -2147483648, -1, %p31;
	xor.b32  	%r768, %r259, %r751;
	setp.gt.s32 	%p32, %r752, -1;
	selp.b32 	%r260, -2147483648, -1, %p32;
	xor.b32  	%r767, %r260, %r752;
	setp.gt.s32 	%p33, %r753, -1;
	selp.b32 	%r261, -2147483648, -1, %p33;
	xor.b32  	%r766, %r261, %r753;
	setp.gt.s32 	%p34, %r754, -1;
	selp.b32 	%r262, -2147483648, -1, %p34;
	xor.b32  	%r765, %r262, %r754;
	setp.gt.s32 	%p35, %r755, -1;
	selp.b32 	%r263, -2147483648, -1, %p35;
	xor.b32  	%r764, %r263, %r755;
	setp.gt.s32 	%p36, %r756, -1;
	selp.b32 	%r264, -2147483648, -1, %p36;
	xor.b32  	%r763, %r264, %r756;
	setp.gt.s32 	%p37, %r757, -1;
	selp.b32 	%r265, -2147483648, -1, %p37;
	xor.b32  	%r762, %r265, %r757;
	setp.gt.s32 	%p38, %r758, -1;
	selp.b32 	%r266, -2147483648, -1, %p38;
	xor.b32  	%r761, %r266, %r758;
	shr.u32 	%r61, %r2, 5;
	shl.b32 	%r267, %r2, 2;
	mov.u32 	%r268, _ZZN3cub18CUB_300001_SM_10006detail10radix_sort31DeviceRadixSortSingleTileKernelINS1_5radix10policy_hubIfNS0_8NullTypeEyE10Policy1000ELNS0_9SortOrderE0EfS6_yNS1_21identity_decomposer_tEEEvPKT1_PSB_PKT2_PSF_T3_iiT4_E12temp_storage;
	add.s32 	%r62, %r268, %r267;
	shl.b32 	%r269, %r2, 7;
	add.s32 	%r63, %r62, %r269;
	shl.b32 	%r270, %r61, 2;
	add.s32 	%r271, %r268, %r270;
	add.s32 	%r64, %r271, 33792;
	mad.lo.s32 	%r65, %r2, -56, %r63;
	add.s32 	%r760, %r208, 6;
	sub.s32 	%r759, %r209, %r208;
$L__BB2_39:
	add.s32 	%r331, %r760, -6;
	min.s32 	%r274, %r759, 6;
	mov.b32 	%r360, 0;
	st.shared.u32 	[%r62], %r360;
	st.shared.u32 	[%r62+1024], %r360;
	st.shared.u32 	[%r62+2048], %r360;
	st.shared.u32 	[%r62+3072], %r360;
	st.shared.u32 	[%r62+4096], %r360;
	st.shared.u32 	[%r62+5120], %r360;
	st.shared.u32 	[%r62+6144], %r360;
	st.shared.u32 	[%r62+7168], %r360;
	st.shared.u32 	[%r62+8192], %r360;
	st.shared.u32 	[%r62+9216], %r360;
	st.shared.u32 	[%r62+10240], %r360;
	st.shared.u32 	[%r62+11264], %r360;
	st.shared.u32 	[%r62+12288], %r360;
	st.shared.u32 	[%r62+13312], %r360;
	st.shared.u32 	[%r62+14336], %r360;
	st.shared.u32 	[%r62+15360], %r360;
	st.shared.u32 	[%r62+16384], %r360;
	st.shared.u32 	[%r62+17408], %r360;
	st.shared.u32 	[%r62+18432], %r360;
	st.shared.u32 	[%r62+19456], %r360;
	st.shared.u32 	[%r62+20480], %r360;
	st.shared.u32 	[%r62+21504], %r360;
	st.shared.u32 	[%r62+22528], %r360;
	st.shared.u32 	[%r62+23552], %r360;
	st.shared.u32 	[%r62+24576], %r360;
	st.shared.u32 	[%r62+25600], %r360;
	st.shared.u32 	[%r62+26624], %r360;
	st.shared.u32 	[%r62+27648], %r360;
	st.shared.u32 	[%r62+28672], %r360;
	st.shared.u32 	[%r62+29696], %r360;
	st.shared.u32 	[%r62+30720], %r360;
	st.shared.u32 	[%r62+31744], %r360;
	st.shared.u32 	[%r62+32768], %r360;
	// begin inline asm
	bmsk.clamp.b32 %r272, %r360, %r274;
	// end inline asm
	setp.eq.s32 	%p39, %r779, 2147483647;
	selp.b32 	%r276, -2147483648, %r779, %p39;
	// begin inline asm
	shr.b32 %r275, %r276, %r331;
	// end inline asm
	and.b32  	%r363, %r272, %r275;
	shl.b32 	%r364, %r363, 10;
	and.b32  	%r365, %r364, 31744;
	add.s32 	%r366, %r62, %r365;
	shr.u32 	%r367, %r363, 4;
	and.b32  	%r368, %r367, 268435454;
	add.s32 	%r90, %r366, %r368;
	ld.shared.u16 	%rs1, [%r90];
	add.s16 	%rs20, %rs1, 1;
	st.shared.u16 	[%r90], %rs20;
	setp.eq.s32 	%p40, %r778, 2147483647;
	selp.b32 	%r279, -2147483648, %r778, %p40;
	// begin inline asm
	shr.b32 %r278, %r279, %r331;
	// end inline asm
	and.b32  	%r369, %r272, %r278;
	shl.b32 	%r370, %r369, 10;
	and.b32  	%r371, %r370, 31744;
	add.s32 	%r372, %r62, %r371;
	shr.u32 	%r373, %r369, 4;
	and.b32  	%r374, %r373, 268435454;
	add.s32 	%r91, %r372, %r374;
	ld.shared.u16 	%rs2, [%r91];
	add.s16 	%rs21, %rs2, 1;
	st.shared.u16 	[%r91], %rs21;
	setp.eq.s32 	%p41, %r777, 2147483647;
	selp.b32 	%r282, -2147483648, %r777, %p41;
	// begin inline asm
	shr.b32 %r281, %r282, %r331;
	// end inline asm
	and.b32  	%r375, %r272, %r281;
	shl.b32 	%r376, %r375, 10;
	and.b32  	%r377, %r376, 31744;
	add.s32 	%r378, %r62, %r377;
	shr.u32 	%r379, %r375, 4;
	and.b32  	%r380, %r379, 268435454;
	add.s32 	%r92, %r378, %r380;
	ld.shared.u16 	%rs3, [%r92];
	add.s16 	%rs22, %rs3, 1;
	st.shared.u16 	[%r92], %rs22;
	setp.eq.s32 	%p42, %r776, 2147483647;
	selp.b32 	%r285, -2147483648, %r776, %p42;
	// begin inline asm
	shr.b32 %r284, %r285, %r331;
	// end inline asm
	and.b32  	%r381, %r272, %r284;
	shl.b32 	%r382, %r381, 10;
	and.b32  	%r383, %r382, 31744;
	add.s32 	%r384, %r62, %r383;
	shr.u32 	%r385, %r381, 4;
	and.b32  	%r386, %r385, 268435454;
	add.s32 	%r93, %r384, %r386;
	ld.shared.u16 	%rs4, [%r93];
	add.s16 	%rs23, %rs4, 1;
	st.shared.u16 	[%r93], %rs23;
	setp.eq.s32 	%p43, %r775, 2147483647;
	selp.b32 	%r288, -2147483648, %r775, %p43;
	// begin inline asm
	shr.b32 %r287, %r288, %r331;
	// end inline asm
	and.b32  	%r387, %r272, %r287;
	shl.b32 	%r388, %r387, 10;
	and.b32  	%r389, %r388, 31744;
	add.s32 	%r390, %r62, %r389;
	shr.u32 	%r391, %r387, 4;
	and.b32  	%r392, %r391, 268435454;
	add.s32 	%r94, %r390, %r392;
	ld.shared.u16 	%rs5, [%r94];
	add.s16 	%rs24, %rs5, 1;
	st.shared.u16 	[%r94], %rs24;
	setp.eq.s32 	%p44, %r774, 2147483647;
	selp.b32 	%r291, -2147483648, %r774, %p44;
	// begin inline asm
	shr.b32 %r290, %r291, %r331;
	// end inline asm
	and.b32  	%r393, %r272, %r290;
	shl.b32 	%r394, %r393, 10;
	and.b32  	%r395, %r394, 31744;
	add.s32 	%r396, %r62, %r395;
	shr.u32 	%r397, %r393, 4;
	and.b32  	%r398, %r397, 268435454;
	add.s32 	%r95, %r396, %r398;
	ld.shared.u16 	%rs6, [%r95];
	add.s16 	%rs25, %rs6, 1;
	st.shared.u16 	[%r95], %rs25;
	setp.eq.s32 	%p45, %r773, 2147483647;
	selp.b32 	%r294, -2147483648, %r773, %p45;
	// begin inline asm
	shr.b32 %r293, %r294, %r331;
	// end inline asm
	and.b32  	%r399, %r272, %r293;
	shl.b32 	%r400, %r399, 10;
	and.b32  	%r401, %r400, 31744;
	add.s32 	%r402, %r62, %r401;
	shr.u32 	%r403, %r399, 4;
	and.b32  	%r404, %r403, 268435454;
	add.s32 	%r96, %r402, %r404;
	ld.shared.u16 	%rs7, [%r96];
	add.s16 	%rs26, %rs7, 1;
	st.shared.u16 	[%r96], %rs26;
	setp.eq.s32 	%p46, %r772, 2147483647;
	selp.b32 	%r297, -2147483648, %r772, %p46;
	// begin inline asm
	shr.b32 %r296, %r297, %r331;
	// end inline asm
	and.b32  	%r405, %r272, %r296;
	shl.b32 	%r406, %r405, 10;
	and.b32  	%r407, %r406, 31744;
	add.s32 	%r408, %r62, %r407;
	shr.u32 	%r409, %r405, 4;
	and.b32  	%r410, %r409, 268435454;
	add.s32 	%r97, %r408, %r410;
	ld.shared.u16 	%rs8, [%r97];
	add.s16 	%rs27, %rs8, 1;
	st.shared.u16 	[%r97], %rs27;
	setp.eq.s32 	%p47, %r771, 2147483647;
	selp.b32 	%r300, -2147483648, %r771, %p47;
	// begin inline asm
	shr.b32 %r299, %r300, %r331;
	// end inline asm
	and.b32  	%r411, %r272, %r299;
	shl.b32 	%r412, %r411, 10;
	and.b32  	%r413, %r412, 31744;
	add.s32 	%r414, %r62, %r413;
	shr.u32 	%r415, %r411, 4;
	and.b32  	%r416, %r415, 268435454;
	add.s32 	%r98, %r414, %r416;
	ld.shared.u16 	%rs9, [%r98];
	add.s16 	%rs28, %rs9, 1;
	st.shared.u16 	[%r98], %rs28;
	setp.eq.s32 	%p48, %r770, 2147483647;
	selp.b32 	%r303, -2147483648, %r770, %p48;
	// begin inline asm
	shr.b32 %r302, %r303, %r331;
	// end inline asm
	and.b32  	%r417, %r272, %r302;
	shl.b32 	%r418, %r417, 10;
	and.b32  	%r419, %r418, 31744;
	add.s32 	%r420, %r62, %r419;
	shr.u32 	%r421, %r417, 4;
	and.b32  	%r422, %r421, 268435454;
	add.s32 	%r99, %r420, %r422;
	ld.shared.u16 	%rs10, [%r99];
	add.s16 	%rs29, %rs10, 1;
	st.shared.u16 	[%r99], %rs29;
	setp.eq.s32 	%p49, %r769, 2147483647;
	selp.b32 	%r306, -2147483648, %r769, %p49;
	// begin inline asm
	shr.b32 %r305, %r306, %r331;
	// end inline asm
	and.b32  	%r423, %r272, %r305;
	shl.b32 	%r424, %r423, 10;
	and.b32  	%r425, %r424, 31744;
	add.s32 	%r426, %r62, %r425;
	shr.u32 	%r427, %r423, 4;
	and.b32  	%r428, %r427, 268435454;
	add.s32 	%r100, %r426, %r428;
	ld.shared.u16 	%rs11, [%r100];
	add.s16 	%rs30, %rs11, 1;
	st.shared.u16 	[%r100], %rs30;
	setp.eq.s32 	%p50, %r768, 2147483647;
	selp.b32 	%r309, -2147483648, %r768, %p50;
	// begin inline asm
	shr.b32 %r308, %r309, %r331;
	// end inline asm
	and.b32  	%r429, %r272, %r308;
	shl.b32 	%r430, %r429, 10;
	and.b32  	%r431, %r430, 31744;
	add.s32 	%r432, %r62, %r431;
	shr.u32 	%r433, %r429, 4;
	and.b32  	%r434, %r433, 268435454;
	add.s32 	%r101, %r432, %r434;
	ld.shared.u16 	%rs12, [%r101];
	add.s16 	%rs31, %rs12, 1;
	st.shared.u16 	[%r101], %rs31;
	setp.eq.s32 	%p51, %r767, 2147483647;
	selp.b32 	%r312, -2147483648, %r767, %p51;
	// begin inline asm
	shr.b32 %r311, %r312, %r331;
	// end inline asm
	and.b32  	%r435, %r272, %r311;
	shl.b32 	%r436, %r435, 10;
	and.b32  	%r437, %r436, 31744;
	add.s32 	%r438, %r62, %r437;
	shr.u32 	%r439, %r435, 4;
	and.b32  	%r440, %r439, 268435454;
	add.s32 	%r102, %r438, %r440;
	ld.shared.u16 	%rs13, [%r102];
	add.s16 	%rs32, %rs13, 1;
	st.shared.u16 	[%r102], %rs32;
	setp.eq.s32 	%p52, %r766, 2147483647;
	selp.b32 	%r315, -2147483648, %r766, %p52;
	// begin inline asm
	shr.b32 %r314, %r315, %r331;
	// end inline asm
	and.b32  	%r441, %r272, %r314;
	shl.b32 	%r442, %r441, 10;
	and.b32  	%r443, %r442, 31744;
	add.s32 	%r444, %r62, %r443;
	shr.u32 	%r445, %r441, 4;
	and.b32  	%r446, %r445, 268435454;
	add.s32 	%r103, %r444, %r446;
	ld.shared.u16 	%rs14, [%r103];
	add.s16 	%rs33, %rs14, 1;
	st.shared.u16 	[%r103], %rs33;
	setp.eq.s32 	%p53, %r765, 2147483647;
	selp.b32 	%r318, -2147483648, %r765, %p53;
	// begin inline asm
	shr.b32 %r317, %r318, %r331;
	// end inline asm
	and.b32  	%r447, %r272, %r317;
	shl.b32 	%r448, %r447, 10;
	and.b32  	%r449, %r448, 31744;
	add.s32 	%r450, %r62, %r449;
	shr.u32 	%r451, %r447, 4;
	and.b32  	%r452, %r451, 268435454;
	add.s32 	%r104, %r450, %r452;
	ld.shared.u16 	%rs15, [%r104];
	add.s16 	%rs34, %rs15, 1;
	st.shared.u16 	[%r104], %rs34;
	setp.eq.s32 	%p54, %r764, 2147483647;
	selp.b32 	%r321, -2147483648, %r764, %p54;
	// begin inline asm
	shr.b32 %r320, %r321, %r331;
	// end inline asm
	and.b32  	%r453, %r272, %r320;
	shl.b32 	%r454, %r453, 10;
	and.b32  	%r455, %r454, 31744;
	add.s32 	%r456, %r62, %r455;
	shr.u32 	%r457, %r453, 4;
	and.b32  	%r458, %r457, 268435454;
	add.s32 	%r105, %r456, %r458;
	ld.shared.u16 	%rs16, [%r105];
	add.s16 	%rs35, %rs16, 1;
	st.shared.u16 	[%r105], %rs35;
	setp.eq.s32 	%p55, %r763, 2147483647;
	selp.b32 	%r324, -2147483648, %r763, %p55;
	// begin inline asm
	shr.b32 %r323, %r324, %r331;
	// end inline asm
	and.b32  	%r459, %r272, %r323;
	shl.b32 	%r460, %r459, 10;
	and.b32  	%r461, %r460, 31744;
	add.s32 	%r462, %r62, %r461;
	shr.u32 	%r463, %r459, 4;
	and.b32  	%r464, %r463, 268435454;
	add.s32 	%r106, %r462, %r464;
	ld.shared.u16 	%rs17, [%r106];
	add.s16 	%rs36, %rs17, 1;
	st.shared.u16 	[%r106], %rs36;
	setp.eq.s32 	%p56, %r762, 2147483647;
	selp.b32 	%r327, -2147483648, %r762, %p56;
	// begin inline asm
	shr.b32 %r326, %r327, %r331;
	// end inline asm
	and.b32  	%r465, %r272, %r326;
	shl.b32 	%r466, %r465, 10;
	and.b32  	%r467, %r466, 31744;
	add.s32 	%r468, %r62, %r467;
	shr.u32 	%r469, %r465, 4;
	and.b32  	%r470, %r469, 268435454;
	add.s32 	%r107, %r468, %r470;
	ld.shared.u16 	%rs18, [%r107];
	add.s16 	%rs37, %rs18, 1;
	st.shared.u16 	[%r107], %rs37;
	setp.eq.s32 	%p57, %r761, 2147483647;
	selp.b32 	%r330, -2147483648, %r761, %p57;
	// begin inline asm
	shr.b32 %r329, %r330, %r331;
	// end inline asm
	and.b32  	%r471, %r272, %r329;
	shl.b32 	%r472, %r471, 10;
	and.b32  	%r473, %r472, 31744;
	add.s32 	%r474, %r62, %r473;
	shr.u32 	%r475, %r471, 4;
	and.b32  	%r476, %r475, 268435454;
	add.s32 	%r108, %r474, %r476;
	ld.shared.u16 	%rs19, [%r108];
	add.s16 	%rs38, %rs19, 1;
	st.shared.u16 	[%r108], %rs38;
	bar.sync 	0;
	ld.shared.u32 	%r109, [%r63];
	ld.shared.u32 	%r477, [%r63+4];
	ld.shared.u32 	%r478, [%r63+8];
	ld.shared.u32 	%r479, [%r63+12];
	ld.shared.u32 	%r480, [%r63+16];
	ld.shared.u32 	%r481, [%r63+20];
	ld.shared.u32 	%r482, [%r63+24];
	ld.shared.u32 	%r483, [%r63+28];
	ld.shared.u32 	%r484, [%r63+32];
	ld.shared.u32 	%r485, [%r63+36];
	ld.shared.u32 	%r486, [%r63+40];
	ld.shared.u32 	%r487, [%r63+44];
	ld.shared.u32 	%r488, [%r63+48];
	ld.shared.u32 	%r489, [%r63+52];
	ld.shared.u32 	%r490, [%r63+56];
	ld.shared.u32 	%r491, [%r63+60];
	ld.shared.u32 	%r492, [%r63+64];
	ld.shared.u32 	%r493, [%r63+68];
	ld.shared.u32 	%r494, [%r63+72];
	ld.shared.u32 	%r495, [%r63+76];
	ld.shared.u32 	%r496, [%r63+80];
	ld.shared.u32 	%r497, [%r63+84];
	ld.shared.u32 	%r498, [%r63+88];
	ld.shared.u32 	%r499, [%r63+92];
	ld.shared.u32 	%r500, [%r63+96];
	ld.shared.u32 	%r501, [%r63+100];
	ld.shared.u32 	%r502, [%r63+104];
	ld.shared.u32 	%r503, [%r63+108];
	ld.shared.u32 	%r504, [%r63+112];
	ld.shared.u32 	%r505, [%r63+116];
	ld.shared.u32 	%r506, [%r63+120];
	ld.shared.u32 	%r507, [%r63+124];
	ld.shared.u32 	%r508, [%r63+128];
	add.s32 	%r110, %r477, %r109;
	add.s32 	%r111, %r478, %r110;
	add.s32 	%r112, %r479, %r111;
	add.s32 	%r113, %r480, %r112;
	add.s32 	%r114, %r481, %r113;
	add.s32 	%r115, %r482, %r114;
	add.s32 	%r116, %r483, %r115;
	add.s32 	%r117, %r484, %r116;
	add.s32 	%r118, %r485, %r117;
	add.s32 	%r119, %r486, %r118;
	add.s32 	%r120, %r487, %r119;
	add.s32 	%r121, %r488, %r120;
	add.s32 	%r122, %r489, %r121;
	add.s32 	%r123, %r490, %r122;
	add.s32 	%r124, %r491, %r123;
	add.s32 	%r125, %r492, %r124;
	add.s32 	%r126, %r493, %r125;
	add.s32 	%r127, %r494, %r126;
	add.s32 	%r128, %r495, %r127;
	add.s32 	%r129, %r496, %r128;
	add.s32 	%r130, %r497, %r129;
	add.s32 	%r131, %r498, %r130;
	add.s32 	%r132, %r499, %r131;
	add.s32 	%r133, %r500, %r132;
	add.s32 	%r134, %r501, %r133;
	add.s32 	%r135, %r502, %r134;
	add.s32 	%r136, %r503, %r135;
	add.s32 	%r137, %r504, %r136;
	add.s32 	%r138, %r505, %r137;
	add.s32 	%r139, %r506, %r138;
	add.s32 	%r140, %r507, %r139;
	add.s32 	%r337, %r508, %r140;
	// begin inline asm
	mov.u32 %r332, %laneid;
	// end inline asm
	mov.b32 	%r335, 1;
	mov.b32 	%r362, -1;
	// begin inline asm
	{  .reg .u32 r0;  .reg .pred p;  shfl.sync.up.b32 r0|p, %r337, %r335, %r360, %r362;  @p add.u32 r0, r0, %r337;  mov.u32 %r333, r0;}
	// end inline asm
	mov.b32 	%r341, 2;
	// begin inline asm
	{  .reg .u32 r0;  .reg .pred p;  shfl.sync.up.b32 r0|p, %r333, %r341, %r360, %r362;  @p add.u32 r0, r0, %r333;  mov.u32 %r339, r0;}
	// end inline asm
	mov.b32 	%r347, 4;
	// begin inline asm
	{  .reg .u32 r0;  .reg .pred p;  shfl.sync.up.b32 r0|p, %r339, %r347, %r360, %r362;  @p add.u32 r0, r0, %r339;  mov.u32 %r345, r0;}
	// end inline asm
	mov.b32 	%r353, 8;
	// begin inline asm
	{  .reg .u32 r0;  .reg .pred p;  shfl.sync.up.b32 r0|p, %r345, %r353, %r360, %r362;  @p add.u32 r0, r0, %r345;  mov.u32 %r351, r0;}
	// end inline asm
	mov.b32 	%r359, 16;
	// begin inline asm
	{  .reg .u32 r0;  .reg .pred p;  shfl.sync.up.b32 r0|p, %r351, %r359, %r360, %r362;  @p add.u32 r0, r0, %r351;  mov.u32 %r357, r0;}
	// end inline asm
	setp.ne.s32 	%p58, %r332, 31;
	@%p58 bra 	$L__BB2_41;
	st.shared.u32 	[%r64], %r357;
$L__BB2_41:
	sub.s32 	%r509, %r357, %r337;
	setp.gt.u32 	%p59, %r2, 31;
	setp.eq.s32 	%p60, %r61, 7;
	setp.eq.s32 	%p61, %r61, 6;
	setp.eq.s32 	%p62, %r61, 5;
	setp.eq.s32 	%p63, %r61, 4;
	setp.eq.s32 	%p64, %r61, 3;
	setp.eq.s32 	%p65, %r61, 2;
	setp.eq.s32 	%p66, %r61, 1;
	bar.sync 	0;
	ld.shared.v4.u32 	{%r510, %r511, %r512, %r513}, [_ZZN3cub18CUB_300001_SM_10006detail10radix_sort31DeviceRadixSortSingleTileKernelINS1_5radix10policy_hubIfNS0_8NullTypeEyE10Policy1000ELNS0_9SortOrderE0EfS6_yNS1_21identity_decomposer_tEEEvPKT1_PSB_PKT2_PSF_T3_iiT4_E12temp_storage+33792];
	selp.b32 	%r514, %r510, %r780, %p66;
	add.s32 	%r515, %r511, %r510;
	selp.b32 	%r516, %r515, %r514, %p65;
	add.s32 	%r517, %r515, %r512;
	selp.b32 	%r518, %r517, %r516, %p64;
	add.s32 	%r519, %r517, %r513;
	selp.b32 	%r520, %r519, %r518, %p63;
	ld.shared.v4.u32 	{%r521, %r522, %r523, %r524}, [_ZZN3cub18CUB_300001_SM_10006detail10radix_sort31DeviceRadixSortSingleTileKernelINS1_5radix10policy_hubIfNS0_8NullTypeEyE10Policy1000ELNS0_9SortOrderE0EfS6_yNS1_21identity_decomposer_tEEEvPKT1_PSB_PKT2_PSF_T3_iiT4_E12temp_storage+33808];
	add.s32 	%r525, %r519, %r521;
	selp.b32 	%r526, %r525, %r520, %p62;
	add.s32 	%r527, %r525, %r522;
	selp.b32 	%r528, %r527, %r526, %p61;
	add.s32 	%r529, %r527, %r523;
	selp.b32 	%r780, %r529, %r528, %p60;
	add.s32 	%r145, %r529, %r524;
	setp.ne.s32 	%p67, %r332, 0;
	selp.b32 	%r530, %r509, 0, %p67;
	add.s32 	%r531, %r780, %r530;
	or.pred  	%p68, %p59, %p67;
	selp.b32 	%r781, %r531, %r509, %p59;
	@%p68 bra 	$L__BB2_43;
	shl.b32 	%r781, %r145, 16;
	st.shared.u32 	[_ZZN3cub18CUB_300001_SM_10006detail10radix_sort31DeviceRadixSortSingleTileKernelINS1_5radix10policy_hubIfNS0_8NullTypeEyE10Policy1000ELNS0_9SortOrderE0EfS6_yNS1_21identity_decomposer_tEEEvPKT1_PSB_PKT2_PSF_T3_iiT4_E12temp_storage+33832], %r781;
$L__BB2_43:
	setp.eq.s32 	%p69, %r2, 0;
	bar.sync 	0;
	ld.shared.u32 	%r532, [_ZZN3cub18CUB_300001_SM_10006detail10radix_sort31DeviceRadixSortSingleTileKernelINS1_5radix10policy_hubIfNS0_8NullTypeEyE10Policy1000ELNS0_9SortOrderE0EfS6_yNS1_21identity_decomposer_tEEEvPKT1_PSB_PKT2_PSF_T3_iiT4_E12temp_storage+33832];
	selp.b32 	%r533, 0, %r532, %p69;
	add.s32 	%r534, %r781, %r533;
	add.s32 	%r535, %r109, %r534;
	add.s32 	%r536, %r110, %r534;
	add.s32 	%r537, %r111, %r534;
	add.s32 	%r538, %r112, %r534;
	add.s32 	%r539, %r113, %r534;
	add.s32 	%r540, %r114, %r534;
	add.s32 	%r541, %r115, %r534;
	add.s32 	%r542, %r116, %r534;
	add.s32 	%r543, %r117, %r534;
	add.s32 	%r544, %r118, %r534;
	add.s32 	%r545, %r119, %r534;
	add.s32 	%r546, %r120, %r534;
	add.s32 	%r547, %r121, %r534;
	add.s32 	%r548, %r122, %r534;
	add.s32 	%r549, %r123, %r534;
	add.s32 	%r550, %r124, %r534;
	add.s32 	%r551, %r125, %r534;
	add.s32 	%r552, %r126, %r534;
	add.s32 	%r553, %r127, %r534;
	add.s32 	%r554, %r128, %r534;
	add.s32 	%r555, %r129, %r534;
	add.s32 	%r556, %r130, %r534;
	add.s32 	%r557, %r131, %r534;
	add.s32 	%r558, %r132, %r534;
	add.s32 	%r559, %r133, %r534;
	add.s32 	%r560, %r134, %r534;
	add.s32 	%r561, %r135, %r534;
	add.s32 	%r562, %r136, %r534;
	add.s32 	%r563, %r137, %r534;
	add.s32 	%r564, %r138, %r534;
	add.s32 	%r565, %r139, %r534;
	add.s32 	%r566, %r140, %r534;
	st.shared.u32 	[%r63], %r534;
	st.shared.u32 	[%r63+4], %r535;
	st.shared.u32 	[%r63+8], %r536;
	st.shared.u32 	[%r63+12], %r537;
	st.shared.u32 	[%r63+16], %r538;
	st.shared.u32 	[%r63+20], %r539;
	st.shared.u32 	[%r63+24], %r540;
	st.shared.u32 	[%r63+28], %r541;
	st.shared.u32 	[%r63+32], %r542;
	st.shared.u32 	[%r63+36], %r543;
	st.shared.u32 	[%r63+40], %r544;
	st.shared.u32 	[%r63+44], %r545;
	st.shared.u32 	[%r63+48], %r546;
	st.shared.u32 	[%r63+52], %r547;
	st.shared.u32 	[%r63+56], %r548;
	st.shared.u32 	[%r63+60], %r549;
	st.shared.u32 	[%r63+64], %r550;
	st.shared.u32 	[%r63+68], %r551;
	st.shared.u32 	[%r63+72], %r552;
	st.shared.u32 	[%r63+76], %r553;
	st.shared.u32 	[%r63+80], %r554;
	st.shared.u32 	[%r63+84], %r555;
	st.shared.u32 	[%r63+88], %r556;
	st.shared.u32 	[%r63+92], %r557;
	st.shared.u32 	[%r63+96], %r558;
	st.shared.u32 	[%r63+100], %r559;
	st.shared.u32 	[%r63+104], %r560;
	st.shared.u32 	[%r63+108], %r561;
	st.shared.u32 	[%r63+112], %r562;
	st.shared.u32 	[%r63+116], %r563;
	st.shared.u32 	[%r63+120], %r564;
	st.shared.u32 	[%r63+124], %r565;
	st.shared.u32 	[%r63+128], %r566;
	bar.sync 	0;
	cvt.u32.u16 	%r567, %rs1;
	ld.shared.u16 	%r568, [%r90];
	add.s32 	%r149, %r568, %r567;
	cvt.u32.u16 	%r569, %rs2;
	ld.shared.u16 	%r570, [%r91];
	add.s32 	%r150, %r570, %r569;
	cvt.u32.u16 	%r571, %rs3;
	ld.shared.u16 	%r572, [%r92];
	add.s32 	%r151, %r572, %r571;
	cvt.u32.u16 	%r573, %rs4;
	ld.shared.u16 	%r574, [%r93];
	add.s32 	%r152, %r574, %r573;
	cvt.u32.u16 	%r575, %rs5;
	ld.shared.u16 	%r576, [%r94];
	add.s32 	%r153, %r576, %r575;
	cvt.u32.u16 	%r577, %rs6;
	ld.shared.u16 	%r578, [%r95];
	add.s32 	%r154, %r578, %r577;
	cvt.u32.u16 	%r579, %rs7;
	ld.shared.u16 	%r580, [%r96];
	add.s32 	%r155, %r580, %r579;
	cvt.u32.u16 	%r581, %rs8;
	ld.shared.u16 	%r582, [%r97];
	add.s32 	%r156, %r582, %r581;
	cvt.u32.u16 	%r583, %rs9;
	ld.shared.u16 	%r584, [%r98];
	add.s32 	%r157, %r584, %r583;
	cvt.u32.u16 	%r585, %rs10;
	ld.shared.u16 	%r586, [%r99];
	add.s32 	%r158, %r586, %r585;
	cvt.u32.u16 	%r587, %rs11;
	ld.shared.u16 	%r588, [%r100];
	add.s32 	%r159, %r588, %r587;
	cvt.u32.u16 	%r589, %rs12;
	ld.shared.u16 	%r590, [%r101];
	add.s32 	%r160, %r590, %r589;
	cvt.u32.u16 	%r591, %rs13;
	ld.shared.u16 	%r592, [%r102];
	add.s32 	%r161, %r592, %r591;
	cvt.u32.u16 	%r593, %rs14;
	ld.shared.u16 	%r594, [%r103];
	add.s32 	%r162, %r594, %r593;
	cvt.u32.u16 	%r595, %rs15;
	ld.shared.u16 	%r596, [%r104];
	add.s32 	%r163, %r596, %r595;
	cvt.u32.u16 	%r597, %rs16;
	ld.shared.u16 	%r598, [%r105];
	add.s32 	%r164, %r598, %r597;
	cvt.u32.u16 	%r599, %rs17;
	ld.shared.u16 	%r600, [%r106];
	add.s32 	%r165, %r600, %r599;
	cvt.u32.u16 	%r601, %rs18;
	ld.shared.u16 	%r602, [%r107];
	add.s32 	%r166, %r602, %r601;
	cvt.u32.u16 	%r603, %rs19;
	ld.shared.u16 	%r604, [%r108];
	add.s32 	%r167, %r604, %r603;
	bar.sync 	0;
	setp.lt.s32 	%p70, %r760, %r209;
	@%p70 bra 	$L__BB2_83;
	cvt.u64.u32 	%rd8, %r2;
	shl.b32 	%r605, %r149, 2;
	mov.u32 	%r606, _ZZN3cub18CUB_300001_SM_10006detail10radix_sort31DeviceRadixSortSingleTileKernelINS1_5radix10policy_hubIfNS0_8NullTypeEyE10Policy1000ELNS0_9SortOrderE0EfS6_yNS1_21identity_decomposer_tEEEvPKT1_PSB_PKT2_PSF_T3_iiT4_E12temp_storage;
	add.s32 	%r607, %r606, %r605;
	st.shared.u32 	[%r607], %r779;
	shl.b32 	%r608, %r150, 2;
	add.s32 	%r609, %r606, %r608;
	st.shared.u32 	[%r609], %r778;
	shl.b32 	%r610, %r151, 2;
	add.s32 	%r611, %r606, %r610;
	st.shared.u32 	[%r611], %r777;
	shl.b32 	%r612, %r152, 2;
	add.s32 	%r613, %r606, %r612;
	st.shared.u32 	[%r613], %r776;
	shl.b32 	%r614, %r153, 2;
	add.s32 	%r615, %r606, %r614;
	st.shared.u32 	[%r615], %r775;
	shl.b32 	%r616, %r154, 2;
	add.s32 	%r617, %r606, %r616;
	st.shared.u32 	[%r617], %r774;
	shl.b32 	%r618, %r155, 2;
	add.s32 	%r619, %r606, %r618;
	st.shared.u32 	[%r619], %r773;
	shl.b32 	%r620, %r156, 2;
	add.s32 	%r621, %r606, %r620;
	st.shared.u32 	[%r621], %r772;
	shl.b32 	%r622, %r157, 2;
	add.s32 	%r623, %r606, %r622;
	st.shared.u32 	[%r623], %r771;
	shl.b32 	%r624, %r158, 2;
	add.s32 	%r625, %r606, %r624;
	st.shared.u32 	[%r625], %r770;
	shl.b32 	%r626, %r159, 2;
	add.s32 	%r627, %r606, %r626;
	st.shared.u32 	[%r627], %r769;
	shl.b32 	%r628, %r160, 2;
	add.s32 	%r629, %r606, %r628;
	st.shared.u32 	[%r629], %r768;
	shl.b32 	%r630, %r161, 2;
	add.s32 	%r631, %r606, %r630;
	st.shared.u32 	[%r631], %r767;
	shl.b32 	%r632, %r162, 2;
	add.s32 	%r633, %r606, %r632;
	st.shared.u32 	[%r633], %r766;
	shl.b32 	%r634, %r163, 2;
	add.s32 	%r635, %r606, %r634;
	st.shared.u32 	[%r635], %r765;
	shl.b32 	%r636, %r164, 2;
	add.s32 	%r637, %r606, %r636;
	st.shared.u32 	[%r637], %r764;
	shl.b32 	%r638, %r165, 2;
	add.s32 	%r639, %r606, %r638;
	st.shared.u32 	[%r639], %r763;
	shl.b32 	%r640, %r166, 2;
	add.s32 	%r641, %r606, %r640;
	st.shared.u32 	[%r641], %r762;
	shl.b32 	%r642, %r167, 2;
	add.s32 	%r643, %r606, %r642;
	st.shared.u32 	[%r643], %r761;
	bar.sync 	0;
	mad.lo.s32 	%r644, %r2, -72, %r65;
	ld.shared.u32 	%r168, [%r644];
	ld.shared.u32 	%r169, [%r644+1024];
	ld.shared.u32 	%r170, [%r644+2048];
	ld.shared.u32 	%r171, [%r644+3072];
	ld.shared.u32 	%r172, [%r644+4096];
	ld.shared.u32 	%r173, [%r644+5120];
	ld.shared.u32 	%r174, [%r644+6144];
	ld.shared.u32 	%r175, [%r644+7168];
	ld.shared.u32 	%r176, [%r644+8192];
	ld.shared.u32 	%r177, [%r644+9216];
	ld.shared.u32 	%r178, [%r644+10240];
	ld.shared.u32 	%r179, [%r644+11264];
	ld.shared.u32 	%r180, [%r644+12288];
	ld.shared.u32 	%r181, [%r644+13312];
	ld.shared.u32 	%r182, [%r644+14336];
	ld.shared.u32 	%r183, [%r644+15360];
	ld.shared.u32 	%r184, [%r644+16384];
	ld.shared.u32 	%r185, [%r644+17408];
	ld.shared.u32 	%r186, [%r644+18432];
	setp.gt.u64 	%p71, %rd4, %rd8;
	cvta.to.global.u64 	%rd9, %rd3;
	mul.wide.u32 	%rd10, %r2, 4;
	add.s64 	%rd2, %rd9, %rd10;
	@%p71 bra 	$L__BB2_45;
	bra.uni 	$L__BB2_46;
$L__BB2_45:
	setp.gt.s32 	%p72, %r168, -1;
	selp.b32 	%r645, -1, -2147483648, %p72;
	xor.b32  	%r646, %r645, %r168;
	st.global.u32 	[%rd2], %r646;
$L__BB2_46:
	add.s32 	%r647, %r2, 256;
	cvt.u64.u32 	%rd11, %r647;
	setp.le.u64 	%p73, %rd4, %rd11;
	@%p73 bra 	$L__BB2_48;
	setp.gt.s32 	%p74, %r169, -1;
	selp.b32 	%r648, -1, -2147483648, %p74;
	xor.b32  	%r649, %r648, %r169;
	st.global.u32 	[%rd2+1024], %r649;
$L__BB2_48:
	add.s32 	%r650, %r2, 512;
	cvt.u64.u32 	%rd12, %r650;
	setp.le.u64 	%p75, %rd4, %rd12;
	@%p75 bra 	$L__BB2_50;
	setp.gt.s32 	%p76, %r170, -1;
	selp.b32 	%r651, -1, -2147483648, %p76;
	xor.b32  	%r652, %r651, %r170;
	st.global.u32 	[%rd2+2048], %r652;
$L__BB2_50:
	add.s32 	%r653, %r2, 768;
	cvt.u64.u32 	%rd13, %r653;
	setp.le.u64 	%p77, %rd4, %rd13;
	@%p77 bra 	$L__BB2_52;
	setp.gt.s32 	%p78, %r171, -1;
	selp.b32 	%r654, -1, -2147483648, %p78;
	xor.b32  	%r655, %r654, %r171;
	st.global.u32 	[%rd2+3072], %r655;
$L__BB2_52:
	or.b32  	%r656, %r2, 1024;
	cvt.u64.u32 	%rd14, %r656;
	setp.le.u64 	%p79, %rd4, %rd14;
	@%p79 bra 	$L__BB2_54;
	setp.gt.s32 	%p80, %r172, -1;
	selp.b32 	%r657, -1, -2147483648, %p80;
	xor.b32  	%r658, %r657, %r172;
	st.global.u32 	[%rd2+4096], %r658;
$L__BB2_54:
	add.s32 	%r659, %r2, 1280;
	cvt.u64.u32 	%rd15, %r659;
	setp.le.u64 	%p81, %rd4, %rd15;
	@%p81 bra 	$L__BB2_56;
	setp.gt.s32 	%p82, %r173, -1;
	selp.b32 	%r660, -1, -2147483648, %p82;
	xor.b32  	%r661, %r660, %r173;
	st.global.u32 	[%rd2+5120], %r661;
$L__BB2_56:
	add.s32 	%r662, %r2, 1536;
	cvt.u64.u32 	%rd16, %r662;
	setp.le.u64 	%p83, %rd4, %rd16;
	@%p83 bra 	$L__BB2_58;
	setp.gt.s32 	%p84, %r174, -1;
	selp.b32 	%r663, -1, -2147483648, %p84;
	xor.b32  	%r664, %r663, %r174;
	st.global.u32 	[%rd2+6144], %r664;
$L__BB2_58:
	add.s32 	%r665, %r2, 1792;
	cvt.u64.u32 	%rd17, %r665;
	setp.le.u64 	%p85, %rd4, %rd17;
	@%p85 bra 	$L__BB2_60;
	setp.gt.s32 	%p86, %r175, -1;
	selp.b32 	%r666, -1, -2147483648, %p86;
	xor.b32  	%r667, %r666, %r175;
	st.global.u32 	[%rd2+7168], %r667;
$L__BB2_60:
	or.b32  	%r668, %r2, 2048;
	cvt.u64.u32 	%rd18, %r668;
	setp.le.u64 	%p87, %rd4, %rd18;
	@%p87 bra 	$L__BB2_62;
	setp.gt.s32 	%p88, %r176, -1;
	selp.b32 	%r669, -1, -2147483648, %p88;
	xor.b32  	%r670, %r669, %r176;
	st.global.u32 	[%rd2+8192], %r670;
$L__BB2_62:
	add.s32 	%r671, %r2, 2304;
	cvt.u64.u32 	%rd19, %r671;
	setp.le.u64 	%p89, %rd4, %rd19;
	@%p89 bra 	$L__BB2_64;
	setp.gt.s32 	%p90, %r177, -1;
	selp.b32 	%r672, -1, -2147483648, %p90;
	xor.b32  	%r673, %r672, %r177;
	st.global.u32 	[%rd2+9216], %r673;
$L__BB2_64:
	add.s32 	%r674, %r2, 2560;
	cvt.u64.u32 	%rd20, %r674;
	setp.le.u64 	%p91, %rd4, %rd20;
	@%p91 bra 	$L__BB2_66;
	setp.gt.s32 	%p92, %r178, -1;
	selp.b32 	%r675, -1, -2147483648, %p92;
	xor.b32  	%r676, %r675, %r178;
	st.global.u32 	[%rd2+10240], %r676;
$L__BB2_66:
	add.s32 	%r677, %r2, 2816;
	cvt.u64.u32 	%rd21, %r677;
	setp.le.u64 	%p93, %rd4, %rd21;
	@%p93 bra 	$L__BB2_68;
	setp.gt.s32 	%p94, %r179, -1;
	selp.b32 	%r678, -1, -2147483648, %p94;
	xor.b32  	%r679, %r678, %r179;
	st.global.u32 	[%rd2+11264], %r679;
$L__BB2_68:
	or.b32  	%r680, %r2, 3072;
	cvt.u64.u32 	%rd22, %r680;
	setp.le.u64 	%p95, %rd4, %rd22;
	@%p95 bra 	$L__BB2_70;
	setp.gt.s32 	%p96, %r180, -1;
	selp.b32 	%r681, -1, -2147483648, %p96;
	xor.b32  	%r682, %r681, %r180;
	st.global.u32 	[%rd2+12288], %r682;
$L__BB2_70:
	add.s32 	%r683, %r2, 3328;
	cvt.u64.u32 	%rd23, %r683;
	setp.le.u64 	%p97, %rd4, %rd23;
	@%p97 bra 	$L__BB2_72;
	setp.gt.s32 	%p98, %r181, -1;
	selp.b32 	%r684, -1, -2147483648, %p98;
	xor.b32  	%r685, %r684, %r181;
	st.global.u32 	[%rd2+13312], %r685;
$L__BB2_72:
	add.s32 	%r686, %r2, 3584;
	cvt.u64.u32 	%rd24, %r686;
	setp.le.u64 	%p99, %rd4, %rd24;
	@%p99 bra 	$L__BB2_74;
	setp.gt.s32 	%p100, %r182, -1;
	selp.b32 	%r687, -1, -2147483648, %p100;
	xor.b32  	%r688, %r687, %r182;
	st.global.u32 	[%rd2+14336], %r688;
$L__BB2_74:
	add.s32 	%r689, %r2, 3840;
	cvt.u64.u32 	%rd25, %r689;
	setp.le.u64 	%p101, %rd4, %rd25;
	@%p101 bra 	$L__BB2_76;
	setp.gt.s32 	%p102, %r183, -1;
	selp.b32 	%r690, -1, -2147483648, %p102;
	xor.b32  	%r691, %r690, %r183;
	st.global.u32 	[%rd2+15360], %r691;
$L__BB2_76:
	or.b32  	%r692, %r2, 4096;
	cvt.u64.u32 	%rd26, %r692;
	setp.le.u64 	%p103, %rd4, %rd26;
	@%p103 bra 	$L__BB2_78;
	setp.gt.s32 	%p104, %r184, -1;
	selp.b32 	%r693, -1, -2147483648, %p104;
	xor.b32  	%r694, %r693, %r184;
	st.global.u32 	[%rd2+16384], %r694;
$L__BB2_78:
	add.s32 	%r695, %r2, 4352;
	cvt.u64.u32 	%rd27, %r695;
	setp.le.u64 	%p105, %rd4, %rd27;
	@%p105 bra 	$L__BB2_80;
	setp.gt.s32 	%p106, %r185, -1;
	selp.b32 	%r696, -1, -2147483648, %p106;
	xor.b32  	%r697, %r696, %r185;
	st.global.u32 	[%rd2+17408], %r697;
$L__BB2_80:
	add.s32 	%r698, %r2, 4608;
	cvt.u64.u32 	%rd28, %r698;
	setp.le.u64 	%p107, %rd4, %rd28;
	@%p107 bra 	$L__BB2_82;
	setp.gt.s32 	%p108, %r186, -1;
	selp.b32 	%r699, -1, -2147483648, %p108;
	xor.b32  	%r700, %r699, %r186;
	st.global.u32 	[%rd2+18432], %r700;
$L__BB2_82:
	ret;
$L__BB2_83:
	shl.b32 	%r701, %r149, 2;
	mov.u32 	%r702, _ZZN3cub18CUB_300001_SM_10006detail10radix_sort31DeviceRadixSortSingleTileKernelINS1_5radix10policy_hubIfNS0_8NullTypeEyE10Policy1000ELNS0_9SortOrderE0EfS6_yNS1_21identity_decomposer_tEEEvPKT1_PSB_PKT2_PSF_T3_iiT4_E12temp_storage;
	add.s32 	%r703, %r702, %r701;
	st.shared.u32 	[%r703], %r779;
	shl.b32 	%r704, %r150, 2;
	add.s32 	%r705, %r702, %r704;
	st.shared.u32 	[%r705], %r778;
	shl.b32 	%r706, %r151, 2;
	add.s32 	%r707, %r702, %r706;
	st.shared.u32 	[%r707], %r777;
	shl.b32 	%r708, %r152, 2;
	add.s32 	%r709, %r702, %r708;
	st.shared.u32 	[%r709], %r776;
	shl.b32 	%r710, %r153, 2;
	add.s32 	%r711, %r702, %r710;
	st.shared.u32 	[%r711], %r775;
	shl.b32 	%r712, %r154, 2;
	add.s32 	%r713, %r702, %r712;
	st.shared.u32 	[%r713], %r774;
	shl.b32 	%r714, %r155, 2;
	add.s32 	%r715, %r702, %r714;
	st.shared.u32 	[%r715], %r773;
	shl.b32 	%r716, %r156, 2;
	add.s32 	%r717, %r702, %r716;
	st.shared.u32 	[%r717], %r772;
	shl.b32 	%r718, %r157, 2;
	add.s32 	%r719, %r702, %r718;
	st.shared.u32 	[%r719], %r771;
	shl.b32 	%r720, %r158, 2;
	add.s32 	%r721, %r702, %r720;
	st.shared.u32 	[%r721], %r770;
	shl.b32 	%r722, %r159, 2;
	add.s32 	%r723, %r702, %r722;
	st.shared.u32 	[%r723], %r769;
	shl.b32 	%r724, %r160, 2;
	add.s32 	%r725, %r702, %r724;
	st.shared.u32 	[%r725], %r768;
	shl.b32 	%r726, %r161, 2;
	add.s32 	%r727, %r702, %r726;
	st.shared.u32 	[%r727], %r767;
	shl.b32 	%r728, %r162, 2;
	add.s32 	%r729, %r702, %r728;
	st.shared.u32 	[%r729], %r766;
	shl.b32 	%r730, %r163, 2;
	add.s32 	%r731, %r702, %r730;
	st.shared.u32 	[%r731], %r765;
	shl.b32 	%r732, %r164, 2;
	add.s32 	%r733, %r702, %r732;
	st.shared.u32 	[%r733], %r764;
	shl.b32 	%r734, %r165, 2;
	add.s32 	%r735, %r702, %r734;
	st.shared.u32 	[%r735], %r763;
	shl.b32 	%r736, %r166, 2;
	add.s32 	%r737, %r702, %r736;
	st.shared.u32 	[%r737], %r762;
	shl.b32 	%r738, %r167, 2;
	add.s32 	%r739, %r702, %r738;
	st.shared.u32 	[%r739], %r761;
	bar.sync 	0;
	ld.shared.u32 	%r779, [%r65];
	ld.shared.u32 	%r778, [%r65+4];
	ld.shared.u32 	%r777, [%r65+8];
	ld.shared.u32 	%r776, [%r65+12];
	ld.shared.u32 	%r775, [%r65+16];
	ld.shared.u32 	%r774, [%r65+20];
	ld.shared.u32 	%r773, [%r65+24];
	ld.shared.u32 	%r772, [%r65+28];
	ld.shared.u32 	%r771, [%r65+32];
	ld.shared.u32 	%r770, [%r65+36];
	ld.shared.u32 	%r769, [%r65+40];
	ld.shared.u32 	%r768, [%r65+44];
	ld.shared.u32 	%r767, [%r65+48];
	ld.shared.u32 	%r766, [%r65+52];
	ld.shared.u32 	%r765, [%r65+56];
	ld.shared.u32 	%r764, [%r65+60];
	ld.shared.u32 	%r763, [%r65+64];
	ld.shared.u32 	%r762, [%r65+68];
	ld.shared.u32 	%r761, [%r65+72];
	bar.sync 	0;
	add.s32 	%r760, %r760, 6;
	add.s32 	%r759, %r759, -6;
	bra.uni 	$L__BB2_39;

}
	// .globl	_ZN3cub18CUB_300001_SM_10006detail10radix_sort30DeviceRadixSortHistogramKernelINS1_5radix10policy_hubIfNS0_8NullTypeEyE10Policy1000ELNS0_9SortOrderE0EfyNS1_21identity_decomposer_tEEEvPT2_PKT1_SB_iiT3_
.visible .entry _ZN3cub18CUB_300001_SM_10006detail10radix_sort30DeviceRadixSortHistogramKernelINS1_5radix10policy_hubIfNS0_8NullTypeEyE10Policy1000ELNS0_9SortOrderE0EfyNS1_21identity_decomposer_tEEEvPT2_PKT1_SB_iiT3_(
	.param .u64 .ptr .align 1 _ZN3cub18CUB_300001_SM_10006detail10radix_sort30DeviceRadixSortHistogramKernelINS1_5radix10policy_hubIfNS0_8NullTypeEyE10Policy1000ELNS0_9SortOrderE0EfyNS1_21identity_decomposer_tEEEvPT2_PKT1_SB_iiT3__param_0,
	.param .u64 .ptr .align 1 _ZN3cub18CUB_300001_SM_10006detail10radix_sort30DeviceRadixSortHistogramKernelINS1_5radix10policy_hubIfNS0_8NullTypeEyE10Policy1000ELNS0_9SortOrderE0EfyNS1_21identity_decomposer_tEEEvPT2_PKT1_SB_iiT3__param_1,
	.param .u64 _ZN3cub18CUB_300001_SM_10006detail10radix_sort30DeviceRadixSortHistogramKernelINS1_5radix10policy_hubIfNS0_8NullTypeEyE10Policy1000ELNS0_9SortOrderE0EfyNS1_21identity_decomposer_tEEEvPT2_PKT1_SB_iiT3__param_2,
	.param .u32 _ZN3cub18CUB_300001_SM_10006detail10radix_sort30DeviceRadixSortHistogramKernelINS1_5radix10policy_hubIfNS0_8NullTypeEyE10Policy1000ELNS0_9SortOrderE0EfyNS1_21identity_decomposer_tEEEvPT2_PKT1_SB_iiT3__param_3,
	.param .u32 _ZN3cub18CUB_300001_SM_10006detail10radix_sort30DeviceRadixSortHistogramKernelINS1_5radix10policy_hubIfNS0_8NullTypeEyE10Policy1000ELNS0_9SortOrderE0EfyNS1_21identity_decomposer_tEEEvPT2_PKT1_SB_iiT3__param_4,
	.param .align 1 .b8 _ZN3cub18CUB_300001_SM_10006detail10radix_sort30DeviceRadixSortHistogramKernelINS1_5radix10policy_hubIfNS0_8NullTypeEyE10Policy1000ELNS0_9SortOrderE0EfyNS1_21identity_decomposer_tEEEvPT2_PKT1_SB_iiT3__param_5[1]
)
.maxntid 128
{
	.reg .pred 	%p<123>;
	.reg .b32 	%r<518>;
	.reg .b64 	%rd<137>;
	// demoted variable
	.shared .align 4 .b8 _ZZN3cub18CUB_300001_SM_10006detail10radix_sort30DeviceRadixSortHistogramKernelINS1_5radix10policy_hubIfNS0_8NullTypeEyE10Policy1000ELNS0_9SortOrderE0EfyNS1_21identity_decomposer_tEEEvPT2_PKT1_SB_iiT3_E12temp_storage[4096];
	ld.param.u64 	%rd18, [_ZN3cub18CUB_300001_SM_10006detail10radix_sort30DeviceRadixSortHistogramKernelINS1_5radix10policy_hubIfNS0_8NullTypeEyE10Policy1000ELNS0_9SortOrderE0EfyNS1_21identity_decomposer_tEEEvPT2_PKT1_SB_iiT3__param_0];
	ld.param.u64 	%rd19, [_ZN3cub18CUB_300001_SM_10006detail10radix_sort30DeviceRadixSortHistogramKernelINS1_5radix10policy_hubIfNS0_8NullTypeEyE10Policy1000ELNS0_9SortOrderE0EfyNS1_21identity_decomposer_tEEEvPT2_PKT1_SB_iiT3__param_1];
	ld.param.u64 	%rd17, [_ZN3cub18CUB_300001_SM_10006detail10radix_sort30DeviceRadixSortHistogramKernelINS1_5radix10policy_hubIfNS0_8NullTypeEyE10Policy1000ELNS0_9SortOrderE0EfyNS1_21identity_decomposer_tEEEvPT2_PKT1_SB_iiT3__param_2];
	ld.param.u32 	%r174, [_ZN3cub18CUB_300001_SM_10006detail10radix_sort30DeviceRadixSortHistogramKernelINS1_5radix10policy_hubIfNS0_8NullTypeEyE10Policy1000ELNS0_9SortOrderE0EfyNS1_21identity_decomposer_tEEEvPT2_PKT1_SB_iiT3__param_3];
	ld.param.u32 	%r175, [_ZN3cub18CUB_300001_SM_10006detail10radix_sort30DeviceRadixSortHistogramKernelINS1_5radix10policy_hubIfNS0_8NullTypeEyE10Policy1000ELNS0_9SortOrderE0EfyNS1_21identity_decomposer_tEEEvPT2_PKT1_SB_iiT3__param_4];
	cvta.to.global.u64 	%rd1, %rd19;
	cvta.to.global.u64 	%rd2, %rd18;
	setp.eq.s64 	%p2, %rd17, 0;
	@%p2 bra 	$L__BB3_153;
	sub.s32 	%r176, %r175, %r174;
	add.s32 	%r177, %r176, 7;
	shr.s32 	%r178, %r177, 31;
	shr.u32 	%r179, %r178, 29;
	add.s32 	%r180, %r177, %r179;
	shr.s32 	%r181, %r180, 3;
	mov.u32 	%r182, %tid.x;
	setp.gt.u32 	%p3, %r182, 255;
	setp.lt.s32 	%p4, %r177, 8;
	mov.u32 	%r183, %ctaid.x;
	shl.b32 	%r184, %r183, 11;
	cvt.u64.u32 	%rd3, %r184;
	mov.u32 	%r185, %nctaid.x;
	shl.b32 	%r186, %r185, 11;
	cvt.u64.u32 	%rd4, %r186;
	add.s32 	%r1, %r181, -1;
	and.b32  	%r2, %r181, 15;
	and.b32  	%r3, %r181, 7;
	add.s32 	%r4, %r3, -1;
	and.b32  	%r5, %r181, 3;
	or.pred  	%p1, %p3, %p4;
	shl.b32 	%r187, %r182, 2;
	mov.u32 	%r188, _ZZN3cub18CUB_300001_SM_10006detail10radix_sort30DeviceRadixSortHistogramKernelINS1_5radix10policy_hubIfNS0_8NullTypeEyE10Policy1000ELNS0_9SortOrderE0EfyNS1_21identity_decomposer_tEEEvPT2_PKT1_SB_iiT3_E12temp_storage;
	add.s32 	%r6, %r188, %r187;
	and.b32  	%r7, %r181, 268435440;
	cvt.u64.u32 	%rd5, %r182;
	add.s32 	%r8, %r182, 128;
	add.s32 	%r9, %r182, 256;
	add.s32 	%r10, %r182, 384;
	add.s32 	%r11, %r182, 512;
	add.s32 	%r12, %r182, 640;
	add.s32 	%r13, %r182, 768;
	or.b32  	%r14, %r182, 1024;
	add.s32 	%r15, %r182, 1920;
	and.b32  	%r16, %r181, 268435448;
	and.b32  	%r17, %r181, 1;
	neg.s32 	%r18, %r7;
	add.s32 	%r19, %r6, 8192;
	add.s64 	%rd21, %rd17, -1;
	shr.u64 	%rd22, %rd21, 30;
	add.s64 	%rd23, %rd22, 1;
	min.u64 	%rd6, %rd23, %rd17;
	mov.b64 	%rd135, 0;
$L__BB3_2:
	@%p1 bra 	$L__BB3_30;
	setp.lt.u32 	%p5, %r1, 15;
	mov.b32 	%r471, 0;
	@%p5 bra 	$L__BB3_6;
	mov.u32 	%r468, %r19;
	mov.u32 	%r469, %r18;
$L__BB3_5:
	.pragma "nounroll";
	mov.b32 	%r190, 0;
	st.shared.u32 	[%r468+-8192], %r190;
	st.shared.u32 	[%r468+-7168], %r190;
	st.shared.u32 	[%r468+-6144], %r190;
	st.shared.u32 	[%r468+-5120], %r190;
	st.shared.u32 	[%r468+-4096], %r190;
	st.shared.u32 	[%r468+-3072], %r190;
	st.shared.u32 	[%r468+-2048], %r190;
	st.shared.u32 	[%r468+-1024], %r190;
	st.shared.u32 	[%r468], %r190;
	st.shared.u32 	[%r468+1024], %r190;
	st.shared.u32 	[%r468+2048], %r190;
	st.shared.u32 	[%r468+3072], %r190;
	st.shared.u32 	[%r468+4096], %r190;
	st.shared.u32 	[%r468+5120], %r190;
	st.shared.u32 	[%r468+6144], %r190;
	st.shared.u32 	[%r468+7168], %r190;
	add.s32 	%r469, %r469, 16;
	add.s32 	%r468, %r468, 16384;
	setp.ne.s32 	%p6, %r469, 0;
	mov.u32 	%r471, %r7;
	@%p6 bra 	$L__BB3_5;
$L__BB3_6:
	add.s32 	%r25, %r2, -1;
	setp.eq.s32 	%p7, %r2, 0;
	@%p7 bra 	$L__BB3_16;
	setp.lt.u32 	%p8, %r25, 7;
	@%p8 bra 	$L__BB3_9;
	shl.b32 	%r191, %r471, 10;
	add.s32 	%r192, %r6, %r191;
	mov.b32 	%r193, 0;
	st.shared.u32 	[%r192], %r193;
	st.shared.u32 	[%r192+1024], %r193;
	st.shared.u32 	[%r192+2048], %r193;
	st.shared.u32 	[%r192+3072], %r193;
	st.shared.u32 	[%r192+4096], %r193;
	st.shared.u32 	[%r192+5120], %r193;
	st.shared.u32 	[%r192+6144], %r193;
	st.shared.u32 	[%r192+7168], %r193;
	add.s32 	%r471, %r471, 8;
$L__BB3_9:
	setp.eq.s32 	%p9, %r3, 0;
	@%p9 bra 	$L__BB3_16;
	setp.lt.u32 	%p10, %r4, 3;
	@%p10 bra 	$L__BB3_12;
	shl.b32 	%r194, %r471, 10;
	add.s32 	%r195, %r6, %r194;
	mov.b32 	%r196, 0;
	st.shared.u32 	[%r195], %r196;
	st.shared.u32 	[%r195+1024], %r196;
	st.shared.u32 	[%r195+2048], %r196;
	st.shared.u32 	[%r195+3072], %r196;
	add.s32 	%r471, %r471, 4;
$L__BB3_12:
	setp.eq.s32 	%p11, %r5, 0;
	@%p11 bra 	$L__BB3_16;
	setp.eq.s32 	%p12, %r5, 1;
	shl.b32 	%r197, %r471, 10;
	add.s32 	%r30, %r6, %r197;
	mov.b32 	%r198, 0;
	st.shared.u32 	[%r30], %r198;
	@%p12 bra 	$L__BB3_16;
	setp.eq.s32 	%p13, %r5, 2;
	mov.b32 	%r199, 0;
	st.shared.u32 	[%r30+1024], %r199;
	@%p13 bra 	$L__BB3_16;
	mov.b32 	%r200, 0;
	st.shared.u32 	[%r30+2048], %r200;
$L__BB3_16:
	cvt.u32.u64 	%r201, %rd5;
	setp.gt.u32 	%p14, %r201, 127;
	@%p14 bra 	$L__BB3_30;
	setp.lt.u32 	%p15, %r1, 15;
	mov.b32 	%r475, 0;
	@%p15 bra 	$L__BB3_20;
	mov.b32 	%r473, 0;
$L__BB3_19:
	.pragma "nounroll";
	shl.b32 	%r204, %r473, 10;
	add.s32 	%r205, %r6, %r204;
	mov.b32 	%r206, 0;
	st.shared.u32 	[%r205+512], %r206;
	st.shared.u32 	[%r205+1536], %r206;
	st.shared.u32 	[%r205+2560], %r206;
	st.shared.u32 	[%r205+3584], %r206;
	st.shared.u32 	[%r205+4608], %r206;
	st.shared.u32 	[%r205+5632], %r206;
	st.shared.u32 	[%r205+6656], %r206;
	st.shared.u32 	[%r205+7680], %r206;
	st.shared.u32 	[%r205+8704], %r206;
	st.shared.u32 	[%r205+9728], %r206;
	st.shared.u32 	[%r205+10752], %r206;
	st.shared.u32 	[%r205+11776], %r206;
	st.shared.u32 	[%r205+12800], %r206;
	st.shared.u32 	[%r205+13824], %r206;
	st.shared.u32 	[%r205+14848], %r206;
	st.shared.u32 	[%r205+15872], %r206;
	add.s32 	%r473, %r473, 16;
	setp.ne.s32 	%p16, %r473, %r7;
	mov.u32 	%r475, %r7;
	@%p16 bra 	$L__BB3_19;
$L__BB3_20:
	setp.eq.s32 	%p17, %r2, 0;
	@%p17 bra 	$L__BB3_30;
	setp.lt.u32 	%p18, %r25, 7;
	@%p18 bra 	$L__BB3_23;
	shl.b32 	%r207, %r475, 10;
	add.s32 	%r208, %r6, %r207;
	mov.b32 	%r209, 0;
	st.shared.u32 	[%r208+512], %r209;
	st.shared.u32 	[%r208+1536], %r209;
	st.shared.u32 	[%r208+2560], %r209;
	st.shared.u32 	[%r208+3584], %r209;
	st.shared.u32 	[%r208+4608], %r209;
	st.shared.u32 	[%r208+5632], %r209;
	st.shared.u32 	[%r208+6656], %r209;
	st.shared.u32 	[%r208+7680], %r209;
	add.s32 	%r475, %r475, 8;
$L__BB3_23:
	setp.eq.s32 	%p19, %r3, 0;
	@%p19 bra 	$L__BB3_30;
	setp.lt.u32 	%p20, %r4, 3;
	@%p20 bra 	$L__BB3_26;
	shl.b32 	%r210, %r475, 10;
	add.s32 	%r211, %r6, %r210;
	mov.b32 	%r212, 0;
	st.shared.u32 	[%r211+512], %r212;
	st.shared.u32 	[%r211+1536], %r212;
	st.shared.u32 	[%r211+2560], %r212;
	st.shared.u32 	[%r211+3584], %r212;
	add.s32 	%r475, %r475, 4;
$L__BB3_26:
	setp.eq.s32 	%p21, %r5, 0;
	@%p21 bra 	$L__BB3_30;
	setp.eq.s32 	%p22, %r5, 1;
	shl.b32 	%r213, %r475, 10;
	add.s32 	%r38, %r6, %r213;
	mov.b32 	%r214, 0;
	st.shared.u32 	[%r38+512], %r214;
	@%p22 bra 	$L__BB3_30;
	setp.eq.s32 	%p23, %r5, 2;
	mov.b32 	%r215, 0;
	st.shared.u32 	[%r38+1536], %r215;
	@%p23 bra 	$L__BB3_30;
	mov.b32 	%r216, 0;
	st.shared.u32 	[%r38+2560], %r216;
$L__BB3_30:
	bar.sync 	0;
	bar.sync 	0;
	shl.b64 	%rd8, %rd135, 30;
	sub.s64 	%rd24, %rd17, %rd8;
	min.u64 	%rd9, %rd24, 1073741824;
	setp.le.u64 	%p24, %rd9, %rd3;
	@%p24 bra 	$L__BB3_70;
	mov.u64 	%rd136, %rd3;
$L__BB3_32:
	add.s64 	%rd11, %rd136, %rd8;
	sub.s64 	%rd12, %rd17, %rd11;
	setp.lt.u64 	%p25, %rd12, 2048;
	@%p25 bra 	$L__BB3_34;
	add.s64 	%rd27, %rd11, %rd5;
	shl.b64 	%rd28, %rd27, 2;
	add.s64 	%rd29, %rd1, %rd28;
	ld.global.u32 	%r507, [%rd29];
	ld.global.u32 	%r506, [%rd29+512];
	ld.global.u32 	%r505, [%rd29+1024];
	ld.global.u32 	%r504, [%rd29+1536];
	ld.global.u32 	%r503, [%rd29+2048];
	ld.global.u32 	%r502, [%rd29+2560];
	ld.global.u32 	%r501, [%rd29+3072];
	ld.global.u32 	%r500, [%rd29+3584];
	ld.global.u32 	%r499, [%rd29+4096];
	ld.global.u32 	%r498, [%rd29+4608];
	ld.global.u32 	%r497, [%rd29+5120];
	ld.global.u32 	%r496, [%rd29+5632];
	ld.global.u32 	%r495, [%rd29+6144];
	ld.global.u32 	%r494, [%rd29+6656];
	ld.global.u32 	%r493, [%rd29+7168];
	ld.global.u32 	%r492, [%rd29+7680];
	bra.uni 	$L__BB3_66;
$L__BB3_34:
	cvt.u32.u64 	%r218, %rd5;
	cvt.u32.u64 	%r55, %rd12;
	setp.ge.s32 	%p26, %r218, %r55;
	add.s64 	%rd25, %rd11, %rd5;
	shl.b64 	%rd26, %rd25, 2;
	add.s64 	%rd13, %rd1, %rd26;
	mov.b32 	%r507, 2147483647;
	@%p26 bra 	$L__BB3_36;
	ld.global.u32 	%r507, [%rd13];
$L__BB3_36:
	setp.ge.s32 	%p27, %r8, %r55;
	mov.b32 	%r506, 2147483647;
	@%p27 bra 	$L__BB3_38;
	ld.global.u32 	%r506, [%rd13+512];
$L__BB3_38:
	setp.ge.s32 	%p28, %r9, %r55;
	mov.b32 	%r505, 2147483647;
	@%p28 bra 	$L__BB3_40;
	ld.global.u32 	%r505, [%rd13+1024];
$L__BB3_40:
	setp.ge.s32 	%p29, %r10, %r55;
	mov.b32 	%r504, 2147483647;
	@%p29 bra 	$L__BB3_42;
	ld.global.u32 	%r504, [%rd13+1536];
$L__BB3_42:
	setp.ge.s32 	%p30, %r11, %r55;
	mov.b32 	%r503, 2147483647;
	@%p30 bra 	$L__BB3_44;
	ld.global.u32 	%r503, [%rd13+2048];
$L__BB3_44:
	setp.ge.s32 	%p31, %r12, %r55;
	mov.b32 	%r502, 2147483647;
	@%p31 bra 	$L__BB3_46;
	ld.global.u32 	%r502, [%rd13+2560];
$L__BB3_46:
	setp.ge.s32 	%p32, %r13, %r55;
	mov.b32 	%r501, 2147483647;
	@%p32 bra 	$L__BB3_48;
	ld.global.u32 	%r501, [%rd13+3072];
$L__BB3_48:
	mov.u32 	%r226, %tid.x;
	add.s32 	%r227, %r226, 896;
	setp.ge.s32 	%p33, %r227, %r55;
	mov.b32 	%r500, 2147483647;
	@%p33 bra 	$L__BB3_50;
	ld.global.u32 	%r500, [%rd13+3584];
$L__BB3_50:
	setp.ge.s32 	%p34, %r14, %r55;
	mov.b32 	%r499, 2147483647;
	@%p34 bra 	$L__BB3_52;
	ld.global.u32 	%r499, [%rd13+4096];
$L__BB3_52:
	add.s32 	%r231, %r226, 1152;
	setp.ge.s32 	%p35, %r231, %r55;
	mov.b32 	%r498, 2147483647;
	@%p35 bra 	$L__BB3_54;
	ld.global.u32 	%r498, [%rd13+4608];
$L__BB3_54:
	add.s32 	%r234, %r226, 1280;
	setp.ge.s32 	%p36, %r234, %r55;
	mov.b32 	%r497, 2147483647;
	@%p36 bra 	$L__BB3_56;
	ld.global.u32 	%r497, [%rd13+5120];
$L__BB3_56:
	add.s32 	%r237, %r226, 1408;
	setp.ge.s32 	%p37, %r237, %r55;
	mov.b32 	%r496, 2147483647;
	@%p37 bra 	$L__BB3_58;
	ld.global.u32 	%r496, [%rd13+5632];
$L__BB3_58:
	add.s32 	%r240, %r226, 1536;
	setp.ge.s32 	%p38, %r240, %r55;
	mov.b32 	%r495, 2147483647;
	@%p38 bra 	$L__BB3_60;
	ld.global.u32 	%r495, [%rd13+6144];
$L__BB3_60:
	add.s32 	%r243, %r226, 1664;
	setp.ge.s32 	%p39, %r243, %r55;
	mov.b32 	%r494, 2147483647;
	@%p39 bra 	$L__BB3_62;
	ld.global.u32 	%r494, [%rd13+6656];
$L__BB3_62:
	add.s32 	%r246, %r226, 1792;
	setp.ge.s32 	%p40, %r246, %r55;
	mov.b32 	%r493, 2147483647;
	@%p40 bra 	$L__BB3_64;
	ld.global.u32 	%r493, [%rd13+7168];
$L__BB3_64:
	setp.ge.s32 	%p41, %r15, %r55;
	mov.b32 	%r492, 2147483647;
	@%p41 bra 	$L__BB3_66;
	ld.global.u32 	%r492, [%rd13+7680];
$L__BB3_66:
	setp.le.s32 	%p42, %r175, %r174;
	@%p42 bra 	$L__BB3_69;
	setp.gt.s32 	%p43, %r507, -1;
	selp.b32 	%r249, -2147483648, -1, %p43;
	xor.b32  	%r250, %r249, %r507;
	setp.gt.s32 	%p44, %r506, -1;
	selp.b32 	%r251, -2147483648, -1, %p44;
	xor.b32  	%r252, %r251, %r506;
	setp.gt.s32 	%p45, %r505, -1;
	selp.b32 	%r253, -2147483648, -1, %p45;
	xor.b32  	%r254, %r253, %r505;
	setp.gt.s32 	%p46, %r504, -1;
	selp.b32 	%r255, -2147483648, -1, %p46;
	xor.b32  	%r256, %r255, %r504;
	setp.gt.s32 	%p47, %r503, -1;
	selp.b32 	%r257, -2147483648, -1, %p47;
	xor.b32  	%r258, %r257, %r503;
	setp.gt.s32 	%p48, %r502, -1;
	selp.b32 	%r259, -2147483648, -1, %p48;
	xor.b32  	%r260, %r259, %r502;
	setp.gt.s32 	%p49, %r501, -1;
	selp.b32 	%r261, -2147483648, -1, %p49;
	xor.b32  	%r262, %r261, %r501;
	setp.gt.s32 	%p50, %r500, -1;
	selp.b32 	%r263, -2147483648, -1, %p50;
	xor.b32  	%r264, %r263, %r500;
	setp.gt.s32 	%p51, %r499, -1;
	selp.b32 	%r265, -2147483648, -1, %p51;
	xor.b32  	%r266, %r265, %r499;
	setp.gt.s32 	%p52, %r498, -1;
	selp.b32 	%r267, -2147483648, -1, %p52;
	xor.b32  	%r268, %r267, %r498;
	setp.gt.s32 	%p53, %r497, -1;
	selp.b32 	%r269, -2147483648, -1, %p53;
	xor.b32  	%r270, %r269, %r497;
	setp.gt.s32 	%p54, %r496, -1;
	selp.b32 	%r271, -2147483648, -1, %p54;
	xor.b32  	%r272, %r271, %r496;
	setp.gt.s32 	%p55, %r495, -1;
	selp.b32 	%r273, -2147483648, -1, %p55;
	xor.b32  	%r274, %r273, %r495;
	setp.gt.s32 	%p56, %r494, -1;
	selp.b32 	%r275, -2147483648, -1, %p56;
	xor.b32  	%r276, %r275, %r494;
	setp.gt.s32 	%p57, %r493, -1;
	selp.b32 	%r277, -2147483648, -1, %p57;
	xor.b32  	%r278, %r277, %r493;
	setp.gt.s32 	%p58, %r492, -1;
	selp.b32 	%r279, -2147483648, -1, %p58;
	xor.b32  	%r280, %r279, %r492;
	setp.eq.s32 	%p59, %r250, 2147483647;
	selp.b32 	%r103, -2147483648, %r250, %p59;
	setp.eq.s32 	%p60, %r252, 2147483647;
	selp.b32 	%r104, -2147483648, %r252, %p60;
	setp.eq.s32 	%p61, %r254, 2147483647;
	selp.b32 	%r105, -2147483648, %r254, %p61;
	setp.eq.s32 	%p62, %r256, 2147483647;
	selp.b32 	%r106, -2147483648, %r256, %p62;
	setp.eq.s32 	%p63, %r258, 2147483647;
	selp.b32 	%r107, -2147483648, %r258, %p63;
	setp.eq.s32 	%p64, %r260, 2147483647;
	selp.b32 	%r108, -2147483648, %r260, %p64;
	setp.eq.s32 	%p65, %r262, 2147483647;
	selp.b32 	%r109, -2147483648, %r262, %p65;
	setp.eq.s32 	%p66, %r264, 2147483647;
	selp.b32 	%r110, -2147483648, %r264, %p66;
	setp.eq.s32 	%p67, %r266, 2147483647;
	selp.b32 	%r111, -2147483648, %r266, %p67;
	setp.eq.s32 	%p68, %r268, 2147483647;
	selp.b32 	%r112, -2147483648, %r268, %p68;
	setp.eq.s32 	%p69, %r270, 2147483647;
	selp.b32 	%r113, -2147483648, %r270, %p69;
	setp.eq.s32 	%p70, %r272, 2147483647;
	selp.b32 	%r114, -2147483648, %r272, %p70;
	setp.eq.s32 	%p71, %r274, 2147483647;
	selp.b32 	%r115, -2147483648, %r274, %p71;
	setp.eq.s32 	%p72, %r276, 2147483647;
	selp.b32 	%r116, -2147483648, %r276, %p72;
	setp.eq.s32 	%p73, %r278, 2147483647;
	selp.b32 	%r117, -2147483648, %r278, %p73;
	setp.eq.s32 	%p74, %r280, 2147483647;
	selp.b32 	%r118, -2147483648, %r280, %p74;
	mov.b32 	%r508, 0;
	mov.u32 	%r509, %r174;
$L__BB3_68:
	sub.s32 	%r281, %r175, %r509;
	shl.b32 	%r282, %r508, 10;
	mov.u32 	%r283, _ZZN3cub18CUB_300001_SM_10006detail10radix_sort30DeviceRadixSortHistogramKernelINS1_5radix10policy_hubIfNS0_8NullTypeEyE10Policy1000ELNS0_9SortOrderE0EfyNS1_21identity_decomposer_tEEEvPT2_PKT1_SB_iiT3_E12temp_storage;
	add.s32 	%r284, %r283, %r282;
	min.s32 	%r285, %r281, 8;
	mov.b32 	%r286, -1;
	shl.b32 	%r287, %r286, %r285;
	not.b32 	%r288, %r287;
	shr.u32 	%r289, %r103, %r509;
	and.b32  	%r290, %r289, %r288;
	shl.b32 	%r291, %r290, 2;
	add.s32 	%r292, %r284, %r291;
	atom.shared.add.u32 	%r293, [%r292], 1;
	shr.u32 	%r294, %r104, %r509;
	and.b32  	%r295, %r294, %r288;
	shl.b32 	%r296, %r295, 2;
	add.s32 	%r297, %r284, %r296;
	atom.shared.add.u32 	%r298, [%r297], 1;
	shr.u32 	%r299, %r105, %r509;
	and.b32  	%r300, %r299, %r288;
	shl.b32 	%r301, %r300, 2;
	add.s32 	%r302, %r284, %r301;
	atom.shared.add.u32 	%r303, [%r302], 1;
	shr.u32 	%r304, %r106, %r509;
	and.b32  	%r305, %r304, %r288;
	shl.b32 	%r306, %r305, 2;
	add.s32 	%r307, %r284, %r306;
	atom.shared.add.u32 	%r308, [%r307], 1;
	shr.u32 	%r309, %r107, %r509;
	and.b32  	%r310, %r309, %r288;
	shl.b32 	%r311, %r310, 2;
	add.s32 	%r312, %r284, %r311;
	atom.shared.add.u32 	%r313, [%r312], 1;
	shr.u32 	%r314, %r108, %r509;
	and.b32  	%r315, %r314, %r288;
	shl.b32 	%r316, %r315, 2;
	add.s32 	%r317, %r284, %r316;
	atom.shared.add.u32 	%r318, [%r317], 1;
	shr.u32 	%r319, %r109, %r509;
	and.b32  	%r320, %r319, %r288;
	shl.b32 	%r321, %r320, 2;
	add.s32 	%r322, %r284, %r321;
	atom.shared.add.u32 	%r323, [%r322], 1;
	shr.u32 	%r324, %r110, %r509;
	and.b32  	%r325, %r324, %r288;
	shl.b32 	%r326, %r325, 2;
	add.s32 	%r327, %r284, %r326;
	atom.shared.add.u32 	%r328, [%r327], 1;
	shr.u32 	%r329, %r111, %r509;
	and.b32  	%r330, %r329, %r288;
	shl.b32 	%r331, %r330, 2;
	add.s32 	%r332, %r284, %r331;
	atom.shared.add.u32 	%r333, [%r332], 1;
	shr.u32 	%r334, %r112, %r509;
	and.b32  	%r335, %r334, %r288;
	shl.b32 	%r336, %r335, 2;
	add.s32 	%r337, %r284, %r336;
	atom.shared.add.u32 	%r338, [%r337], 1;
	shr.u32 	%r339, %r113, %r509;
	and.b32  	%r340, %r339, %r288;
	shl.b32 	%r341, %r340, 2;
	add.s32 	%r342, %r284, %r341;
	atom.shared.add.u32 	%r343, [%r342], 1;
	shr.u32 	%r344, %r114, %r509;
	and.b32  	%r345, %r344, %r288;
	shl.b32 	%r346, %r345, 2;
	add.s32 	%r347, %r284, %r346;
	atom.shared.add.u32 	%r348, [%r347], 1;
	shr.u32 	%r349, %r115, %r509;
	and.b32  	%r350, %r349, %r288;
	shl.b32 	%r351, %r350, 2;
	add.s32 	%r352, %r284, %r351;
	atom.shared.add.u32 	%r353, [%r352], 1;
	shr.u32 	%r354, %r116, %r509;
	and.b32  	%r355, %r354, %r288;
	shl.b32 	%r356, %r355, 2;
	add.s32 	%r357, %r284, %r356;
	atom.shared.add.u32 	%r358, [%r357], 1;
	shr.u32 	%r359, %r117, %r509;
	and.b32  	%r360, %r359, %r288;
	shl.b32 	%r361, %r360, 2;
	add.s32 	%r362, %r284, %r361;
	atom.shared.add.u32 	%r363, [%r362], 1;
	shr.u32 	%r364, %r118, %r509;
	and.b32  	%r365, %r364, %r288;
	shl.b32 	%r366, %r365, 2;
	add.s32 	%r367, %r284, %r366;
	atom.shared.add.u32 	%r368, [%r367], 1;
	add.s32 	%r509, %r509, 8;
	add.s32 	%r508, %r508, 1;
	setp.lt.s32 	%p75, %r509, %r175;
	@%p75 bra 	$L__BB3_68;
$L__BB3_69:
	add.s64 	%rd136, %rd136, %rd4;
	setp.lt.u64 	%p76, %rd136, %rd9;
	@%p76 bra 	$L__BB3_32;
$L__BB3_70:
	bar.sync 	0;
	@%p1 bra 	$L__BB3_152;
	setp.lt.u32 	%p77, %r1, 7;
	mov.b32 	%r512, 0;
	@%p77 bra 	$L__BB3_90;
	mov.b32 	%r510, 0;
$L__BB3_73:
	.pragma "nounroll";
	shl.b32 	%r371, %r510, 10;
	add.s32 	%r124, %r6, %r371;
	ld.shared.u32 	%r125, [%r124];
	setp.eq.s32 	%p78, %r125, 0;
	@%p78 bra 	$L__BB3_75;
	cvt.u32.u64 	%r372, %rd5;
	shl.b32 	%r373, %r510, 8;
	add.s32 	%r374, %r373, %r372;
	mul.wide.u32 	%rd30, %r374, 8;
	add.s64 	%rd31, %rd2, %rd30;
	cvt.u64.u32 	%rd32, %r125;
	atom.global.add.u64 	%rd33, [%rd31], %rd32;
$L__BB3_75:
	ld.shared.u32 	%r126, [%r124+1024];
	setp.eq.s32 	%p79, %r126, 0;
	@%p79 bra 	$L__BB3_77;
	cvt.u32.u64 	%r375, %rd5;
	shl.b32 	%r376, %r510, 8;
	add.s32 	%r377, %r376, %r375;
	add.s32 	%r378, %r377, 256;
	mul.wide.u32 	%rd34, %r378, 8;
	add.s64 	%rd35, %rd2, %rd34;
	cvt.u64.u32 	%rd36, %r126;
	atom.global.add.u64 	%rd37, [%rd35], %rd36;
$L__BB3_77:
	ld.shared.u32 	%r127, [%r124+2048];
	setp.eq.s32 	%p80, %r127, 0;
	@%p80 bra 	$L__BB3_79;
	cvt.u32.u64 	%r379, %rd5;
	shl.b32 	%r380, %r510, 8;
	add.s32 	%r381, %r380, %r379;
	add.s32 	%r382, %r381, 512;
	mul.wide.u32 	%rd38, %r382, 8;
	add.s64 	%rd39, %rd2, %rd38;
	cvt.u64.u32 	%rd40, %r127;
	atom.global.add.u64 	%rd41, [%rd39], %rd40;
$L__BB3_79:
	ld.shared.u32 	%r128, [%r124+3072];
	setp.eq.s32 	%p81, %r128, 0;
	@%p81 bra 	$L__BB3_81;
	cvt.u32.u64 	%r383, %rd5;
	shl.b32 	%r384, %r510, 8;
	add.s32 	%r385, %r384, %r383;
	add.s32 	%r386, %r385, 768;
	mul.wide.u32 	%rd42, %r386, 8;
	add.s64 	%rd43, %rd2, %rd42;
	cvt.u64.u32 	%rd44, %r128;
	atom.global.add.u64 	%rd45, [%rd43], %rd44;
$L__BB3_81:
	ld.shared.u32 	%r129, [%r124+4096];
	setp.eq.s32 	%p82, %r129, 0;
	@%p82 bra 	$L__BB3_83;
	cvt.u32.u64 	%r387, %rd5;
	shl.b32 	%r388, %r510, 8;
	add.s32 	%r389, %r388, %r387;
	add.s32 	%r390, %r389, 1024;
	mul.wide.u32 	%rd46, %r390, 8;
	add.s64 	%rd47, %rd2, %rd46;
	cvt.u64.u32 	%rd48, %r129;
	atom.global.add.u64 	%rd49, [%rd47], %rd48;
$L__BB3_83:
	ld.shared.u32 	%r130, [%r124+5120];
	setp.eq.s32 	%p83, %r130, 0;
	@%p83 bra 	$L__BB3_85;
	cvt.u32.u64 	%r391, %rd5;
	shl.b32 	%r392, %r510, 8;
	add.s32 	%r393, %r392, %r391;
	add.s32 	%r394, %r393, 1280;
	mul.wide.u32 	%rd50, %r394, 8;
	add.s64 	%rd51, %rd2, %rd50;
	cvt.u64.u32 	%rd52, %r130;
	atom.global.add.u64 	%rd53, [%rd51], %rd52;
$L__BB3_85:
	ld.shared.u32 	%r131, [%r124+6144];
	setp.eq.s32 	%p84, %r131, 0;
	@%p84 bra 	$L__BB3_87;
	cvt.u32.u64 	%r395, %rd5;
	shl.b32 	%r396, %r510, 8;
	add.s32 	%r397, %r396, %r395;
	add.s32 	%r398, %r397, 1536;
	mul.wide.u32 	%rd54, %r398, 8;
	add.s64 	%rd55, %rd2, %rd54;
	cvt.u64.u32 	%rd56, %r131;
	atom.global.add.u64 	%rd57, [%rd55], %rd56;
$L__BB3_87:
	ld.shared.u32 	%r132, [%r124+7168];
	setp.eq.s32 	%p85, %r132, 0;
	@%p85 bra 	$L__BB3_89;
	cvt.u32.u64 	%r399, %rd5;
	shl.b32 	%r400, %r510, 8;
	add.s32 	%r401, %r400, %r399;
	add.s32 	%r402, %r401, 1792;
	mul.wide.u32 	%rd58, %r402, 8;
	add.s64 	%rd59, %rd2, %rd58;
	cvt.u64.u32 	%rd60, %r132;
	atom.global.add.u64 	%rd61, [%rd59], %rd60;
$L__BB3_89:
	add.s32 	%r510, %r510, 8;
	setp.ne.s32 	%p86, %r510, %r16;
	mov.u32 	%r512, %r16;
	@%p86 bra 	$L__BB3_73;
$L__BB3_90:
	add.s32 	%r135, %r5, -1;
	setp.eq.s32 	%p87, %r3, 0;
	@%p87 bra 	$L__BB3_111;
	setp.lt.u32 	%p88, %r4, 3;
	@%p88 bra 	$L__BB3_101;
	shl.b32 	%r403, %r512, 10;
	add.s32 	%r136, %r6, %r403;
	ld.shared.u32 	%r137, [%r136];
	setp.eq.s32 	%p89, %r137, 0;
	@%p89 bra 	$L__BB3_94;
	cvt.u32.u64 	%r404, %rd5;
	shl.b32 	%r405, %r512, 8;
	add.s32 	%r406, %r405, %r404;
	mul.wide.u32 	%rd62, %r406, 8;
	add.s64 	%rd63, %rd2, %rd62;
	cvt.u64.u32 	%rd64, %r137;
	atom.global.add.u64 	%rd65, [%rd63], %rd64;
$L__BB3_94:
	ld.shared.u32 	%r138, [%r136+1024];
	setp.eq.s32 	%p90, %r138, 0;
	@%p90 bra 	$L__BB3_96;
	cvt.u32.u64 	%r407, %rd5;
	shl.b32 	%r408, %r512, 8;
	add.s32 	%r409, %r408, %r407;
	add.s32 	%r410, %r409, 256;
	mul.wide.u32 	%rd66, %r410, 8;
	add.s64 	%rd67, %rd2, %rd66;
	cvt.u64.u32 	%rd68, %r138;
	atom.global.add.u64 	%rd69, [%rd67], %rd68;
$L__BB3_96:
	ld.shared.u32 	%r139, [%r136+2048];
	setp.eq.s32 	%p91, %r139, 0;
	@%p91 bra 	$L__BB3_98;
	cvt.u32.u64 	%r411, %rd5;
	shl.b32 	%r412, %r512, 8;
	add.s32 	%r413, %r412, %r411;
	add.s32 	%r414, %r413, 512;
	mul.wide.u32 	%rd70, %r414, 8;
	add.s64 	%rd71, %rd2, %rd70;
	cvt.u64.u32 	%rd72, %r139;
	atom.global.add.u64 	%rd73, [%rd71], %rd72;
$L__BB3_98:
	ld.shared.u32 	%r140, [%r136+3072];
	setp.eq.s32 	%p92, %r140, 0;
	@%p92 bra 	$L__BB3_100;
	cvt.u32.u64 	%r415, %rd5;
	shl.b32 	%r416, %r512, 8;
	add.s32 	%r417, %r416, %r415;
	add.s32 	%r418, %r417, 768;
	mul.wide.u32 	%rd74, %r418, 8;
	add.s64 	%rd75, %rd2, %rd74;
	cvt.u64.u32 	%rd76, %r140;
	atom.global.add.u64 	%rd77, [%rd75], %rd76;
$L__BB3_100:
	add.s32 	%r512, %r512, 4;
$L__BB3_101:
	setp.eq.s32 	%p93, %r5, 0;
	@%p93 bra 	$L__BB3_111;
	setp.eq.s32 	%p94, %r135, 0;
	@%p94 bra 	$L__BB3_108;
	shl.b32 	%r419, %r512, 10;
	add.s32 	%r143, %r6, %r419;
	ld.shared.u32 	%r144, [%r143];
	setp.eq.s32 	%p95, %r144, 0;
	@%p95 bra 	$L__BB3_105;
	cvt.u32.u64 	%r420, %rd5;
	shl.b32 	%r421, %r512, 8;
	add.s32 	%r422, %r421, %r420;
	mul.wide.u32 	%rd78, %r422, 8;
	add.s64 	%rd79, %rd2, %rd78;
	cvt.u64.u32 	%rd80, %r144;
	atom.global.add.u64 	%rd81, [%rd79], %rd80;
$L__BB3_105:
	ld.shared.u32 	%r145, [%r143+1024];
	setp.eq.s32 	%p96, %r145, 0;
	@%p96 bra 	$L__BB3_107;
	cvt.u32.u64 	%r423, %rd5;
	shl.b32 	%r424, %r512, 8;
	add.s32 	%r425, %r424, %r423;
	add.s32 	%r426, %r425, 256;
	mul.wide.u32 	%rd82, %r426, 8;
	add.s64 	%rd83, %rd2, %rd82;
	cvt.u64.u32 	%rd84, %r145;
	atom.global.add.u64 	%rd85, [%rd83], %rd84;
$L__BB3_107:
	add.s32 	%r512, %r512, 2;
$L__BB3_108:
	setp.eq.s32 	%p97, %r17, 0;
	@%p97 bra 	$L__BB3_111;
	shl.b32 	%r427, %r512, 10;
	add.s32 	%r428, %r6, %r427;
	ld.shared.u32 	%r148, [%r428];
	setp.eq.s32 	%p98, %r148, 0;
	@%p98 bra 	$L__BB3_111;
	cvt.u32.u64 	%r429, %rd5;
	shl.b32 	%r430, %r512, 8;
	add.s32 	%r431, %r430, %r429;
	mul.wide.u32 	%rd86, %r431, 8;
	add.s64 	%rd87, %rd2, %rd86;
	cvt.u64.u32 	%rd88, %r148;
	atom.global.add.u64 	%rd89, [%rd87], %rd88;
$L__BB3_111:
	cvt.u32.u64 	%r432, %rd5;
	setp.gt.u32 	%p99, %r432, 127;
	@%p99 bra 	$L__BB3_152;
	setp.lt.u32 	%p100, %r1, 7;
	mov.b32 	%r516, 0;
	@%p100 bra 	$L__BB3_131;
	mov.b32 	%r514, 0;
$L__BB3_114:
	.pragma "nounroll";
	shl.b32 	%r436, %r514, 10;
	add.s32 	%r150, %r6, %r436;
	ld.shared.u32 	%r151, [%r150+512];
	setp.eq.s32 	%p101, %r151, 0;
	shl.b32 	%r437, %r514, 8;
	add.s32 	%r438, %r437, %r432;
	mul.wide.u32 	%rd90, %r438, 8;
	add.s64 	%rd15, %rd2, %rd90;
	@%p101 bra 	$L__BB3_116;
	cvt.u64.u32 	%rd91, %r151;
	atom.global.add.u64 	%rd92, [%rd15+1024], %rd91;
$L__BB3_116:
	ld.shared.u32 	%r152, [%r150+1536];
	setp.eq.s32 	%p102, %r152, 0;
	@%p102 bra 	$L__BB3_118;
	cvt.u64.u32 	%rd93, %r152;
	atom.global.add.u64 	%rd94, [%rd15+3072], %rd93;
$L__BB3_118:
	ld.shared.u32 	%r153, [%r150+2560];
	setp.eq.s32 	%p103, %r153, 0;
	@%p103 bra 	$L__BB3_120;
	cvt.u64.u32 	%rd95, %r153;
	atom.global.add.u64 	%rd96, [%rd15+5120], %rd95;
$L__BB3_120:
	ld.shared.u32 	%r154, [%r150+3584];
	setp.eq.s32 	%p104, %r154, 0;
	@%p104 bra 	$L__BB3_122;
	cvt.u64.u32 	%rd97, %r154;
	atom.global.add.u64 	%rd98, [%rd15+7168], %rd97;
$L__BB3_122:
	ld.shared.u32 	%r155, [%r150+4608];
	setp.eq.s32 	%p105, %r155, 0;
	@%p105 bra 	$L__BB3_124;
	cvt.u64.u32 	%rd99, %r155;
	atom.global.add.u64 	%rd100, [%rd15+9216], %rd99;
$L__BB3_124:
	ld.shared.u32 	%r156, [%r150+5632];
	setp.eq.s32 	%p106, %r156, 0;
	@%p106 bra 	$L__BB3_126;
	cvt.u64.u32 	%rd101, %r156;
	atom.global.add.u64 	%rd102, [%rd15+11264], %rd101;
$L__BB3_126:
	ld.shared.u32 	%r157, [%r150+6656];
	setp.eq.s32 	%p107, %r157, 0;
	@%p107 bra 	$L__BB3_128;
	cvt.u64.u32 	%rd103, %r157;
	atom.global.add.u64 	%rd104, [%rd15+13312], %rd103;
$L__BB3_128:
	ld.shared.u32 	%r158, [%r150+7680];
	setp.eq.s32 	%p108, %r158, 0;
	@%p108 bra 	$L__BB3_130;
	cvt.u64.u32 	%rd105, %r158;
	atom.global.add.u64 	%rd106, [%rd15+15360], %rd105;
$L__BB3_130:
	add.s32 	%r514, %r514, 8;
	setp.ne.s32 	%p109, %r514, %r16;
	mov.u32 	%r516, %r16;
	@%p109 bra 	$L__BB3_114;
$L__BB3_131:
	setp.eq.s32 	%p110, %r3, 0;
	@%p110 bra 	$L__BB3_152;
	setp.lt.u32 	%p111, %r4, 3;
	@%p111 bra 	$L__BB3_142;
	shl.b32 	%r439, %r516, 10;
	add.s32 	%r161, %r6, %r439;
	ld.shared.u32 	%r162, [%r161+512];
	setp.eq.s32 	%p112, %r162, 0;
	@%p112 bra 	$L__BB3_135;
	shl.b32 	%r441, %r516, 8;
	add.s32 	%r442, %r441, %r432;
	mul.wide.u32 	%rd107, %r442, 8;
	add.s64 	%rd108, %rd2, %rd107;
	cvt.u64.u32 	%rd109, %r162;
	atom.global.add.u64 	%rd110, [%rd108+1024], %rd109;
$L__BB3_135:
	ld.shared.u32 	%r163, [%r161+1536];
	setp.eq.s32 	%p113, %r163, 0;
	@%p113 bra 	$L__BB3_137;
	shl.b32 	%r444, %r516, 8;
	add.s32 	%r445, %r444, %r432;
	add.s32 	%r446, %r445, 256;
	mul.wide.u32 	%rd111, %r446, 8;
	add.s64 	%rd112, %rd2, %rd111;
	cvt.u64.u32 	%rd113, %r163;
	atom.global.add.u64 	%rd114, [%rd112+1024], %rd113;
$L__BB3_137:
	ld.shared.u32 	%r164, [%r161+2560];
	setp.eq.s32 	%p114, %r164, 0;
	@%p114 bra 	$L__BB3_139;
	shl.b32 	%r448, %r516, 8;
	add.s32 	%r449, %r448, %r432;
	add.s32 	%r450, %r449, 512;
	mul.wide.u32 	%rd115, %r450, 8;
	add.s64 	%rd116, %rd2, %rd115;
	cvt.u64.u32 	%rd117, %r164;
	atom.global.add.u64 	%rd118, [%rd116+1024], %rd117;
$L__BB3_139:
	ld.shared.u32 	%r165, [%r161+3584];
	setp.eq.s32 	%p115, %r165, 0;
	@%p115 bra 	$L__BB3_141;
	shl.b32 	%r452, %r516, 8;
	add.s32 	%r453, %r452, %r432;
	add.s32 	%r454, %r453, 768;
	mul.wide.u32 	%rd119, %r454, 8;
	add.s64 	%rd120, %rd2, %rd119;
	cvt.u64.u32 	%rd121, %r165;
	atom.global.add.u64 	%rd122, [%rd120+1024], %rd121;
$L__BB3_141:
	add.s32 	%r516, %r516, 4;
$L__BB3_142:
	setp.eq.s32 	%p116, %r5, 0;
	@%p116 bra 	$L__BB3_152;
	setp.eq.s32 	%p117, %r135, 0;
	@%p117 bra 	$L__BB3_149;
	shl.b32 	%r455, %r516, 10;
	add.s32 	%r168, %r6, %r455;
	ld.shared.u32 	%r169, [%r168+512];
	setp.eq.s32 	%p118, %r169, 0;
	@%p118 bra 	$L__BB3_146;
	shl.b32 	%r457, %r516, 8;
	add.s32 	%r458, %r457, %r432;
	mul.wide.u32 	%rd123, %r458, 8;
	add.s64 	%rd124, %rd2, %rd123;
	cvt.u64.u32 	%rd125, %r169;
	atom.global.add.u64 	%rd126, [%rd124+1024], %rd125;
$L__BB3_146:
	ld.shared.u32 	%r170, [%r168+1536];
	setp.eq.s32 	%p119, %r170, 0;
	@%p119 bra 	$L__BB3_148;
	shl.b32 	%r460, %r516, 8;
	add.s32 	%r461, %r460, %r432;
	add.s32 	%r462, %r461, 256;
	mul.wide.u32 	%rd127, %r462, 8;
	add.s64 	%rd128, %rd2, %rd127;
	cvt.u64.u32 	%rd129, %r170;
	atom.global.add.u64 	%rd130, [%rd128+1024], %rd129;
$L__BB3_148:
	add.s32 	%r516, %r516, 2;
$L__BB3_149:
	setp.eq.s32 	%p120, %r17, 0;
	@%p120 bra 	$L__BB3_152;
	shl.b32 	%r463, %r516, 10;
	add.s32 	%r464, %r6, %r463;
	ld.shared.u32 	%r173, [%r464+512];
	setp.eq.s32 	%p121, %r173, 0;
	@%p121 bra 	$L__BB3_152;
	shl.b32 	%r466, %r516, 8;
	add.s32 	%r467, %r466, %r432;
	mul.wide.u32 	%rd131, %r467, 8;
	add.s64 	%rd132, %rd2, %rd131;
	cvt.u64.u32 	%rd133, %r173;
	atom.global.add.u64 	%rd134, [%rd132+1024], %rd133;
$L__BB3_152:
	bar.sync 	0;
	add.s64 	%rd135, %rd135, 1;
	setp.ne.s64 	%p122, %rd135, %rd6;
	@%p122 bra 	$L__BB3_2;
$L__BB3_153:
	ret;

}
	// .globl	_ZN3cub18CUB_300001_SM_10006detail10radix_sort33DeviceRadixSortExclusiveSumKernelINS1_5radix10policy_hubIfNS0_8NullTypeEyE10Policy1000EyEEvPT0_
.visible .entry _ZN3cub18CUB_300001_SM_10006detail10radix_sort33DeviceRadixSortExclusiveSumKernelINS1_5radix10policy_hubIfNS0_8NullTypeEyE10Policy1000EyEEvPT0_(
	.param .u64 .ptr .align 1 _ZN3cub18CUB_300001_SM_10006detail10radix_sort33DeviceRadixSortExclusiveSumKernelINS1_5radix10policy_hubIfNS0_8NullTypeEyE10Policy1000EyEEvPT0__param_0
)
{
	.reg .pred 	%p<4>;
	.reg .b32 	%r<28>;
	.reg .b64 	%rd<54>;
	// demoted variable
	.shared .align 16 .b8 _ZZN3cub18CUB_300001_SM_10006detail10radix_sort33DeviceRadixSortExclusiveSumKernelINS1_5radix10policy_hubIfNS0_8NullTypeEyE10Policy1000EyEEvPT0_E12temp_storage[2336];
	ld.param.u64 	%rd5, [_ZN3cub18CUB_300001_SM_10006detail10radix_sort33DeviceRadixSortExclusiveSumKernelINS1_5radix10policy_hubIfNS0_8NullTypeEyE10Policy1000EyEEvPT0__param_0];
	cvta.to.global.u64 	%rd6, %rd5;
	mov.u32 	%r3, %ctaid.x;
	shl.b32 	%r4, %r3, 8;
	mov.u32 	%r1, %tid.x;
	setp.gt.u32 	%p1, %r1, 255;
	add.s32 	%r5, %r4, %r1;
	mul.wide.s32 	%rd7, %r5, 8;
	add.s64 	%rd1, %rd6, %rd7;
	@%p1 bra 	$L__BB4_2;
	ld.global.u64 	%rd53, [%rd1];
$L__BB4_2:
	shr.u32 	%r6, %r1, 3;
	add.s32 	%r7, %r6, %r1;
	shl.b32 	%r8, %r7, 3;
	mov.u32 	%r9, _ZZN3cub18CUB_300001_SM_10006detail10radix_sort33DeviceRadixSortExclusiveSumKernelINS1_5radix10policy_hubIfNS0_8NullTypeEyE10Policy1000EyEEvPT0_E12temp_storage;
	add.s32 	%r10, %r9, %r8;
	add.s32 	%r2, %r10, 16;
	st.shared.u64 	[%r10+16], %rd53;
	bar.sync 	0;
	setp.gt.u32 	%p2, %r1, 31;
	@%p2 bra 	$L__BB4_4;
	mad.lo.s32 	%r27, %r1, 72, %r9;
	ld.shared.u64 	%rd23, [%r27+16];
	ld.shared.u64 	%rd24, [%r27+24];
	ld.shared.u64 	%rd25, [%r27+32];
	ld.shared.u64 	%rd26, [%r27+40];
	ld.shared.u64 	%rd27, [%r27+48];
	ld.shared.u64 	%rd28, [%r27+56];
	ld.shared.u64 	%rd29, [%r27+64];
	ld.shared.u64 	%rd30, [%r27+72];
	add.s64 	%rd31, %rd24, %rd23;
	add.s64 	%rd32, %rd31, %rd25;
	add.s64 	%rd33, %rd32, %rd26;
	add.s64 	%rd34, %rd33, %rd27;
	add.s64 	%rd35, %rd34, %rd28;
	add.s64 	%rd36, %rd35, %rd29;
	add.s64 	%rd10, %rd36, %rd30;
	mov.b32 	%r11, 1;
	mov.b32 	%r24, 0;
	mov.b32 	%r25, -1;
	// begin inline asm
	{  .reg .u64 r0;  .reg .u32 lo;  .reg .u32 hi;  .reg .pred p;  mov.b64 {lo, hi}, %rd10;  shfl.sync.up.b32 lo|p, lo, %r11, %r24, %r25;  shfl.sync.up.b32 hi|p, hi, %r11, %r24, %r25;  mov.b64 r0, {lo, hi};  @p add.u64 r0, r0, %rd10;  mov.u64 %rd8, r0;}
	// end inline asm
	mov.b32 	%r14, 2;
	// begin inline asm
	{  .reg .u64 r0;  .reg .u32 lo;  .reg .u32 hi;  .reg .pred p;  mov.b64 {lo, hi}, %rd8;  shfl.sync.up.b32 lo|p, lo, %r14, %r24, %r25;  shfl.sync.up.b32 hi|p, hi, %r14, %r24, %r25;  mov.b64 r0, {lo, hi};  @p add.u64 r0, r0, %rd8;  mov.u64 %rd11, r0;}
	// end inline asm
	mov.b32 	%r17, 4;
	// begin inline asm
	{  .reg .u64 r0;  .reg .u32 lo;  .reg .u32 hi;  .reg .pred p;  mov.b64 {lo, hi}, %rd11;  shfl.sync.up.b32 lo|p, lo, %r17, %r24, %r25;  shfl.sync.up.b32 hi|p, hi, %r17, %r24, %r25;  mov.b64 r0, {lo, hi};  @p add.u64 r0, r0, %rd11;  mov.u64 %rd14, r0;}
	// end inline asm
	mov.b32 	%r20, 8;
	// begin inline asm
	{  .reg .u64 r0;  .reg .u32 lo;  .reg .u32 hi;  .reg .pred p;  mov.b64 {lo, hi}, %rd14;  shfl.sync.up.b32 lo|p, lo, %r20, %r24, %r25;  shfl.sync.up.b32 hi|p, hi, %r20, %r24, %r25;  mov.b64 r0, {lo, hi};  @p add.u64 r0, r0, %rd14;  mov.u64 %rd17, r0;}
	// end inline asm
	mov.b32 	%r23, 16;
	// begin inline asm
	{  .reg .u64 r0;  .reg .u32 lo;  .reg .u32 hi;  .reg .pred p;  mov.b64 {lo, hi}, %rd17;  shfl.sync.up.b32 lo|p, lo, %r23, %r24, %r25;  shfl.sync.up.b32 hi|p, hi, %r23, %r24, %r25;  mov.b64 r0, {lo, hi};  @p add.u64 r0, r0, %rd17;  mov.u64 %rd20, r0;}
	// end inline asm
	sub.s64 	%rd37, %rd20, %rd10;
	ld.shared.u64 	%rd38, [%r27+16];
	ld.shared.u64 	%rd39, [%r27+24];
	ld.shared.u64 	%rd40, [%r27+32];
	ld.shared.u64 	%rd41, [%r27+40];
	ld.shared.u64 	%rd42, [%r27+48];
	ld.shared.u64 	%rd43, [%r27+56];
	ld.shared.u64 	%rd44, [%r27+64];
	add.s64 	%rd45, %rd38, %rd37;
	add.s64 	%rd46, %rd39, %rd45;
	add.s64 	%rd47, %rd40, %rd46;
	add.s64 	%rd48, %rd41, %rd47;
	add.s64 	%rd49, %rd42, %rd48;
	add.s64 	%rd50, %rd43, %rd49;
	add.s64 	%rd51, %rd44, %rd50;
	st.shared.u64 	[%r27+16], %rd37;
	st.shared.u64 	[%r27+24], %rd45;
	st.shared.u64 	[%r27+32], %rd46;
	st.shared.u64 	[%r27+40], %rd47;
	st.shared.u64 	[%r27+48], %rd48;
	st.shared.u64 	[%r27+56], %rd49;
	st.shared.u64 	[%r27+64], %rd50;
	st.shared.u64 	[%r27+72], %rd51;
$L__BB4_4:
	setp.gt.u32 	%p3, %r1, 255;
	bar.sync 	0;
	@%p3 bra 	$L__BB4_6;
	ld.shared.u64 	%rd52, [%r2];
	st.global.u64 	[%rd1], %rd52;
$L__BB4_6:
	ret;

}
	// .globl	_ZN3cub18CUB_300001_SM_10006detail10radix_sort29DeviceRadixSortOnesweepKernelINS1_5radix10policy_hubIfNS0_8NullTypeEyE10Policy1000ELNS0_9SortOrderE0EfS6_yiiNS1_21identity_decomposer_tEEEvPT5_SC_PT3_PKSD_PT1_PKSH_PT2_PKSL_T4_iiT6_
.visible .entry _ZN3cub18CUB_300001_SM_10006detail10radix_sort29DeviceRadixSortOnesweepKernelINS1_5radix10policy_hubIfNS0_8NullTypeEyE10Policy1000ELNS0_9SortOrderE0EfS6_yiiNS1_21identity_decomposer_tEEEvPT5_SC_PT3_PKSD_PT1_PKSH_PT2_PKSL_T4_iiT6_(
	.param .u64 .ptr .align 1 _ZN3cub18CUB_300001_SM_10006detail10radix_sort29DeviceRadixSortOnesweepKernelINS1_5radix10policy_hubIfNS0_8NullTypeEyE10Policy1000ELNS0_9SortOrderE0EfS6_yiiNS1_21identity_decomposer_tEEEvPT5_SC_PT3_PKSD_PT1_PKSH_PT2_PKSL_T4_iiT6__param_0,
	.param .u64 .ptr .align 1 _ZN3cub18CUB_300001_SM_10006detail10radix_sort29DeviceRadixSortOnesweepKernelINS1_5radix10policy_hubIfNS0_8NullTypeEyE10Policy1000ELNS0_9SortOrderE0EfS6_yiiNS1_21identity_decomposer_tEEEvPT5_SC_PT3_PKSD_PT1_PKSH_PT2_PKSL_T4_iiT6__param_1,
	.param .u64 .ptr .align 1 _ZN3cub18CUB_300001_SM_10006detail10radix_sort29DeviceRadixSortOnesweepKernelINS1_5radix10policy_hubIfNS0_8NullTypeEyE10Policy1000ELNS0_9SortOrderE0EfS6_yiiNS1_21identity_decomposer_tEEEvPT5_SC_PT3_PKSD_PT1_PKSH_PT2_PKSL_T4_iiT6__param_2,
	.param .u64 .ptr .align 1 _ZN3cub18CUB_300001_SM_10006detail10radix_sort29DeviceRadixSortOnesweepKernelINS1_5radix10policy_hubIfNS0_8NullTypeEyE10Policy1000ELNS0_9SortOrderE0EfS6_yiiNS1_21identity_decomposer_tEEEvPT5_SC_PT3_PKSD_PT1_PKSH_PT2_PKSL_T4_iiT6__param_3,
	.param .u64 .ptr .align 1 _ZN3cub18CUB_300001_SM_10006detail10radix_sort29DeviceRadixSortOnesweepKernelINS1_5radix10policy_hubIfNS0_8NullTypeEyE10Policy1000ELNS0_9SortOrderE0EfS6_yiiNS1_21identity_decomposer_tEEEvPT5_SC_PT3_PKSD_PT1_PKSH_PT2_PKSL_T4_iiT6__param_4,
	.param .u64 .ptr .align 1 _ZN3cub18CUB_300001_SM_10006detail10radix_sort29DeviceRadixSortOnesweepKernelINS1_5radix10policy_hubIfNS0_8NullTypeEyE10Policy1000ELNS0_9SortOrderE0EfS6_yiiNS1_21identity_decomposer_tEEEvPT5_SC_PT3_PKSD_PT1_PKSH_PT2_PKSL_T4_iiT6__param_5,
	.param .u64 .ptr .align 1 _ZN3cub18CUB_300001_SM_10006detail10radix_sort29DeviceRadixSortOnesweepKernelINS1_5radix10policy_hubIfNS0_8NullTypeEyE10Policy1000ELNS0_9SortOrderE0EfS6_yiiNS1_21identity_decomposer_tEEEvPT5_SC_PT3_PKSD_PT1_PKSH_PT2_PKSL_T4_iiT6__param_6,
	.param .u64 .ptr .align 1 _ZN3cub18CUB_300001_SM_10006detail10radix_sort29DeviceRadixSortOnesweepKernelINS1_5radix10policy_hubIfNS0_8NullTypeEyE10Policy1000ELNS0_9SortOrderE0EfS6_yiiNS1_21identity_decomposer_tEEEvPT5_SC_PT3_PKSD_PT1_PKSH_PT2_PKSL_T4_iiT6__param_7,
	.param .u32 _ZN3cub18CUB_300001_SM_10006detail10radix_sort29DeviceRadixSortOnesweepKernelINS1_5radix10policy_hubIfNS0_8NullTypeEyE10Policy1000ELNS0_9SortOrderE0EfS6_yiiNS1_21identity_decomposer_tEEEvPT5_SC_PT3_PKSD_PT1_PKSH_PT2_PKSL_T4_iiT6__param_8,
	.param .u32 _ZN3cub18CUB_300001_SM_10006detail10radix_sort29DeviceRadixSortOnesweepKernelINS1_5radix10policy_hubIfNS0_8NullTypeEyE10Policy1000ELNS0_9SortOrderE0EfS6_yiiNS1_21identity_decomposer_tEEEvPT5_SC_PT3_PKSD_PT1_PKSH_PT2_PKSL_T4_iiT6__param_9,
	.param .u32 _ZN3cub18CUB_300001_SM_10006detail10radix_sort29DeviceRadixSortOnesweepKernelINS1_5radix10policy_hubIfNS0_8NullTypeEyE10Policy1000ELNS0_9SortOrderE0EfS6_yiiNS1_21identity_decomposer_tEEEvPT5_SC_PT3_PKSD_PT1_PKSH_PT2_PKSL_T4_iiT6__param_10,
	.param .align 1 .b8 _ZN3cub18CUB_300001_SM_10006detail10radix_sort29DeviceRadixSortOnesweepKernelINS1_5radix10policy_hubIfNS0_8NullTypeEyE10Policy1000ELNS0_9SortOrderE0EfS6_yiiNS1_21identity_decomposer_tEEEvPT5_SC_PT3_PKSD_PT1_PKSH_PT2_PKSL_T4_iiT6__param_11[1]
)
.maxntid 384
{
	.reg .pred 	%p<281>;
	.reg .b32 	%r<1853>;
	.reg .b64 	%rd<230>;
	// demoted variable
	.shared .align 16 .b8 _ZZN3cub18CUB_300001_SM_10006detail10radix_sort29DeviceRadixSortOnesweepKernelINS1_5radix10policy_hubIfNS0_8NullTypeEyE10Policy1000ELNS0_9SortOrderE0EfS6_yiiNS1_21identity_decomposer_tEEEvPT5_SC_PT3_PKSD_PT1_PKSH_PT2_PKSL_T4_iiT6_E1s[29696];
	ld.param.u64 	%rd20, [_ZN3cub18CUB_300001_SM_10006detail10radix_sort29DeviceRadixSortOnesweepKernelINS1_5radix10policy_hubIfNS0_8NullTypeEyE10Policy1000ELNS0_9SortOrderE0EfS6_yiiNS1_21identity_decomposer_tEEEvPT5_SC_PT3_PKSD_PT1_PKSH_PT2_PKSL_T4_iiT6__param_0];
	ld.param.u64 	%rd21, [_ZN3cub18CUB_300001_SM_10006detail10radix_sort29DeviceRadixSortOnesweepKernelINS1_5radix10policy_hubIfNS0_8NullTypeEyE10Policy1000ELNS0_9SortOrderE0EfS6_yiiNS1_21identity_decomposer_tEEEvPT5_SC_PT3_PKSD_PT1_PKSH_PT2_PKSL_T4_iiT6__param_1];
	ld.param.u64 	%rd24, [_ZN3cub18CUB_300001_SM_10006detail10radix_sort29DeviceRadixSortOnesweepKernelINS1_5radix10policy_hubIfNS0_8NullTypeEyE10Policy1000ELNS0_9SortOrderE0EfS6_yiiNS1_21identity_decomposer_tEEEvPT5_SC_PT3_PKSD_PT1_PKSH_PT2_PKSL_T4_iiT6__param_4];
	ld.param.u64 	%rd25, [_ZN3cub18CUB_300001_SM_10006detail10radix_sort29DeviceRadixSortOnesweepKernelINS1_5radix10policy_hubIfNS0_8NullTypeEyE10Policy1000ELNS0_9SortOrderE0EfS6_yiiNS1_21identity_decomposer_tEEEvPT5_SC_PT3_PKSD_PT1_PKSH_PT2_PKSL_T4_iiT6__param_5];
	ld.param.u32 	%r298, [_ZN3cub18CUB_300001_SM_10006detail10radix_sort29DeviceRadixSortOnesweepKernelINS1_5radix10policy_hubIfNS0_8NullTypeEyE10Policy1000ELNS0_9SortOrderE0EfS6_yiiNS1_21identity_decomposer_tEEEvPT5_SC_PT3_PKSD_PT1_PKSH_PT2_PKSL_T4_iiT6__param_9];
	ld.param.u32 	%r299, [_ZN3cub18CUB_300001_SM_10006detail10radix_sort29DeviceRadixSortOnesweepKernelINS1_5radix10policy_hubIfNS0_8NullTypeEyE10Policy1000ELNS0_9SortOrderE0EfS6_yiiNS1_21identity_decomposer_tEEEvPT5_SC_PT3_PKSD_PT1_PKSH_PT2_PKSL_T4_iiT6__param_10];
	cvta.to.global.u64 	%rd1, %rd24;
	cvta.to.global.u64 	%rd2, %rd20;
	cvta.to.global.u64 	%rd3, %rd25;
	mov.u32 	%r1, %tid.x;
	shr.u32 	%r2, %r1, 5;
	// begin inline asm
	mov.u32 %r300, %laneid;
	// end inline asm
	setp.ne.s32 	%p1, %r1, 0;
	@%p1 bra 	$L__BB5_2;
	cvta.to.global.u64 	%rd26, %rd21;
	atom.global.add.u32 	%r301, [%rd26], 1;
	st.shared.u32 	[_ZZN3cub18CUB_300001_SM_10006detail10radix_sort29DeviceRadixSortOnesweepKernelINS1_5radix10policy_hubIfNS0_8NullTypeEyE10Policy1000ELNS0_9SortOrderE0EfS6_yiiNS1_21identity_decomposer_tEEEvPT5_SC_PT3_PKSD_PT1_PKSH_PT2_PKSL_T4_iiT6_E1s+27648], %r301;
$L__BB5_2:
	ld.param.u32 	%r1757, [_ZN3cub18CUB_300001_SM_10006detail10radix_sort29DeviceRadixSortOnesweepKernelINS1_5radix10policy_hubIfNS0_8NullTypeEyE10Policy1000ELNS0_9SortOrderE0EfS6_yiiNS1_21identity_decomposer_tEEEvPT5_SC_PT3_PKSD_PT1_PKSH_PT2_PKSL_T4_iiT6__param_8];
	bar.sync 	0;
	ld.shared.u32 	%r4, [_ZZN3cub18CUB_300001_SM_10006detail10radix_sort29DeviceRadixSortOnesweepKernelINS1_5radix10policy_hubIfNS0_8NullTypeEyE10Policy1000ELNS0_9SortOrderE0EfS6_yiiNS1_21identity_decomposer_tEEEvPT5_SC_PT3_PKSD_PT1_PKSH_PT2_PKSL_T4_iiT6_E1s+27648];
	mul.lo.s32 	%r302, %r4, 6912;
	add.s32 	%r5, %r302, 6912;
	setp.gt.s32 	%p2, %r5, %r1757;
	cvt.s64.s32 	%rd4, %r302;
	@%p2 bra 	$L__BB5_4;
	and.b32  	%r303, %r1, 31;
	and.b32  	%r304, %r1, 992;
	mul.lo.s32 	%r305, %r304, 18;
	or.b32  	%r306, %r305, %r303;
	cvt.u64.u32 	%rd27, %r306;
	add.s64 	%rd28, %rd27, %rd4;
	shl.b64 	%rd29, %rd28, 2;
	add.s64 	%rd30, %rd3, %rd29;
	ld.global.u32 	%r1782, [%rd30];
	ld.global.u32 	%r1783, [%rd30+128];
	ld.global.u32 	%r1784, [%rd30+256];
	ld.global.u32 	%r1785, [%rd30+384];
	ld.global.u32 	%r1786, [%rd30+512];
	ld.global.u32 	%r1787, [%rd30+640];
	ld.global.u32 	%r1788, [%rd30+768];
	ld.global.u32 	%r1789, [%rd30+896];
	ld.global.u32 	%r1790, [%rd30+1024];
	ld.global.u32 	%r1791, [%rd30+1152];
	ld.global.u32 	%r1792, [%rd30+1280];
	ld.global.u32 	%r1793, [%rd30+1408];
	ld.global.u32 	%r1794, [%rd30+1536];
	ld.global.u32 	%r1795, [%rd30+1664];
	ld.global.u32 	%r1796, [%rd30+1792];
	ld.global.u32 	%r1797, [%rd30+1920];
	ld.global.u32 	%r1798, [%rd30+2048];
	ld.global.u32 	%r1799, [%rd30+2176];
	bra.uni 	$L__BB5_40;
$L__BB5_4:
	ld.param.u32 	%r1758, [_ZN3cub18CUB_300001_SM_10006detail10radix_sort29DeviceRadixSortOnesweepKernelINS1_5radix10policy_hubIfNS0_8NullTypeEyE10Policy1000ELNS0_9SortOrderE0EfS6_yiiNS1_21identity_decomposer_tEEEvPT5_SC_PT3_PKSD_PT1_PKSH_PT2_PKSL_T4_iiT6__param_8];
	cvt.u32.u64 	%r308, %rd4;
	sub.s32 	%r24, %r1758, %r308;
	and.b32  	%r309, %r1, 31;
	and.b32  	%r310, %r1, 992;
	mul.lo.s32 	%r311, %r310, 18;
	or.b32  	%r25, %r311, %r309;
	setp.ge.s32 	%p3, %r25, %r24;
	cvt.u64.u32 	%rd31, %r25;
	add.s64 	%rd32, %rd31, %rd4;
	shl.b64 	%rd33, %rd32, 2;
	add.s64 	%rd5, %rd3, %rd33;
	mov.b32 	%r1782, 2147483647;
	@%p3 bra 	$L__BB5_6;
	ld.global.u32 	%r1782, [%rd5];
$L__BB5_6:
	add.s32 	%r313, %r25, 32;
	setp.ge.s32 	%p4, %r313, %r24;
	mov.b32 	%r1783, 2147483647;
	@%p4 bra 	$L__BB5_8;
	ld.global.u32 	%r1783, [%rd5+128];
$L__BB5_8:
	add.s32 	%r315, %r25, 64;
	setp.ge.s32 	%p5, %r315, %r24;
	mov.b32 	%r1784, 2147483647;
	@%p5 bra 	$L__BB5_10;
	ld.global.u32 	%r1784, [%rd5+256];
$L__BB5_10:
	add.s32 	%r317, %r25, 96;
	setp.ge.s32 	%p6, %r317, %r24;
	mov.b32 	%r1785, 2147483647;
	@%p6 bra 	$L__BB5_12;
	ld.global.u32 	%r1785, [%rd5+384];
$L__BB5_12:
	add.s32 	%r319, %r25, 128;
	setp.ge.s32 	%p7, %r319, %r24;
	mov.b32 	%r1786, 2147483647;
	@%p7 bra 	$L__BB5_14;
	ld.global.u32 	%r1786, [%rd5+512];
$L__BB5_14:
	add.s32 	%r321, %r25, 160;
	setp.ge.s32 	%p8, %r321, %r24;
	mov.b32 	%r1787, 2147483647;
	@%p8 bra 	$L__BB5_16;
	ld.global.u32 	%r1787, [%rd5+640];
$L__BB5_16:
	add.s32 	%r323, %r25, 192;
	setp.ge.s32 	%p9, %r323, %r24;
	mov.b32 	%r1788, 2147483647;
	@%p9 bra 	$L__BB5_18;
	ld.global.u32 	%r1788, [%rd5+768];
$L__BB5_18:
	add.s32 	%r325, %r25, 224;
	setp.ge.s32 	%p10, %r325, %r24;
	mov.b32 	%r1789, 2147483647;
	@%p10 bra 	$L__BB5_20;
	ld.global.u32 	%r1789, [%rd5+896];
$L__BB5_20:
	add.s32 	%r327, %r25, 256;
	setp.ge.s32 	%p11, %r327, %r24;
	mov.b32 	%r1790, 2147483647;
	@%p11 bra 	$L__BB5_22;
	ld.global.u32 	%r1790, [%rd5+1024];
$L__BB5_22:
	add.s32 	%r329, %r25, 288;
	setp.ge.s32 	%p12, %r329, %r24;
	mov.b32 	%r1791, 2147483647;
	@%p12 bra 	$L__BB5_24;
	ld.global.u32 	%r1791, [%rd5+1152];
$L__BB5_24:
	add.s32 	%r331, %r25, 320;
	setp.ge.s32 	%p13, %r331, %r24;
	mov.b32 	%r1792, 2147483647;
	@%p13 bra 	$L__BB5_26;
	ld.global.u32 	%r1792, [%rd5+1280];
$L__BB5_26:
	add.s32 	%r333, %r25, 352;
	setp.ge.s32 	%p14, %r333, %r24;
	mov.b32 	%r1793, 2147483647;
	@%p14 bra 	$L__BB5_28;
	ld.global.u32 	%r1793, [%rd5+1408];
$L__BB5_28:
	add.s32 	%r335, %r25, 384;
	setp.ge.s32 	%p15, %r335, %r24;
	mov.b32 	%r1794, 2147483647;
	@%p15 bra 	$L__BB5_30;
	ld.global.u32 	%r1794, [%rd5+1536];
$L__BB5_30:
	add.s32 	%r337, %r25, 416;
	setp.ge.s32 	%p16, %r337, %r24;
	mov.b32 	%r1795, 2147483647;
	@%p16 bra 	$L__BB5_32;
	ld.global.u32 	%r1795, [%rd5+1664];
$L__BB5_32:
	add.s32 	%r339, %r25, 448;
	setp.ge.s32 	%p17, %r339, %r24;
	mov.b32 	%r1796, 2147483647;
	@%p17 bra 	$L__BB5_34;
	ld.global.u32 	%r1796, [%rd5+1792];
$L__BB5_34:
	add.s32 	%r341, %r25, 480;
	setp.ge.s32 	%p18, %r341, %r24;
	mov.b32 	%r1797, 2147483647;
	@%p18 bra 	$L__BB5_36;
	ld.global.u32 	%r1797, [%rd5+1920];
$L__BB5_36:
	add.s32 	%r343, %r25, 512;
	setp.ge.s32 	%p19, %r343, %r24;
	mov.b32 	%r1798, 2147483647;
	@%p19 bra 	$L__BB5_38;
	ld.global.u32 	%r1798, [%rd5+2048];
$L__BB5_38:
	add.s32 	%r345, %r25, 544;
	setp.ge.s32 	%p20, %r345, %r24;
	mov.b32 	%r1799, 2147483647;
	@%p20 bra 	$L__BB5_40;
	ld.global.u32 	%r1799, [%rd5+2176];
$L__BB5_40:
	setp.gt.s32 	%p21, %r1782, -1;
	selp.b32 	%r346, -2147483648, -1, %p21;
	xor.b32  	%r1813, %r346, %r1782;
	setp.gt.s32 	%p22, %r1783, -1;
	selp.b32 	%r347, -2147483648, -1, %p22;
	xor.b32  	%r1814, %r347, %r1783;
	setp.gt.s32 	%p23, %r1784, -1;
	selp.b32 	%r348, -2147483648, -1, %p23;
	xor.b32  	%r1815, %r348, %r1784;
	setp.gt.s32 	%p24, %r1785, -1;
	selp.b32 	%r349, -2147483648, -1, %p24;
	xor.b32  	%r1816, %r349, %r1785;
	setp.gt.s32 	%p25, %r1786, -1;
	selp.b32 	%r350, -2147483648, -1, %p25;
	xor.b32  	%r1817, %r350, %r1786;
	setp.gt.s32 	%p26, %r1787, -1;
	selp.b32 	%r351, -2147483648, -1, %p26;
	xor.b32  	%r1818, %r351, %r1787;
	setp.gt.s32 	%p27, %r1788, -1;
	selp.b32 	%r352, -2147483648, -1, %p27;
	xor.b32  	%r1819, %r352, %r1788;
	setp.gt.s32 	%p28, %r1789, -1;
	selp.b32 	%r353, -2147483648, -1, %p28;
	xor.b32  	%r1820, %r353, %r1789;
	setp.gt.s32 	%p29, %r1790, -1;
	selp.b32 	%r354, -2147483648, -1, %p29;
	xor.b32  	%r1821, %r354, %r1790;
	setp.gt.s32 	%p30, %r1791, -1;
	selp.b32 	%r355, -2147483648, -1, %p30;
	xor.b32  	%r1822, %r355, %r1791;
	setp.gt.s32 	%p31, %r1792, -1;
	selp.b32 	%r356, -2147483648, -1, %p31;
	xor.b32  	%r1823, %r356, %r1792;
	setp.gt.s32 	%p32, %r1793, -1;
	selp.b32 	%r357, -2147483648, -1, %p32;
	xor.b32  	%r1824, %r357, %r1793;
	setp.gt.s32 	%p33, %r1794, -1;
	selp.b32 	%r358, -2147483648, -1, %p33;
	xor.b32  	%r1825, %r358, %r1794;
	setp.gt.s32 	%p34, %r1795, -1;
	selp.b32 	%r359, -2147483648, -1, %p34;
	xor.b32  	%r1826, %r359, %r1795;
	setp.gt.s32 	%p35, %r1796, -1;
	selp.b32 	%r360, -2147483648, -1, %p35;
	xor.b32  	%r1827, %r360, %r1796;
	setp.gt.s32 	%p36, %r1797, -1;
	selp.b32 	%r361, -2147483648, -1, %p36;
	xor.b32  	%r1828, %r361, %r1797;
	setp.gt.s32 	%p37, %r1798, -1;
	selp.b32 	%r362, -2147483648, -1, %p37;
	xor.b32  	%r1829, %r362, %r1798;
	setp.gt.s32 	%p38, %r1799, -1;
	selp.b32 	%r363, -2147483648, -1, %p38;
	xor.b32  	%r1830, %r363, %r1799;
	mov.b32 	%r364, -1;
	shl.b32 	%r365, %r364, %r299;
	not.b32 	%r97, %r365;
	shl.b32 	%r366, %r2, 10;
	mov.u32 	%r367, _ZZN3cub18CUB_300001_SM_10006detail10radix_sort29DeviceRadixSortOnesweepKernelINS1_5radix10policy_hubIfNS0_8NullTypeEyE10Policy1000ELNS0_9SortOrderE0EfS6_yiiNS1_21identity_decomposer_tEEEvPT5_SC_PT3_PKSD_PT1_PKSH_PT2_PKSL_T4_iiT6_E1s;
	add.s32 	%r98, %r367, %r366;
	setp.gt.s32 	%p39, %r300, 255;
	@%p39 bra 	$L__BB5_53;
	max.s32 	%r368, %r300, 224;
	sub.s32 	%r369, %r368, %r300;
	add.s32 	%r370, %r369, 31;
	shr.u32 	%r371, %r370, 5;
	add.s32 	%r99, %r371, 1;
	and.b32  	%r100, %r99, 15;
	setp.lt.u32 	%p40, %r370, 480;
	mov.u32 	%r1803, %r300;
	@%p40 bra 	$L__BB5_44;
	and.b32  	%r372, %r99, 268435440;
	neg.s32 	%r1801, %r372;
	shl.b32 	%r374, %r300, 2;
	add.s32 	%r375, %r366, %r374;
	add.s32 	%r377, %r375, %r367;
	add.s32 	%r1800, %r377, 1024;
	mov.u32 	%r1803, %r300;
$L__BB5_43:
	.pragma "nounroll";
	mov.b32 	%r378, 0;
	st.shared.u32 	[%r1800+-1024], %r378;
	st.shared.u32 	[%r1800+-896], %r378;
	st.shared.u32 	[%r1800+-768], %r378;
	st.shared.u32 	[%r1800+-640], %r378;
	st.shared.u32 	[%r1800+-512], %r378;
	st.shared.u32 	[%r1800+-384], %r378;
	st.shared.u32 	[%r1800+-256], %r378;
	st.shared.u32 	[%r1800+-128], %r378;
	st.shared.u32 	[%r1800], %r378;
	st.shared.u32 	[%r1800+128], %r378;
	st.shared.u32 	[%r1800+256], %r378;
	st.shared.u32 	[%r1800+384], %r378;
	st.shared.u32 	[%r1800+512], %r378;
	st.shared.u32 	[%r1800+640], %r378;
	st.shared.u32 	[%r1800+768], %r378;
	st.shared.u32 	[%r1800+896], %r378;
	add.s32 	%r1803, %r1803, 512;
	add.s32 	%r1801, %r1801, 16;
	add.s32 	%r1800, %r1800, 2048;
	setp.ne.s32 	%p41, %r1801, 0;
	@%p41 bra 	$L__BB5_43;
$L__BB5_44:
	setp.eq.s32 	%p42, %r100, 0;
	@%p42 bra 	$L__BB5_53;
	and.b32  	%r110, %r99, 7;
	setp.lt.u32 	%p43, %r100, 8;
	@%p43 bra 	$L__BB5_47;
	shl.b32 	%r379, %r1803, 2;
	add.s32 	%r380, %r98, %r379;
	mov.b32 	%r381, 0;
	st.shared.u32 	[%r380], %r381;
	st.shared.u32 	[%r380+128], %r381;
	st.shared.u32 	[%r380+256], %r381;
	st.shared.u32 	[%r380+384], %r381;
	st.shared.u32 	[%r380+512], %r381;
	st.shared.u32 	[%r380+640], %r381;
	st.shared.u32 	[%r380+768], %r381;
	st.shared.u32 	[%r380+896], %r381;
	add.s32 	%r1803, %r1803, 256;
$L__BB5_47:
	setp.eq.s32 	%p44, %r110, 0;
	@%p44 bra 	$L__BB5_53;
	and.b32  	%r113, %r99, 3;
	setp.lt.u32 	%p45, %r110, 4;
	@%p45 bra 	$L__BB5_50;
	shl.b32 	%r382, %r1803, 2;
	add.s32 	%r383, %r98, %r382;
	mov.b32 	%r384, 0;
	st.shared.u32 	[%r383], %r384;
	st.shared.u32 	[%r383+128], %r384;
	st.shared.u32 	[%r383+256], %r384;
	st.shared.u32 	[%r383+384], %r384;
	add.s32 	%r1803, %r1803, 128;
$L__BB5_50:
	setp.eq.s32 	%p46, %r113, 0;
	@%p46 bra 	$L__BB5_53;
	shl.b32 	%r386, %r1803, 2;
	add.s32 	%r387, %r366, %r386;
	add.s32 	%r1807, %r367, %r387;
	neg.s32 	%r1806, %r113;
$L__BB5_52:
	.pragma "nounroll";
	mov.b32 	%r389, 0;
	st.shared.u32 	[%r1807], %r389;
	add.s32 	%r1807, %r1807, 128;
	add.s32 	%r1806, %r1806, 1;
	setp.ne.s32 	%p47, %r1806, 0;
	@%p47 bra 	$L__BB5_52;
$L__BB5_53:
	bar.warp.sync 	-1;
	setp.eq.s32 	%p48, %r1813, 2147483647;
	selp.b32 	%r391, -2147483648, %r1813, %p48;
	shr.u32 	%r392, %r391, %r298;
	and.b32  	%r122, %r392, %r97;
	shl.b32 	%r393, %r122, 2;
	add.s32 	%r394, %r98, %r393;
	atom.shared.add.u32 	%r395, [%r394], 1;
	setp.eq.s32 	%p49, %r1814, 2147483647;
	selp.b32 	%r396, -2147483648, %r1814, %p49;
	shr.u32 	%r397, %r396, %r298;
	and.b32  	%r398, %r397, %r97;
	shl.b32 	%r399, %r398, 2;
	add.s32 	%r400, %r98, %r399;
	atom.shared.add.u32 	%r401, [%r400], 1;
	setp.eq.s32 	%p50, %r1815, 2147483647;
	selp.b32 	%r402, -2147483648, %r1815, %p50;
	shr.u32 	%r403, %r402, %r298;
	and.b32  	%r404, %r403, %r97;
	shl.b32 	%r405, %r404, 2;
	add.s32 	%r406, %r98, %r405;
	atom.shared.add.u32 	%r407, [%r406], 1;
	setp.eq.s32 	%p51, %r1816, 2147483647;
	selp.b32 	%r408, -2147483648, %r1816, %p51;
	shr.u32 	%r409, %r408, %r298;
	and.b32  	%r410, %r409, %r97;
	shl.b32 	%r411, %r410, 2;
	add.s32 	%r412, %r98, %r411;
	atom.shared.add.u32 	%r413, [%r412], 1;
	setp.eq.s32 	%p52, %r1817, 2147483647;
	selp.b32 	%r414, -2147483648, %r1817, %p52;
	shr.u32 	%r415, %r414, %r298;
	and.b32  	%r416, %r415, %r97;
	shl.b32 	%r417, %r416, 2;
	add.s32 	%r418, %r98, %r417;
	atom.shared.add.u32 	%r419, [%r418], 1;
	setp.eq.s32 	%p53, %r1818, 2147483647;
	selp.b32 	%r420, -2147483648, %r1818, %p53;
	shr.u32 	%r421, %r420, %r298;
	and.b32  	%r422, %r421, %r97;
	shl.b32 	%r423, %r422, 2;
	add.s32 	%r424, %r98, %r423;
	atom.shared.add.u32 	%r425, [%r424], 1;
	setp.eq.s32 	%p54, %r1819, 2147483647;
	selp.b32 	%r426, -2147483648, %r1819, %p54;
	shr.u32 	%r427, %r426, %r298;
	and.b32  	%r428, %r427, %r97;
	shl.b32 	%r429, %r428, 2;
	add.s32 	%r430, %r98, %r429;
	atom.shared.add.u32 	%r431, [%r430], 1;
	setp.eq.s32 	%p55, %r1820, 2147483647;
	selp.b32 	%r432, -2147483648, %r1820, %p55;
	shr.u32 	%r433, %r432, %r298;
	and.b32  	%r434, %r433, %r97;
	shl.b32 	%r435, %r434, 2;
	add.s32 	%r436, %r98, %r435;
	atom.shared.add.u32 	%r437, [%r436], 1;
	setp.eq.s32 	%p56, %r1821, 2147483647;
	selp.b32 	%r438, -2147483648, %r1821, %p56;
	shr.u32 	%r439, %r438, %r298;
	and.b32  	%r440, %r439, %r97;
	shl.b32 	%r441, %r440, 2;
	add.s32 	%r442, %r98, %r441;
	atom.shared.add.u32 	%r443, [%r442], 1;
	setp.eq.s32 	%p57, %r1822, 2147483647;
	selp.b32 	%r444, -2147483648, %r1822, %p57;
	shr.u32 	%r445, %r444, %r298;
	and.b32  	%r446, %r445, %r97;
	shl.b32 	%r447, %r446, 2;
	add.s32 	%r448, %r98, %r447;
	atom.shared.add.u32 	%r449, [%r448], 1;
	setp.eq.s32 	%p58, %r1823, 2147483647;
	selp.b32 	%r450, -2147483648, %r1823, %p58;
	shr.u32 	%r451, %r450, %r298;
	and.b32  	%r452, %r451, %r97;
	shl.b32 	%r453, %r452, 2;
	add.s32 	%r454, %r98, %r453;
	atom.shared.add.u32 	%r455, [%r454], 1;
	setp.eq.s32 	%p59, %r1824, 2147483647;
	selp.b32 	%r456, -2147483648, %r1824, %p59;
	shr.u32 	%r457, %r456, %r298;
	and.b32  	%r458, %r457, %r97;
	shl.b32 	%r459, %r458, 2;
	add.s32 	%r460, %r98, %r459;
	atom.shared.add.u32 	%r461, [%r460], 1;
	setp.eq.s32 	%p60, %r1825, 2147483647;
	selp.b32 	%r462, -2147483648, %r1825, %p60;
	shr.u32 	%r463, %r462, %r298;
	and.b32  	%r464, %r463, %r97;
	shl.b32 	%r465, %r464, 2;
	add.s32 	%r466, %r98, %r465;
	atom.shared.add.u32 	%r467, [%r466], 1;
	setp.eq.s32 	%p61, %r1826, 2147483647;
	selp.b32 	%r468, -2147483648, %r1826, %p61;
	shr.u32 	%r469, %r468, %r298;
	and.b32  	%r470, %r469, %r97;
	shl.b32 	%r471, %r470, 2;
	add.s32 	%r472, %r98, %r471;
	atom.shared.add.u32 	%r473, [%r472], 1;
	setp.eq.s32 	%p62, %r1827, 2147483647;
	selp.b32 	%r474, -2147483648, %r1827, %p62;
	shr.u32 	%r475, %r474, %r298;
	and.b32  	%r476, %r475, %r97;
	shl.b32 	%r477, %r476, 2;
	add.s32 	%r478, %r98, %r477;
	atom.shared.add.u32 	%r479, [%r478], 1;
	setp.eq.s32 	%p63, %r1828, 2147483647;
	selp.b32 	%r480, -2147483648, %r1828, %p63;
	shr.u32 	%r481, %r480, %r298;
	and.b32  	%r482, %r481, %r97;
	shl.b32 	%r483, %r482, 2;
	add.s32 	%r484, %r98, %r483;
	atom.shared.add.u32 	%r485, [%r484], 1;
	setp.eq.s32 	%p64, %r1829, 2147483647;
	selp.b32 	%r486, -2147483648, %r1829, %p64;
	shr.u32 	%r487, %r486, %r298;
	and.b32  	%r488, %r487, %r97;
	shl.b32 	%r489, %r488, 2;
	add.s32 	%r490, %r98, %r489;
	atom.shared.add.u32 	%r491, [%r490], 1;
	setp.eq.s32 	%p65, %r1830, 2147483647;
	selp.b32 	%r492, -2147483648, %r1830, %p65;
	shr.u32 	%r493, %r492, %r298;
	and.b32  	%r494, %r493, %r97;
	shl.b32 	%r495, %r494, 2;
	add.s32 	%r496, %r98, %r495;
	atom.shared.add.u32 	%r497, [%r496], 1;
	bar.sync 	0;
	setp.gt.u32 	%p66, %r1, 255;
	shl.b32 	%r498, %r1, 2;
	mov.u32 	%r499, _ZZN3cub18CUB_300001_SM_10006detail10radix_sort29DeviceRadixSortOnesweepKernelINS1_5radix10policy_hubIfNS0_8NullTypeEyE10Policy1000ELNS0_9SortOrderE0EfS6_yiiNS1_21identity_decomposer_tEEEvPT5_SC_PT3_PKSD_PT1_PKSH_PT2_PKSL_T4_iiT6_E1s;
	add.s32 	%r123, %r499, %r498;
	mov.b32 	%r1808, 0;
	@%p66 bra 	$L__BB5_55;
	ld.shared.u32 	%r500, [%r123];
	mov.b32 	%r501, 0;
	st.shared.u32 	[%r123], %r501;
	ld.shared.u32 	%r502, [%r123+1024];
	st.shared.u32 	[%r123+1024], %r500;
	add.s32 	%r503, %r502, %r500;
	ld.shared.u32 	%r504, [%r123+2048];
	st.shared.u32 	[%r123+2048], %r503;
	add.s32 	%r505, %r504, %r503;
	ld.shared.u32 	%r506, [%r123+3072];
	st.shared.u32 	[%r123+3072], %r505;
	add.s32 	%r507, %r506, %r505;
	ld.shared.u32 	%r508, [%r123+4096];
	st.shared.u32 	[%r123+4096], %r507;
	add.s32 	%r509, %r508, %r507;
	ld.shared.u32 	%r510, [%r123+5120];
	st.shared.u32 	[%r123+5120], %r509;
	add.s32 	%r511, %r510, %r509;
	ld.shared.u32 	%r512, [%r123+6144];
	st.shared.u32 	[%r123+6144], %r511;
	add.s32 	%r513, %r512, %r511;
	ld.shared.u32 	%r514, [%r123+7168];
	st.shared.u32 	[%r123+7168], %r513;
	add.s32 	%r515, %r514, %r513;
	ld.shared.u32 	%r516, [%r123+8192];
	st.shared.u32 	[%r123+8192], %r515;
	add.s32 	%r517, %r516, %r515;
	ld.shared.u32 	%r518, [%r123+9216];
	st.shared.u32 	[%r123+9216], %r517;
	add.s32 	%r519, %r518, %r517;
	ld.shared.u32 	%r520, [%r123+10240];
	st.shared.u32 	[%r123+10240], %r519;
	add.s32 	%r521, %r520, %r519;
	ld.shared.u32 	%r522, [%r123+11264];
	st.shared.u32 	[%r123+11264], %r521;
	add.s32 	%r1808, %r522, %r521;
$L__BB5_55:
	shl.b32 	%r523, %r4, 8;
	add.s32 	%r524, %r523, %r1;
	mul.wide.s32 	%rd34, %r524, 4;
	add.s64 	%rd6, %rd2, %rd34;
	@%p66 bra 	$L__BB5_57;
	or.b32  	%r525, %r1808, 1073741824;
	st.volatile.global.u32 	[%rd6], %r525;
$L__BB5_57:
	ld.param.u64 	%rd226, [_ZN3cub18CUB_300001_SM_10006detail10radix_sort29DeviceRadixSortOnesweepKernelINS1_5radix10policy_hubIfNS0_8NullTypeEyE10Policy1000ELNS0_9SortOrderE0EfS6_yiiNS1_21identity_decomposer_tEEEvPT5_SC_PT3_PKSD_PT1_PKSH_PT2_PKSL_T4_iiT6__param_3];
	setp.lt.u32 	%p68, %r1, 256;
	setp.eq.s32 	%p69, %r1808, 6912;
	and.pred  	%p70, %p68, %p69;
	selp.u32 	%r526, 1, 0, %p70;
	{ 
	.reg .pred 	%p1; 
	.reg .pred 	%p2; 
	setp.ne.u32 	%p1, %r526, 0; 
	bar.red.or.pred 	%p2, 0, %p1; 
	selp.u32 	%r527, 1, 0, %p2; 
	}
	setp.eq.s32 	%p71, %r527, 0;
	cvt.u64.u32 	%rd7, %r1;
	cvta.to.global.u64 	%rd35, %rd226;
	mul.wide.u32 	%rd36, %r1, 8;
	add.s64 	%rd8, %rd35, %rd36;
	@%p71 bra 	$L__BB5_107;
	setp.gt.u32 	%p73, %r1, %r122;
	selp.b32 	%r126, 6912, 0, %p73;
	shl.b32 	%r528, %r1, 3;
	mov.u32 	%r529, _ZZN3cub18CUB_300001_SM_10006detail10radix_sort29DeviceRadixSortOnesweepKernelINS1_5radix10policy_hubIfNS0_8NullTypeEyE10Policy1000ELNS0_9SortOrderE0EfS6_yiiNS1_21identity_decomposer_tEEEvPT5_SC_PT3_PKSD_PT1_PKSH_PT2_PKSL_T4_iiT6_E1s;
	add.s32 	%r530, %r529, %r528;
	add.s32 	%r127, %r530, 27648;
	@%p66 bra 	$L__BB5_66;
	ld.global.u64 	%rd37, [%rd8];
	cvt.u64.u32 	%rd38, %r126;
	sub.s64 	%rd228, %rd37, %rd38;
	st.shared.u64 	[%r127], %rd228;
	setp.lt.s32 	%p74, %r4, 1;
	mov.u32 	%r1812, %r1808;
	@%p74 bra 	$L__BB5_65;
	mov.b32 	%r1810, -1;
	mov.u32 	%r1809, %r4;
	mov.u32 	%r1812, %r1808;
$L__BB5_61:
	add.s32 	%r131, %r1809, -1;
	shl.b32 	%r532, %r131, 8;
	add.s32 	%r533, %r532, %r1;
	mul.wide.s32 	%rd39, %r533, 4;
	add.s64 	%rd10, %rd2, %rd39;
$L__BB5_62:
	membar.cta;
	ld.volatile.global.u32 	%r132, [%rd10];
	setp.eq.s32 	%p75, %r132, 0;
	@%p75 bra 	$L__BB5_62;
	and.b32  	%r534, %r132, 1073741823;
	add.s32 	%r1812, %r534, %r1812;
	setp.gt.s32 	%p76, %r132, -1;
	vote.sync.ballot.b32 	%r1810, %p76, %r1810;
	setp.gt.u32 	%p78, %r1809, 1;
	and.pred  	%p79, %p76, %p78;
	mov.u32 	%r1809, %r131;
	@%p79 bra 	$L__BB5_61;
	ld.shared.u64 	%rd228, [%r127];
$L__BB5_65:
	or.b32  	%r535, %r1812, -2147483648;
	st.volatile.global.u32 	[%rd6], %r535;
	sub.s32 	%r536, %r1812, %r1808;
	cvt.s64.s32 	%rd40, %r536;
	add.s64 	%rd41, %rd228, %rd40;
	st.shared.u64 	[%r127], %rd41;
$L__BB5_66:
	ld.param.u32 	%r1759, [_ZN3cub18CUB_300001_SM_10006detail10radix_sort29DeviceRadixSortOnesweepKernelINS1_5radix10policy_hubIfNS0_8NullTypeEyE10Policy1000ELNS0_9SortOrderE0EfS6_yiiNS1_21identity_decomposer_tEEEvPT5_SC_PT3_PKSD_PT1_PKSH_PT2_PKSL_T4_iiT6__param_8];
	ld.param.u64 	%rd222, [_ZN3cub18CUB_300001_SM_10006detail10radix_sort29DeviceRadixSortOnesweepKernelINS1_5radix10policy_hubIfNS0_8NullTypeEyE10Policy1000ELNS0_9SortOrderE0EfS6_yiiNS1_21identity_decomposer_tEEEvPT5_SC_PT3_PKSD_PT1_PKSH_PT2_PKSL_T4_iiT6__param_2];
	setp.lt.s32 	%p81, %r5, %r1759;
	setp.eq.s64 	%p82, %rd222, 0;
	or.pred  	%p83, %p82, %p81;
	or.pred  	%p84, %p66, %p83;
	@%p84 bra 	$L__BB5_68;
	ld.param.u64 	%rd223, [_ZN3cub18CUB_300001_SM_10006detail10radix_sort29DeviceRadixSortOnesweepKernelINS1_5radix10policy_hubIfNS0_8NullTypeEyE10Policy1000ELNS0_9SortOrderE0EfS6_yiiNS1_21identity_decomposer_tEEEvPT5_SC_PT3_PKSD_PT1_PKSH_PT2_PKSL_T4_iiT6__param_2];
	ld.shared.u64 	%rd42, [%r127];
	cvt.u64.u32 	%rd43, %r126;
	cvt.s64.s32 	%rd44, %r1808;
	add.s64 	%rd45, %rd43, %rd44;
	add.s64 	%rd46, %rd45, %rd42;
	cvta.to.global.u64 	%rd47, %rd223;
	shl.b64 	%rd48, %rd7, 3;
	add.s64 	%rd49, %rd47, %rd48;
	st.global.u64 	[%rd49], %rd46;
$L__BB5_68:
	ld.param.u32 	%r1760, [_ZN3cub18CUB_300001_SM_10006detail10radix_sort29DeviceRadixSortOnesweepKernelINS1_5radix10policy_hubIfNS0_8NullTypeEyE10Policy1000ELNS0_9SortOrderE0EfS6_yiiNS1_21identity_decomposer_tEEEvPT5_SC_PT3_PKSD_PT1_PKSH_PT2_PKSL_T4_iiT6__param_8];
	setp.gt.s32 	%p85, %r5, %r1760;
	bar.sync 	0;
	shl.b32 	%r537, %r122, 3;
	mov.u32 	%r538, _ZZN3cub18CUB_300001_SM_10006detail10radix_sort29DeviceRadixSortOnesweepKernelINS1_5radix10policy_hubIfNS0_8NullTypeEyE10Policy1000ELNS0_9SortOrderE0EfS6_yiiNS1_21identity_decomposer_tEEEvPT5_SC_PT3_PKSD_PT1_PKSH_PT2_PKSL_T4_iiT6_E1s;
	add.s32 	%r539, %r538, %r537;
	ld.shared.u64 	%rd13, [%r539+27648];
	setp.gt.s32 	%p86, %r1813, -1;
	selp.b32 	%r540, -1, -2147483648, %p86;
	xor.b32  	%r1813, %r540, %r1813;
	setp.gt.s32 	%p87, %r1814, -1;
	selp.b32 	%r541, -1, -2147483648, %p87;
	xor.b32  	%r1814, %r541, %r1814;
	setp.gt.s32 	%p88, %r1815, -1;
	selp.b32 	%r542, -1, -2147483648, %p88;
	xor.b32  	%r1815, %r542, %r1815;
	setp.gt.s32 	%p89, %r1816, -1;
	selp.b32 	%r543, -1, -2147483648, %p89;
	xor.b32  	%r1816, %r543, %r1816;
	setp.gt.s32 	%p90, %r1817, -1;
	selp.b32 	%r544, -1, -2147483648, %p90;
	xor.b32  	%r1817, %r544, %r1817;
	setp.gt.s32 	%p91, %r1818, -1;
	selp.b32 	%r545, -1, -2147483648, %p91;
	xor.b32  	%r1818, %r545, %r1818;
	setp.gt.s32 	%p92, %r1819, -1;
	selp.b32 	%r546, -1, -2147483648, %p92;
	xor.b32  	%r1819, %r546, %r1819;
	setp.gt.s32 	%p93, %r1820, -1;
	selp.b32 	%r547, -1, -2147483648, %p93;
	xor.b32  	%r1820, %r547, %r1820;
	setp.gt.s32 	%p94, %r1821, -1;
	selp.b32 	%r548, -1, -2147483648, %p94;
	xor.b32  	%r1821, %r548, %r1821;
	setp.gt.s32 	%p95, %r1822, -1;
	selp.b32 	%r549, -1, -2147483648, %p95;
	xor.b32  	%r1822, %r549, %r1822;
	setp.gt.s32 	%p96, %r1823, -1;
	selp.b32 	%r550, -1, -2147483648, %p96;
	xor.b32  	%r1823, %r550, %r1823;
	setp.gt.s32 	%p97, %r1824, -1;
	selp.b32 	%r551, -1, -2147483648, %p97;
	xor.b32  	%r1824, %r551, %r1824;
	setp.gt.s32 	%p98, %r1825, -1;
	selp.b32 	%r552, -1, -2147483648, %p98;
	xor.b32  	%r1825, %r552, %r1825;
	setp.gt.s32 	%p99, %r1826, -1;
	selp.b32 	%r553, -1, -2147483648, %p99;
	xor.b32  	%r1826, %r553, %r1826;
	setp.gt.s32 	%p100, %r1827, -1;
	selp.b32 	%r554, -1, -2147483648, %p100;
	xor.b32  	%r1827, %r554, %r1827;
	setp.gt.s32 	%p101, %r1828, -1;
	selp.b32 	%r555, -1, -2147483648, %p101;
	xor.b32  	%r1828, %r555, %r1828;
	setp.gt.s32 	%p102, %r1829, -1;
	selp.b32 	%r556, -1, -2147483648, %p102;
	xor.b32  	%r1829, %r556, %r1829;
	setp.gt.s32 	%p103, %r1830, -1;
	selp.b32 	%r557, -1, -2147483648, %p103;
	xor.b32  	%r1830, %r557, %r1830;
	@%p85 bra 	$L__BB5_70;
	and.b32  	%r558, %r1, 31;
	and.b32  	%r559, %r1, 992;
	mul.lo.s32 	%r560, %r559, 18;
	or.b32  	%r561, %r560, %r558;
	cvt.u64.u32 	%rd50, %r561;
	add.s64 	%rd51, %rd13, %rd50;
	shl.b64 	%rd52, %rd51, 2;
	add.s64 	%rd53, %rd1, %rd52;
	st.global.u32 	[%rd53], %r1813;
	st.global.u32 	[%rd53+128], %r1814;
	st.global.u32 	[%rd53+256], %r1815;
	st.global.u32 	[%rd53+384], %r1816;
	st.global.u32 	[%rd53+512], %r1817;
	st.global.u32 	[%rd53+640], %r1818;
	st.global.u32 	[%rd53+768], %r1819;
	st.global.u32 	[%rd53+896], %r1820;
	st.global.u32 	[%rd53+1024], %r1821;
	st.global.u32 	[%rd53+1152], %r1822;
	st.global.u32 	[%rd53+1280], %r1823;
	st.global.u32 	[%rd53+1408], %r1824;
	st.global.u32 	[%rd53+1536], %r1825;
	st.global.u32 	[%rd53+1664], %r1826;
	st.global.u32 	[%rd53+1792], %r1827;
	st.global.u32 	[%rd53+1920], %r1828;
	st.global.u32 	[%rd53+2048], %r1829;
	st.global.u32 	[%rd53+2176], %r1830;
	bra.uni 	$L__BB5_106;
$L__BB5_70:
	ld.param.u32 	%r1761, [_ZN3cub18CUB_300001_SM_10006detail10radix_sort29DeviceRadixSortOnesweepKernelINS1_5radix10policy_hubIfNS0_8NullTypeEyE10Policy1000ELNS0_9SortOrderE0EfS6_yiiNS1_21identity_decomposer_tEEEvPT5_SC_PT3_PKSD_PT1_PKSH_PT2_PKSL_T4_iiT6__param_8];
	mad.lo.s32 	%r154, %r4, -6912, %r1761;
	and.b32  	%r562, %r1, 31;
	and.b32  	%r563, %r1, 992;
	mul.lo.s32 	%r564, %r563, 18;
	or.b32  	%r155, %r564, %r562;
	setp.ge.s32 	%p104, %r155, %r154;
	cvt.u64.u32 	%rd54, %r155;
	add.s64 	%rd55, %rd13, %rd54;
	shl.b64 	%rd56, %rd55, 2;
	add.s64 	%rd14, %rd1, %rd56;
	@%p104 bra 	$L__BB5_72;
	st.global.u32 	[%rd14], %r1813;
$L__BB5_72:
	add.s32 	%r565, %r155, 32;
	setp.ge.s32 	%p105, %r565, %r154;
	@%p105 bra 	$L__BB5_74;
	st.global.u32 	[%rd14+128], %r1814;
$L__BB5_74:
	add.s32 	%r566, %r155, 64;
	setp.ge.s32 	%p106, %r566, %r154;
	@%p106 bra 	$L__BB5_76;
	st.global.u32 	[%rd14+256], %r1815;
$L__BB5_76:
	add.s32 	%r567, %r155, 96;
	setp.ge.s32 	%p107, %r567, %r154;
	@%p107 bra 	$L__BB5_78;
	st.global.u32 	[%rd14+384], %r1816;
$L__BB5_78:
	add.s32 	%r568, %r155, 128;
	setp.ge.s32 	%p108, %r568, %r154;
	@%p108 bra 	$L__BB5_80;
	st.global.u32 	[%rd14+512], %r1817;
$L__BB5_80:
	add.s32 	%r569, %r155, 160;
	setp.ge.s32 	%p109, %r569, %r154;
	@%p109 bra 	$L__BB5_82;
	st.global.u32 	[%rd14+640], %r1818;
$L__BB5_82:
	add.s32 	%r570, %r155, 192;
	setp.ge.s32 	%p110, %r570, %r154;
	@%p110 bra 	$L__BB5_84;
	st.global.u32 	[%rd14+768], %r1819;
$L__BB5_84:
	add.s32 	%r571, %r155, 224;
	setp.ge.s32 	%p111, %r571, %r154;
	@%p111 bra 	$L__BB5_86;
	st.global.u32 	[%rd14+896], %r1820;
$L__BB5_86:
	add.s32 	%r572, %r155, 256;
	setp.ge.s32 	%p112, %r572, %r154;
	@%p112 bra 	$L__BB5_88;
	st.global.u32 	[%rd14+1024], %r1821;
$L__BB5_88:
	add.s32 	%r573, %r155, 288;
	setp.ge.s32 	%p113, %r573, %r154;
	@%p113 bra 	$L__BB5_90;
	st.global.u32 	[%rd14+1152], %r1822;
$L__BB5_90:
	add.s32 	%r574, %r155, 320;
	setp.ge.s32 	%p114, %r574, %r154;
	@%p114 bra 	$L__BB5_92;
	st.global.u32 	[%rd14+1280], %r1823;
$L__BB5_92:
	add.s32 	%r575, %r155, 352;
	setp.ge.s32 	%p115, %r575, %r154;
	@%p115 bra 	$L__BB5_94;
	st.global.u32 	[%rd14+1408], %r1824;
$L__BB5_94:
	add.s32 	%r576, %r155, 384;
	setp.ge.s32 	%p116, %r576, %r154;
	@%p116 bra 	$L__BB5_96;
	st.global.u32 	[%rd14+1536], %r1825;
$L__BB5_96:
	add.s32 	%r577, %r155, 416;
	setp.ge.s32 	%p117, %r577, %r154;
	@%p117 bra 	$L__BB5_98;
	st.global.u32 	[%rd14+1664], %r1826;
$L__BB5_98:
	add.s32 	%r578, %r155, 448;
	setp.ge.s32 	%p118, %r578, %r154;
	@%p118 bra 	$L__BB5_100;
	st.global.u32 	[%rd14+1792], %r1827;
$L__BB5_100:
	add.s32 	%r579, %r155, 480;
	setp.ge.s32 	%p119, %r579, %r154;
	@%p119 bra 	$L__BB5_102;
	st.global.u32 	[%rd14+1920], %r1828;
$L__BB5_102:
	add.s32 	%r580, %r155, 512;
	setp.ge.s32 	%p120, %r580, %r154;
	@%p120 bra 	$L__BB5_104;
	st.global.u32 	[%rd14+2048], %r1829;
$L__BB5_104:
	add.s32 	%r581, %r155, 544;
	setp.ge.s32 	%p121, %r581, %r154;
	@%p121 bra 	$L__BB5_106;
	st.global.u32 	[%rd14+2176], %r1830;
$L__BB5_106:
	// begin inline asm
	exit;
	// end inline asm
$L__BB5_107:
	mul.hi.u32 	%r582, %r1, 357913942;
	add.s32 	%r583, %r582, %r1;
	shl.b32 	%r584, %r583, 2;
	mov.u32 	%r585, _ZZN3cub18CUB_300001_SM_10006detail10radix_sort29DeviceRadixSortOnesweepKernelINS1_5radix10policy_hubIfNS0_8NullTypeEyE10Policy1000ELNS0_9SortOrderE0EfS6_yiiNS1_21identity_decomposer_tEEEvPT5_SC_PT3_PKSD_PT1_PKSH_PT2_PKSL_T4_iiT6_E1s;
	add.s32 	%r586, %r585, %r584;
	add.s32 	%r174, %r586, 13328;
	st.shared.u32 	[%r586+13328], %r1808;
	bar.sync 	0;
	setp.gt.u32 	%p122, %r1, 31;
	@%p122 bra 	$L__BB5_109;
	mov.u32 	%r617, _ZZN3cub18CUB_300001_SM_10006detail10radix_sort29DeviceRadixSortOnesweepKernelINS1_5radix10policy_hubIfNS0_8NullTypeEyE10Policy1000ELNS0_9SortOrderE0EfS6_yiiNS1_21identity_decomposer_tEEEvPT5_SC_PT3_PKSD_PT1_PKSH_PT2_PKSL_T4_iiT6_E1s;
	mad.lo.s32 	%r618, %r1, 52, %r617;
	ld.shared.u32 	%r619, [%r618+13328];
	ld.shared.u32 	%r620, [%r618+13332];
	ld.shared.u32 	%r621, [%r618+13336];
	ld.shared.u32 	%r622, [%r618+13340];
	ld.shared.u32 	%r623, [%r618+13344];
	ld.shared.u32 	%r624, [%r618+13348];
	ld.shared.u32 	%r625, [%r618+13352];
	ld.shared.u32 	%r626, [%r618+13356];
	ld.shared.u32 	%r627, [%r618+13360];
	ld.shared.u32 	%r628, [%r618+13364];
	ld.shared.u32 	%r629, [%r618+13368];
	ld.shared.u32 	%r630, [%r618+13372];
	add.s32 	%r631, %r620, %r619;
	add.s32 	%r632, %r631, %r621;
	add.s32 	%r633, %r632, %r622;
	add.s32 	%r634, %r633, %r623;
	add.s32 	%r635, %r634, %r624;
	add.s32 	%r636, %r635, %r625;
	add.s32 	%r637, %r636, %r626;
	add.s32 	%r638, %r637, %r627;
	add.s32 	%r639, %r638, %r628;
	add.s32 	%r640, %r639, %r629;
	add.s32 	%r591, %r640, %r630;
	mov.b32 	%r589, 1;
	mov.b32 	%r614, 0;
	mov.b32 	%r616, -1;
	// begin inline asm
	{  .reg .s32 r0;  .reg .pred p;  shfl.sync.up.b32 r0|p, %r591, %r589, %r614, %r616;  @p add.s32 r0, r0, %r591;  mov.s32 %r587, r0;}
	// end inline asm
	mov.b32 	%r595, 2;
	// begin inline asm
	{  .reg .s32 r0;  .reg .pred p;  shfl.sync.up.b32 r0|p, %r587, %r595, %r614, %r616;  @p add.s32 r0, r0, %r587;  mov.s32 %r593, r0;}
	// end inline asm
	mov.b32 	%r601, 4;
	// begin inline asm
	{  .reg .s32 r0;  .reg .pred p;  shfl.sync.up.b32 r0|p, %r593, %r601, %r614, %r616;  @p add.s32 r0, r0, %r593;  mov.s32 %r599, r0;}
	// end inline asm
	mov.b32 	%r607, 8;
	// begin inline asm
	{  .reg .s32 r0;  .reg .pred p;  shfl.sync.up.b32 r0|p, %r599, %r607, %r614, %r616;  @p add.s32 r0, r0, %r599;  mov.s32 %r605, r0;}
	// end inline asm
	mov.b32 	%r613, 16;
	// begin inline asm
	{  .reg .s32 r0;  .reg .pred p;  shfl.sync.up.b32 r0|p, %r605, %r613, %r614, %r616;  @p add.s32 r0, r0, %r605;  mov.s32 %r611, r0;}
	// end inline asm
	sub.s32 	%r641, %r611, %r591;
	add.s32 	%r642, %r619, %r641;
	add.s32 	%r643, %r620, %r642;
	add.s32 	%r644, %r621, %r643;
	add.s32 	%r645, %r622, %r644;
	add.s32 	%r646, %r623, %r645;
	add.s32 	%r647, %r624, %r646;
	add.s32 	%r648, %r625, %r647;
	add.s32 	%r649, %r626, %r648;
	add.s32 	%r650, %r627, %r649;
	add.s32 	%r651, %r628, %r650;
	add.s32 	%r652, %r629, %r651;
	st.shared.u32 	[%r618+13328], %r641;
	st.shared.u32 	[%r618+13332], %r642;
	st.shared.u32 	[%r618+13336], %r643;
	st.shared.u32 	[%r618+13340], %r644;
	st.shared.u32 	[%r618+13344], %r645;
	st.shared.u32 	[%r618+13348], %r646;
	st.shared.u32 	[%r618+13352], %r647;
	st.shared.u32 	[%r618+13356], %r648;
	st.shared.u32 	[%r618+13360], %r649;
	st.shared.u32 	[%r618+13364], %r650;
	st.shared.u32 	[%r618+13368], %r651;
	st.shared.u32 	[%r618+13372], %r652;
$L__BB5_109:
	setp.gt.u32 	%p123, %r1, 255;
	bar.sync 	0;
	ld.shared.u32 	%r175, [%r174];
	@%p123 bra 	$L__BB5_111;
	shl.b32 	%r653, %r1, 2;
	mov.u32 	%r654, _ZZN3cub18CUB_300001_SM_10006detail10radix_sort29DeviceRadixSortOnesweepKernelINS1_5radix10policy_hubIfNS0_8NullTypeEyE10Policy1000ELNS0_9SortOrderE0EfS6_yiiNS1_21identity_decomposer_tEEEvPT5_SC_PT3_PKSD_PT1_PKSH_PT2_PKSL_T4_iiT6_E1s;
	add.s32 	%r655, %r654, %r653;
	ld.shared.u32 	%r656, [%r655];
	add.s32 	%r657, %r656, %r175;
	st.shared.u32 	[%r655], %r657;
	ld.shared.u32 	%r658, [%r655+1024];
	add.s32 	%r659, %r658, %r175;
	st.shared.u32 	[%r655+1024], %r659;
	ld.shared.u32 	%r660, [%r655+2048];
	add.s32 	%r661, %r660, %r175;
	st.shared.u32 	[%r655+2048], %r661;
	ld.shared.u32 	%r662, [%r655+3072];
	add.s32 	%r663, %r662, %r175;
	st.shared.u32 	[%r655+3072], %r663;
	ld.shared.u32 	%r664, [%r655+4096];
	add.s32 	%r665, %r664, %r175;
	st.shared.u32 	[%r655+4096], %r665;
	ld.shared.u32 	%r666, [%r655+5120];
	add.s32 	%r667, %r666, %r175;
	st.shared.u32 	[%r655+5120], %r667;
	ld.shared.u32 	%r668, [%r655+6144];
	add.s32 	%r669, %r668, %r175;
	st.shared.u32 	[%r655+6144], %r669;
	ld.shared.u32 	%r670, [%r655+7168];
	add.s32 	%r671, %r670, %r175;
	st.shared.u32 	[%r655+7168], %r671;
	ld.shared.u32 	%r672, [%r655+8192];
	add.s32 	%r673, %r672, %r175;
	st.shared.u32 	[%r655+8192], %r673;
	ld.shared.u32 	%r674, [%r655+9216];
	add.s32 	%r675, %r674, %r175;
	st.shared.u32 	[%r655+9216], %r675;
	ld.shared.u32 	%r676, [%r655+10240];
	add.s32 	%r677, %r676, %r175;
	st.shared.u32 	[%r655+10240], %r677;
	ld.shared.u32 	%r678, [%r655+11264];
	add.s32 	%r679, %r678, %r175;
	st.shared.u32 	[%r655+11264], %r679;
$L__BB5_111:
	bar.sync 	0;
	// begin inline asm
	mov.u32 %r680, %lanemask_le;
	// end inline asm
	setp.eq.s32 	%p124, %r1813, 2147483647;
	selp.b32 	%r706, -2147483648, %r1813, %p124;
	shr.u32 	%r707, %r706, %r298;
	and.b32  	%r703, %r707, %r97;
	mov.b32 	%r683, 1;
	// begin inline asm
	{
    .reg .pred p;
    and.b32 %r681, %r703, %r683;    setp.ne.u32 p, %r681, 0;
    vote.ballot.sync.b32 %r681, p, 0xffffffff;
    @!p not.b32 %r681, %r681;
}

	// end inline asm
	mov.b32 	%r686, 2;
	// begin inline asm
	{
    .reg .pred p;
    and.b32 %r684, %r703, %r686;    setp.ne.u32 p, %r684, 0;
    vote.ballot.sync.b32 %r684, p, 0xffffffff;
    @!p not.b32 %r684, %r684;
}

	// end inline asm
	and.b32  	%r708, %r684, %r681;
	mov.b32 	%r689, 4;
	// begin inline asm
	{
    .reg .pred p;
    and.b32 %r687, %r703, %r689;    setp.ne.u32 p, %r687, 0;
    vote.ballot.sync.b32 %r687, p, 0xffffffff;
    @!p not.b32 %r687, %r687;
}

	// end inline asm
	and.b32  	%r709, %r687, %r708;
	mov.b32 	%r692, 8;
	// begin inline asm
	{
    .reg .pred p;
    and.b32 %r690, %r703, %r692;    setp.ne.u32 p, %r690, 0;
    vote.ballot.sync.b32 %r690, p, 0xffffffff;
    @!p not.b32 %r690, %r690;
}

	// end inline asm
	and.b32  	%r710, %r690, %r709;
	mov.b32 	%r695, 16;
	// begin inline asm
	{
    .reg .pred p;
    and.b32 %r693, %r703, %r695;    setp.ne.u32 p, %r693, 0;
    vote.ballot.sync.b32 %r693, p, 0xffffffff;
    @!p not.b32 %r693, %r693;
}

	// end inline asm
	and.b32  	%r711, %r693, %r710;
	mov.b32 	%r698, 32;
	// begin inline asm
	{
    .reg .pred p;
    and.b32 %r696, %r703, %r698;    setp.ne.u32 p, %r696, 0;
    vote.ballot.sync.b32 %r696, p, 0xffffffff;
    @!p not.b32 %r696, %r696;
}

	// end inline asm
	and.b32  	%r712, %r696, %r711;
	mov.b32 	%r701, 64;
	// begin inline asm
	{
    .reg .pred p;
    and.b32 %r699, %r703, %r701;    setp.ne.u32 p, %r699, 0;
    vote.ballot.sync.b32 %r699, p, 0xffffffff;
    @!p not.b32 %r699, %r699;
}

	// end inline asm
	and.b32  	%r713, %r699, %r712;
	mov.b32 	%r704, 128;
	// begin inline asm
	{
    .reg .pred p;
    and.b32 %r702, %r703, %r704;    setp.ne.u32 p, %r702, 0;
    vote.ballot.sync.b32 %r702, p, 0xffffffff;
    @!p not.b32 %r702, %r702;
}

	// end inline asm
	and.b32  	%r714, %r702, %r713;
	clz.b32 	%r715, %r714;
	sub.s32 	%r178, 31, %r715;
	and.b32  	%r716, %r680, %r714;
	popc.b32 	%r179, %r716;
	setp.ne.s32 	%p125, %r300, %r178;
	mov.b32 	%r1831, 0;
	@%p125 bra 	$L__BB5_113;
	shl.b32 	%r717, %r703, 2;
	add.s32 	%r718, %r98, %r717;
	atom.shared.add.u32 	%r1831, [%r718], %r179;
$L__BB5_113:
	shfl.sync.idx.b32	%r744|%p126, %r1831, %r178, 31, -1;
	add.s32 	%r182, %r179, %r744;
	setp.eq.s32 	%p127, %r1814, 2147483647;
	selp.b32 	%r745, -2147483648, %r1814, %p127;
	shr.u32 	%r746, %r745, %r298;
	and.b32  	%r741, %r746, %r97;
	mov.b32 	%r721, 1;
	// begin inline asm
	{
    .reg .pred p;
    and.b32 %r719, %r741, %r721;    setp.ne.u32 p, %r719, 0;
    vote.ballot.sync.b32 %r719, p, 0xffffffff;
    @!p not.b32 %r719, %r719;
}

	// end inline asm
	mov.b32 	%r724, 2;
	// begin inline asm
	{
    .reg .pred p;
    and.b32 %r722, %r741, %r724;    setp.ne.u32 p, %r722, 0;
    vote.ballot.sync.b32 %r722, p, 0xffffffff;
    @!p not.b32 %r722, %r722;
}

	// end inline asm
	and.b32  	%r747, %r722, %r719;
	mov.b32 	%r727, 4;
	// begin inline asm
	{
    .reg .pred p;
    and.b32 %r725, %r741, %r727;    setp.ne.u32 p, %r725, 0;
    vote.ballot.sync.b32 %r725, p, 0xffffffff;
    @!p not.b32 %r725, %r725;
}

	// end inline asm
	and.b32  	%r748, %r725, %r747;
	mov.b32 	%r730, 8;
	// begin inline asm
	{
    .reg .pred p;
    and.b32 %r728, %r741, %r730;    setp.ne.u32 p, %r728, 0;
    vote.ballot.sync.b32 %r728, p, 0xffffffff;
    @!p not.b32 %r728, %r728;
}

	// end inline asm
	and.b32  	%r749, %r728, %r748;
	mov.b32 	%r733, 16;
	// begin inline asm
	{
    .reg .pred p;
    and.b32 %r731, %r741, %r733;    setp.ne.u32 p, %r731, 0;
    vote.ballot.sync.b32 %r731, p, 0xffffffff;
    @!p not.b32 %r731, %r731;
}

	// end inline asm
	and.b32  	%r750, %r731, %r749;
	mov.b32 	%r736, 32;
	// begin inline asm
	{
    .reg .pred p;
    and.b32 %r734, %r741, %r736;    setp.ne.u32 p, %r734, 0;
    vote.ballot.sync.b32 %r734, p, 0xffffffff;
    @!p not.b32 %r734, %r734;
}

	// end inline asm
	and.b32  	%r751, %r734, %r750;
	mov.b32 	%r739, 64;
	// begin inline asm
	{
    .reg .pred p;
    and.b32 %r737, %r741, %r739;    setp.ne.u32 p, %r737, 0;
    vote.ballot.sync.b32 %r737, p, 0xffffffff;
    @!p not.b32 %r737, %r737;
}

	// end inline asm
	and.b32  	%r752, %r737, %r751;
	mov.b32 	%r742, 128;
	// begin inline asm
	{
    .reg .pred p;
    and.b32 %r740, %r741, %r742;    setp.ne.u32 p, %r740, 0;
    vote.ballot.sync.b32 %r740, p, 0xffffffff;
    @!p not.b32 %r740, %r740;
}

	// end inline asm
	and.b32  	%r753, %r740, %r752;
	clz.b32 	%r754, %r753;
	sub.s32 	%r184, 31, %r754;
	and.b32  	%r755, %r680, %r753;
	popc.b32 	%r185, %r755;
	setp.ne.s32 	%p128, %r300, %r184;
	mov.b32 	%r1832, 0;
	@%p128 bra 	$L__BB5_115;
	shl.b32 	%r756, %r741, 2;
	add.s32 	%r757, %r98, %r756;
	atom.shared.add.u32 	%r1832, [%r757], %r185;
$L__BB5_115:
	shfl.sync.idx.b32	%r783|%p129, %r1832, %r184, 31, -1;
	add.s32 	%r188, %r185, %r783;
	setp.eq.s32 	%p130, %r1815, 2147483647;
	selp.b32 	%r784, -2147483648, %r1815, %p130;
	shr.u32 	%r785, %r784, %r298;
	and.b32  	%r780, %r785, %r97;
	mov.b32 	%r760, 1;
	// begin inline asm
	{
    .reg .pred p;
    and.b32 %r758, %r780, %r760;    setp.ne.u32 p, %r758, 0;
    vote.ballot.sync.b32 %r758, p, 0xffffffff;
    @!p not.b32 %r758, %r758;
}

	// end inline asm
	mov.b32 	%r763, 2;
	// begin inline asm
	{
    .reg .pred p;
    and.b32 %r761, %r780, %r763;    setp.ne.u32 p, %r761, 0;
    vote.ballot.sync.b32 %r761, p, 0xffffffff;
    @!p not.b32 %r761, %r761;
}

	// end inline asm
	and.b32  	%r786, %r761, %r758;
	mov.b32 	%r766, 4;
	// begin inline asm
	{
    .reg .pred p;
    and.b32 %r764, %r780, %r766;    setp.ne.u32 p, %r764, 0;
    vote.ballot.sync.b32 %r764, p, 0xffffffff;
    @!p not.b32 %r764, %r764;
}

	// end inline asm
	and.b32  	%r787, %r764, %r786;
	mov.b32 	%r769, 8;
	// begin inline asm
	{
    .reg .pred p;
    and.b32 %r767, %r780, %r769;    setp.ne.u32 p, %r767, 0;
    vote.ballot.sync.b32 %r767, p, 0xffffffff;
    @!p not.b32 %r767, %r767;
}

	// end inline asm
	and.b32  	%r788, %r767, %r787;
	mov.b32 	%r772, 16;
	// begin inline asm
	{
    .reg .pred p;
    and.b32 %r770, %r780, %r772;    setp.ne.u32 p, %r770, 0;
    vote.ballot.sync.b32 %r770, p, 0xffffffff;
    @!p not.b32 %r770, %r770;
}

	// end inline asm
	and.b32  	%r789, %r770, %r788;
	mov.b32 	%r775, 32;
	// begin inline asm
	{
    .reg .pred p;
    and.b32 %r773, %r780, %r775;    setp.ne.u32 p, %r773, 0;
    vote.ballot.sync.b32 %r773, p, 0xffffffff;
    @!p not.b32 %r773, %r773;
}

	// end inline asm
	and.b32  	%r790, %r773, %r789;
	mov.b32 	%r778, 64;
	// begin inline asm
	{
    .reg .pred p;
    and.b32 %r776, %r780, %r778;    setp.ne.u32 p, %r776, 0;
    vote.ballot.sync.b32 %r776, p, 0xffffffff;
    @!p not.b32 %r776, %r776;
}

	// end inline asm
	and.b32  	%r791, %r776, %r790;
	mov.b32 	%r781, 128;
	// begin inline asm
	{
    .reg .pred p;
    and.b32 %r779, %r780, %r781;    setp.ne.u32 p, %r779, 0;
    vote.ballot.sync.b32 %r779, p, 0xffffffff;
    @!p not.b32 %r779, %r779;
}

	// end inline asm
	and.b32  	%r792, %r779, %r791;
	clz.b32 	%r793, %r792;
	sub.s32 	%r190, 31, %r793;
	and.b32  	%r794, %r680, %r792;
	popc.b32 	%r191, %r794;
	setp.ne.s32 	%p131, %r300, %r190;
	mov.b32 	%r1833, 0;
	@%p131 bra 	$L__BB5_117;
	shl.b32 	%r795, %r780, 2;
	add.s32 	%r796, %r98, %r795;
	atom.shared.add.u32 	%r1833, [%r796], %r191;
$L__BB5_117:
	shfl.sync.idx.b32	%r822|%p132, %r1833, %r190, 31, -1;
	add.s32 	%r194, %r191, %r822;
	setp.eq.s32 	%p133, %r1816, 2147483647;
	selp.b32 	%r823, -2147483648, %r1816, %p133;
	shr.u32 	%r824, %r823, %r298;
	and.b32  	%r819, %r824, %r97;
	mov.b32 	%r799, 1;
	// begin inline asm
	{
    .reg .pred p;
    and.b32 %r797, %r819, %r799;    setp.ne.u32 p, %r797, 0;
    vote.ballot.sync.b32 %r797, p, 0xffffffff;
    @!p not.b32 %r797, %r797;
}

	// end inline asm
	mov.b32 	%r802, 2;
	// begin inline asm
	{
    .reg .pred p;
    and.b32 %r800, %r819, %r802;    setp.ne.u32 p, %r800, 0;
    vote.ballot.sync.b32 %r800, p, 0xffffffff;
    @!p not.b32 %r800, %r800;
}

	// end inline asm
	and.b32  	%r825, %r800, %r797;
	mov.b32 	%r805, 4;
	// begin inline asm
	{
    .reg .pred p;
    and.b32 %r803, %r819, %r805;    setp.ne.u32 p, %r803, 0;
    vote.ballot.sync.b32 %r803, p, 0xffffffff;
    @!p not.b32 %r803, %r803;
}

	// end inline asm
	and.b32  	%r826, %r803, %r825;
	mov.b32 	%r808, 8;
	// begin inline asm
	{
    .reg .pred p;
    and.b32 %r806, %r819, %r808;    setp.ne.u32 p, %r806, 0;
    vote.ballot.sync.b32 %r806, p, 0xffffffff;
    @!p not.b32 %r806, %r806;
}

	// end inline asm
	and.b32  	%r827, %r806, %r826;
	mov.b32 	%r811, 16;
	// begin inline asm
	{
    .reg .pred p;
    and.b32 %r809, %r819, %r811;    setp.ne.u32 p, %r809, 0;
    vote.ballot.sync.b32 %r809, p, 0xffffffff;
    @!p not.b32 %r809, %r809;
}

	// end inline asm
	and.b32  	%r828, %r809, %r827;
	mov.b32 	%r814, 32;
	// begin inline asm
	{
    .reg .pred p;
    and.b32 %r812, %r819, %r814;    setp.ne.u32 p, %r812, 0;
    vote.ballot.sync.b32 %r812, p, 0xffffffff;
    @!p not.b32 %r812, %r812;
}

	// end inline asm
	and.b32  	%r829, %r812, %r828;
	mov.b32 	%r817, 64;
	// begin inline asm
	{
    .reg .pred p;
    and.b32 %r815, %r819, %r817;    setp.ne.u32 p, %r815, 0;
    vote.ballot.sync.b32 %r815, p, 0xffffffff;
    @!p not.b32 %r815, %r815;
}

	// end inline asm
	and.b32  	%r830, %r815, %r829;
	mov.b32 	%r820, 128;
	// begin inline asm
	{
    .reg .pred p;
    and.b32 %r818, %r819, %r820;    setp.ne.u32 p, %r818, 0;
    vote.ballot.sync.b32 %r818, p, 0xffffffff;
    @!p not.b32 %r818, %r818;
}

	// end inline asm
	and.b32  	%r831, %r818, %r830;
	clz.b32 	%r832, %r831;
	sub.s32 	%r196, 31, %r832;
	and.b32  	%r833, %r680, %r831;
	popc.b32 	%r197, %r833;
	setp.ne.s32 	%p134, %r300, %r196;
	mov.b32 	%r1834, 0;
	@%p134 bra 	$L__BB5_119;
	shl.b32 	%r834, %r819, 2;
	add.s32 	%r835, %r98, %r834;
	atom.shared.add.u32 	%r1834, [%r835], %r197;
$L__BB5_119:
	shfl.sync.idx.b32	%r861|%p135, %r1834, %r196, 31, -1;
	add.s32 	%r200, %r197, %r861;
	setp.eq.s32 	%p136, %r1817, 2147483647;
	selp.b32 	%r862, -2147483648, %r1817, %p136;
	shr.u32 	%r863, %r862, %r298;
	and.b32  	%r858, %r863, %r97;
	mov.b32 	%r838, 1;
	// begin inline asm
	{
    .reg .pred p;
    and.b32 %r836, %r858, %r838;    setp.ne.u32 p, %r836, 0;
    vote.ballot.sync.b32 %r836, p, 0xffffffff;
    @!p not.b32 %r836, %r836;
}

	// end inline asm
	mov.b32 	%r841, 2;
	// begin inline asm
	{
    .reg .pred p;
    and.b32 %r839, %r858, %r841;    setp.ne.u32 p, %r839, 0;
    vote.ballot.sync.b32 %r839, p, 0xffffffff;
    @!p not.b32 %r839, %r839;
}

	// end inline asm
	and.b32  	%r864, %r839, %r836;
	mov.b32 	%r844, 4;
	// begin inline asm
	{
    .reg .pred p;
    and.b32 %r842, %r858, %r844;    setp.ne.u32 p, %r842, 0;
    vote.ballot.sync.b32 %r842, p, 0xffffffff;
    @!p not.b32 %r842, %r842;
}

	// end inline asm
	and.b32  	%r865, %r842, %r864;
	mov.b32 	%r847, 8;
	// begin inline asm
	{
    .reg .pred p;
    and.b32 %r845, %r858, %r847;    setp.ne.u32 p, %r845, 0;
    vote.ballot.sync.b32 %r845, p, 0xffffffff;
    @!p not.b32 %r845, %r845;
}

	// end inline asm
	and.b32  	%r866, %r845, %r865;
	mov.b32 	%r850, 16;
	// begin inline asm
	{
    .reg .pred p;
    and.b32 %r848, %r858, %r850;    setp.ne.u32 p, %r848, 0;
    vote.ballot.sync.b32 %r848, p, 0xffffffff;
    @!p not.b32 %r848, %r848;
}

	// end inline asm
	and.b32  	%r867, %r848, %r866;
	mov.b32 	%r853, 32;
	// begin inline asm
	{
    .reg .pred p;
    and.b32 %r851, %r858, %r853;    setp.ne.u32 p, %r851, 0;
    vote.ballot.sync.b32 %r851, p, 0xffffffff;
    @!p not.b32 %r851, %r851;
}

	// end inline asm
	and.b32  	%r868, %r851, %r867;
	mov.b32 	%r856, 64;
	// begin inline asm
	{
    .reg .pred p;
    and.b32 %r854, %r858, %r856;    setp.ne.u32 p, %r854, 0;
    vote.ballot.sync.b32 %r854, p, 0xffffffff;
    @!p not.b32 %r854, %r854;
}

	// end inline asm
	and.b32  	%r869, %r854, %r868;
	mov.b32 	%r859, 128;
	// begin inline asm
	{
    .reg .pred p;
    and.b32 %r857, %r858, %r859;    setp.ne.u32 p, %r857, 0;
    vote.ballot.sync.b32 %r857, p, 0xffffffff;
    @!p not.b32 %r857, %r857;
}

	// end inline asm
	and.b32  	%r870, %r857, %r869;
	clz.b32 	%r871, %r870;
	sub.s32 	%r202, 31, %r871;
	and.b32  	%r872, %r680, %r870;
	popc.b32 	%r203, %r872;
	setp.ne.s32 	%p137, %r300, %r202;
	mov.b32 	%r1835, 0;
	@%p137 bra 	$L__BB5_121;
	shl.b32 	%r873, %r858, 2;
	add.s32 	%r874, %r98, %r873;
	atom.shared.add.u32 	%r1835, [%r874], %r203;
$L__BB5_121:
	shfl.sync.idx.b32	%r900|%p138, %r1835, %r202, 31, -1;
	add.s32 	%r206, %r203, %r900;
	setp.eq.s32 	%p139, %r1818, 2147483647;
	selp.b32 	%r901, -2147483648, %r1818, %p139;
	shr.u32 	%r902, %r901, %r298;
	and.b32  	%r897, %r902, %r97;
	mov.b32 	%r877, 1;
	// begin inline asm
	{
    .reg .pred p;
    and.b32 %r875, %r897, %r877;    setp.ne.u32 p, %r875, 0;
    vote.ballot.sync.b32 %r875, p, 0xffffffff;
    @!p not.b32 %r875, %r875;
}

	// end inline asm
	mov.b32 	%r880, 2;
	// begin inline asm
	{
    .reg .pred p;
    and.b32 %r878, %r897, %r880;    setp.ne.u32 p, %r878, 0;
    vote.ballot.sync.b32 %r878, p, 0xffffffff;
    @!p not.b32 %r878, %r878;
}

	// end inline asm
	and.b32  	%r903, %r878, %r875;
	mov.b32 	%r883, 4;
	// begin inline asm
	{
    .reg .pred p;
    and.b32 %r881, %r897, %r883;    setp.ne.u32 p, %r881, 0;
    vote.ballot.sync.b32 %r881, p, 0xffffffff;
    @!p not.b32 %r881, %r881;
}

	// end inline asm
	and.b32  	%r904, %r881, %r903;
	mov.b32 	%r886, 8;
	// begin inline asm
	{
    .reg .pred p;
    and.b32 %r884, %r897, %r886;    setp.ne.u32 p, %r884, 0;
    vote.ballot.sync.b32 %r884, p, 0xffffffff;
    @!p not.b32 %r884, %r884;
}

	// end inline asm
	and.b32  	%r905, %r884, %r904;
	mov.b32 	%r889, 16;
	// begin inline asm
	{
    .reg .pred p;
    and.b32 %r887, %r897, %r889;    setp.ne.u32 p, %r887, 0;
    vote.ballot.sync.b32 %r887, p, 0xffffffff;
    @!p not.b32 %r887, %r887;
}

	// end inline asm
	and.b32  	%r906, %r887, %r905;
	mov.b32 	%r892, 32;
	// begin inline asm
	{
    .reg .pred p;
    and.b32 %r890, %r897, %r892;    setp.ne.u32 p, %r890, 0;
    vote.ballot.sync.b32 %r890, p, 0xffffffff;
    @!p not.b32 %r890, %r890;
}

	// end inline asm
	and.b32  	%r907, %r890, %r906;
	mov.b32 	%r895, 64;
	// begin inline asm
	{
    .reg .pred p;
    and.b32 %r893, %r897, %r895;    setp.ne.u32 p, %r893, 0;
    vote.ballot.sync.b32 %r893, p, 0xffffffff;
    @!p not.b32 %r893, %r893;
}

	// end inline asm
	and.b32  	%r908, %r893, %r907;
	mov.b32 	%r898, 128;
	// begin inline asm
	{
    .reg .pred p;
    and.b32 %r896, %r897, %r898;    setp.ne.u32 p, %r896, 0;
    vote.ballot.sync.b32 %r896, p, 0xffffffff;
    @!p not.b32 %r896, %r896;
}

	// end inline asm
	and.b32  	%r909, %r896, %r908;
	clz.b32 	%r910, %r909;
	sub.s32 	%r208, 31, %r910;
	and.b32  	%r911, %r680, %r909;
	popc.b32 	%r209, %r911;
	setp.ne.s32 	%p140, %r300, %r208;
	mov.b32 	%r1836, 0;
	@%p140 bra 	$L__BB5_123;
	shl.b32 	%r912, %r897, 2;
	add.s32 	%r913, %r98, %r912;
	atom.shared.add.u32 	%r1836, [%r913], %r209;
$L__BB5_123:
	shfl.sync.idx.b32	%r939|%p141, %r1836, %r208, 31, -1;
	add.s32 	%r212, %r209, %r939;
	setp.eq.s32 	%p142, %r1819, 2147483647;
	selp.b32 	%r940, -2147483648, %r1819, %p142;
	shr.u32 	%r941, %r940, %r298;
	and.b32  	%r936, %r941, %r97;
	mov.b32 	%r916, 1;
	// begin inline asm
	{
    .reg .pred p;
    and.b32 %r914, %r936, %r916;    setp.ne.u32 p, %r914, 0;
    vote.ballot.sync.b32 %r914, p, 0xffffffff;
    @!p not.b32 %r914, %r914;
}

	// end inline asm
	mov.b32 	%r919, 2;
	// begin inline asm
	{
    .reg .pred p;
    and.b32 %r917, %r936, %r919;    setp.ne.u32 p, %r917, 0;
    vote.ballot.sync.b32 %r917, p, 0xffffffff;
    @!p not.b32 %r917, %r917;
}

	// end inline asm
	and.b32  	%r942, %r917, %r914;
	mov.b32 	%r922, 4;
	// begin inline asm
	{
    .reg .pred p;
    and.b32 %r920, %r936, %r922;    setp.ne.u32 p, %r920, 0;
    vote.ballot.sync.b32 %r920, p, 0xffffffff;
    @!p not.b32 %r920, %r920;
}

	// end inline asm
	and.b32  	%r943, %r920, %r942;
	mov.b32 	%r925, 8;
	// begin inline asm
	{
    .reg .pred p;
    and.b32 %r923, %r936, %r925;    setp.ne.u32 p, %r923, 0;
    vote.ballot.sync.b32 %r923, p, 0xffffffff;
    @!p not.b32 %r923, %r923;
}

	// end inline asm
	and.b32  	%r944, %r923, %r943;
	mov.b32 	%r928, 16;
	// begin inline asm
	{
    .reg .pred p;
    and.b32 %r926, %r936, %r928;    setp.ne.u32 p, %r926, 0;
    vote.ballot.sync.b32 %r926, p, 0xffffffff;
    @!p not.b32 %r926, %r926;
}

	// end inline asm
	and.b32  	%r945, %r926, %r944;
	mov.b32 	%r931, 32;
	// begin inline asm
	{
    .reg .pred p;
    and.b32 %r929, %r936, %r931;    setp.ne.u32 p, %r929, 0;
    vote.ballot.sync.b32 %r929, p, 0xffffffff;
    @!p not.b32 %r929, %r929;
}

	// end inline asm
	and.b32  	%r946, %r929, %r945;
	mov.b32 	%r934, 64;
	// begin inline asm
	{
    .reg .pred p;
    and.b32 %r932, %r936, %r934;    setp.ne.u32 p, %r932, 0;
    vote.ballot.sync.b32 %r932, p, 0xffffffff;
    @!p not.b32 %r932, %r932;
}

	// end inline asm
	and.b32  	%r947, %r932, %r946;
	mov.b32 	%r937, 128;
	// begin inline asm
	{
    .reg .pred p;
    and.b32 %r935, %r936, %r937;    setp.ne.u32 p, %r935, 0;
    vote.ballot.sync.b32 %r935, p, 0xffffffff;
    @!p not.b32 %r935, %r935;
}

	// end inline asm
	and.b32  	%r948, %r935, %r947;
	clz.b32 	%r949, %r948;
	sub.s32 	%r214, 31, %r949;
	and.b32  	%r950, %r680, %r948;
	popc.b32 	%r215, %r950;
	setp.ne.s32 	%p143, %r300, %r214;
	mov.b32 	%r1837, 0;
	@%p143 bra 	$L__BB5_125;
	shl.b32 	%r951, %r936, 2;
	add.s32 	%r952, %r98, %r951;
	atom.shared.add.u32 	%r1837, [%r952], %r215;
$L__BB5_125:
	shfl.sync.idx.b32	%r978|%p144, %r1837, %r214, 31, -1;
	add.s32 	%r218, %r215, %r978;
	setp.eq.s32 	%p145, %r1820, 2147483647;
	selp.b32 	%r979, -2147483648, %r1820, %p145;
	shr.u32 	%r980, %r979, %r298;
	and.b32  	%r975, %r980, %r97;
	mov.b32 	%r955, 1;
	// begin inline asm
	{
    .reg .pred p;
    and.b32 %r953, %r975, %r955;    setp.ne.u32 p, %r953, 0;
    vote.ballot.sync.b32 %r953, p, 0xffffffff;
    @!p not.b32 %r953, %r953;
}

	// end inline asm
	mov.b32 	%r958, 2;
	// begin inline asm
	{
    .reg .pred p;
    and.b32 %r956, %r975, %r958;    setp.ne.u32 p, %r956, 0;
    vote.ballot.sync.b32 %r956, p, 0xffffffff;
    @!p not.b32 %r956, %r956;
}

	// end inline asm
	and.b32  	%r981, %r956, %r953;
	mov.b32 	%r961, 4;
	// begin inline asm
	{
    .reg .pred p;
    and.b32 %r959, %r975, %r961;    setp.ne.u32 p, %r959, 0;
    vote.ballot.sync.b32 %r959, p, 0xffffffff;
    @!p not.b32 %r959, %r959;
}

	// end inline asm
	and.b32  	%r982, %r959, %r981;
	mov.b32 	%r964, 8;
	// begin inline asm
	{
    .reg .pred p;
    and.b32 %r962, %r975, %r964;    setp.ne.u32 p, %r962, 0;
    vote.ballot.sync.b32 %r962, p, 0xffffffff;
    @!p not.b32 %r962, %r962;
}

	// end inline asm
	and.b32  	%r983, %r962, %r982;
	mov.b32 	%r967, 16;
	// begin inline asm
	{
    .reg .pred p;
    and.b32 %r965, %r975, %r967;    setp.ne.u32 p, %r965, 0;
    vote.ballot.sync.b32 %r965, p, 0xffffffff;
    @!p not.b32 %r965, %r965;
}

	// end inline asm
	and.b32  	%r984, %r965, %r983;
	mov.b32 	%r970, 32;
	// begin inline asm
	{
    .reg .pred p;
    and.b32 %r968, %r975, %r970;    setp.ne.u32 p, %r968, 0;
    vote.ballot.sync.b32 %r968, p, 0xffffffff;
    @!p not.b32 %r968, %r968;
}

	// end inline asm
	and.b32  	%r985, %r968, %r984;
	mov.b32 	%r973, 64;
	// begin inline asm
	{
    .reg .pred p;
    and.b32 %r971, %r975, %r973;    setp.ne.u32 p, %r971, 0;
    vote.ballot.sync.b32 %r971, p, 0xffffffff;
    @!p not.b32 %r971, %r971;
}

	// end inline asm
	and.b32  	%r986, %r971, %r985;
	mov.b32 	%r976, 128;
	// begin inline asm
	{
    .reg .pred p;
    and.b32 %r974, %r975, %r976;    setp.ne.u32 p, %r974, 0;
    vote.ballot.sync.b32 %r974, p, 0xffffffff;
    @!p not.b32 %r974, %r974;
}

	// end inline asm
	and.b32  	%r987, %r974, %r986;
	clz.b32 	%r988, %r987;
	sub.s32 	%r220, 31, %r988;
	and.b32  	%r989, %r680, %r987;
	popc.b32 	%r221, %r989;
	setp.ne.s32 	%p146, %r300, %r220;
	mov.b32 	%r1838, 0;
	@%p146 bra 	$L__BB5_127;
	shl.b32 	%r990, %r975, 2;
	add.s32 	%r991, %r98, %r990;
	atom.shared.add.u32 	%r1838, [%r991], %r221;
$L__BB5_127:
	shfl.sync.idx.b32	%r1017|%p147, %r1838, %r220, 31, -1;
	add.s32 	%r224, %r221, %r1017;
	setp.eq.s32 	%p148, %r1821, 2147483647;
	selp.b32 	%r1018, -2147483648, %r1821, %p148;
	shr.u32 	%r1019, %r1018, %r298;
	and.b32  	%r1014, %r1019, %r97;
	mov.b32 	%r994, 1;
	// begin inline asm
	{
    .reg .pred p;
    and.b32 %r992, %r1014, %r994;    setp.ne.u32 p, %r992, 0;
    vote.ballot.sync.b32 %r992, p, 0xffffffff;
    @!p not.b32 %r992, %r992;
}

	// end inline asm
	mov.b32 	%r997, 2;
	// begin inline asm
	{
    .reg .pred p;
    and.b32 %r995, %r1014, %r997;    setp.ne.u32 p, %r995, 0;
    vote.ballot.sync.b32 %r995, p, 0xffffffff;
    @!p not.b32 %r995, %r995;
}

	// end inline asm
	and.b32  	%r1020, %r995, %r992;
	mov.b32 	%r1000, 4;
	// begin inline asm
	{
    .reg .pred p;
    and.b32 %r998, %r1014, %r1000;    setp.ne.u32 p, %r998, 0;
    vote.ballot.sync.b32 %r998, p, 0xffffffff;
    @!p not.b32 %r998, %r998;
}

	// end inline asm
	and.b32  	%r1021, %r998, %r1020;
	mov.b32 	%r1003, 8;
	// begin inline asm
	{
    .reg .pred p;
    and.b32 %r1001, %r1014, %r1003;    setp.ne.u32 p, %r1001, 0;
    vote.ballot.sync.b32 %r1001, p, 0xffffffff;
    @!p not.b32 %r1001, %r1001;
}

	// end inline asm
	and.b32  	%r1022, %r1001, %r1021;
	mov.b32 	%r1006, 16;
	// begin inline asm
	{
    .reg .pred p;
    and.b32 %r1004, %r1014, %r1006;    setp.ne.u32 p, %r1004, 0;
    vote.ballot.sync.b32 %r1004, p, 0xffffffff;
    @!p not.b32 %r1004, %r1004;
}

	// end inline asm
	and.b32  	%r1023, %r1004, %r1022;
	mov.b32 	%r1009, 32;
	// begin inline asm
	{
    .reg .pred p;
    and.b32 %r1007, %r1014, %r1009;    setp.ne.u32 p, %r1007, 0;
    vote.ballot.sync.b32 %r1007, p, 0xffffffff;
    @!p not.b32 %r1007, %r1007;
}

	// end inline asm
	and.b32  	%r1024, %r1007, %r1023;
	mov.b32 	%r1012, 64;
	// begin inline asm
	{
    .reg .pred p;
    and.b32 %r1010, %r1014, %r1012;    setp.ne.u32 p, %r1010, 0;
    vote.ballot.sync.b32 %r1010, p, 0xffffffff;
    @!p not.b32 %r1010, %r1010;
}

	// end inline asm
	and.b32  	%r1025, %r1010, %r1024;
	mov.b32 	%r1015, 128;
	// begin inline asm
	{
    .reg .pred p;
    and.b32 %r1013, %r1014, %r1015;    setp.ne.u32 p, %r1013, 0;
    vote.ballot.sync.b32 %r1013, p, 0xffffffff;
    @!p not.b32 %r1013, %r1013;
}

	// end inline asm
	and.b32  	%r1026, %r1013, %r1025;
	clz.b32 	%r1027, %r1026;
	sub.s32 	%r226, 31, %r1027;
	and.b32  	%r1028, %r680, %r1026;
	popc.b32 	%r227, %r1028;
	setp.ne.s32 	%p149, %r300, %r226;
	mov.b32 	%r1839, 0;
	@%p149 bra 	$L__BB5_129;
	shl.b32 	%r1029, %r1014, 2;
	add.s32 	%r1030, %r98, %r1029;
	atom.shared.add.u32 	%r1839, [%r1030], %r227;
$L__BB5_129:
	shfl.sync.idx.b32	%r1056|%p150, %r1839, %r226, 31, -1;
	add.s32 	%r230, %r227, %r1056;
	setp.eq.s32 	%p151, %r1822, 2147483647;
	selp.b32 	%r1057, -2147483648, %r1822, %p151;
	shr.u32 	%r1058, %r1057, %r298;
	and.b32  	%r1053, %r1058, %r97;
	mov.b32 	%r1033, 1;
	// begin inline asm
	{
    .reg .pred p;
    and.b32 %r1031, %r1053, %r1033;    setp.ne.u32 p, %r1031, 0;
    vote.ballot.sync.b32 %r1031, p, 0xffffffff;
    @!p not.b32 %r1031, %r1031;
}

	// end inline asm
	mov.b32 	%r1036, 2;
	// begin inline asm
	{
    .reg .pred p;
    and.b32 %r1034, %r1053, %r1036;    setp.ne.u32 p, %r1034, 0;
    vote.ballot.sync.b32 %r1034, p, 0xffffffff;
    @!p not.b32 %r1034, %r1034;
}

	// end inline asm
	and.b32  	%r1059, %r1034, %r1031;
	mov.b32 	%r1039, 4;
	// begin inline asm
	{
    .reg .pred p;
    and.b32 %r1037, %r1053, %r1039;    setp.ne.u32 p, %r1037, 0;
    vote.ballot.sync.b32 %r1037, p, 0xffffffff;
    @!p not.b32 %r1037, %r1037;
}

	// end inline asm
	and.b32  	%r1060, %r1037, %r1059;
	mov.b32 	%r1042, 8;
	// begin inline asm
	{
    .reg .pred p;
    and.b32 %r1040, %r1053, %r1042;    setp.ne.u32 p, %r1040, 0;
    vote.ballot.sync.b32 %r1040, p, 0xffffffff;
    @!p not.b32 %r1040, %r1040;
}

	// end inline asm
	and.b32  	%r1061, %r1040, %r1060;
	mov.b32 	%r1045, 16;
	// begin inline asm
	{
    .reg .pred p;
    and.b32 %r1043, %r1053, %r1045;    setp.ne.u32 p, %r1043, 0;
    vote.ballot.sync.b32 %r1043, p, 0xffffffff;
    @!p not.b32 %r1043, %r1043;
}

	// end inline asm
	and.b32  	%r1062, %r1043, %r1061;
	mov.b32 	%r1048, 32;
	// begin inline asm
	{
    .reg .pred p;
    and.b32 %r1046, %r1053, %r1048;    setp.ne.u32 p, %r1046, 0;
    vote.ballot.sync.b32 %r1046, p, 0xffffffff;
    @!p not.b32 %r1046, %r1046;
}

	// end inline asm
	and.b32  	%r1063, %r1046, %r1062;
	mov.b32 	%r1051, 64;
	// begin inline asm
	{
    .reg .pred p;
    and.b32 %r1049, %r1053, %r1051;    setp.ne.u32 p, %r1049, 0;
    vote.ballot.sync.b32 %r1049, p, 0xffffffff;
    @!p not.b32 %r1049, %r1049;
}

	// end inline asm
	and.b32  	%r1064, %r1049, %r1063;
	mov.b32 	%r1054, 128;
	// begin inline asm
	{
    .reg .pred p;
    and.b32 %r1052, %r1053, %r1054;    setp.ne.u32 p, %r1052, 0;
    vote.ballot.sync.b32 %r1052, p, 0xffffffff;
    @!p not.b32 %r1052, %r1052;
}

	// end inline asm
	and.b32  	%r1065, %r1052, %r1064;
	clz.b32 	%r1066, %r1065;
	sub.s32 	%r232, 31, %r1066;
	and.b32  	%r1067, %r680, %r1065;
	popc.b32 	%r233, %r1067;
	setp.ne.s32 	%p152, %r300, %r232;
	mov.b32 	%r1840, 0;
	@%p152 bra 	$L__BB5_131;
	shl.b32 	%r1068, %r1053, 2;
	add.s32 	%r1069, %r98, %r1068;
	atom.shared.add.u32 	%r1840, [%r1069], %r233;
$L__BB5_131:
	shfl.sync.idx.b32	%r1095|%p153, %r1840, %r232, 31, -1;
	add.s32 	%r236, %r233, %r1095;
	setp.eq.s32 	%p154, %r1823, 2147483647;
	selp.b32 	%r1096, -2147483648, %r1823, %p154;
	shr.u32 	%r1097, %r1096, %r298;
	and.b32  	%r1092, %r1097, %r97;
	mov.b32 	%r1072, 1;
	// begin inline asm
	{
    .reg .pred p;
    and.b32 %r1070, %r1092, %r1072;    setp.ne.u32 p, %r1070, 0;
    vote.ballot.sync.b32 %r1070, p, 0xffffffff;
    @!p not.b32 %r1070, %r1070;
}

	// end inline asm
	mov.b32 	%r1075, 2;
	// begin inline asm
	{
    .reg .pred p;
    and.b32 %r1073, %r1092, %r1075;    setp.ne.u32 p, %r1073, 0;
    vote.ballot.sync.b32 %r1073, p, 0xffffffff;
    @!p not.b32 %r1073, %r1073;
}

	// end inline asm
	and.b32  	%r1098, %r1073, %r1070;
	mov.b32 	%r1078, 4;
	// begin inline asm
	{
    .reg .pred p;
    and.b32 %r1076, %r1092, %r1078;    setp.ne.u32 p, %r1076, 0;
    vote.ballot.sync.b32 %r1076, p, 0xffffffff;
    @!p not.b32 %r1076, %r1076;
}

	// end inline asm
	and.b32  	%r1099, %r1076, %r1098;
	mov.b32 	%r1081, 8;
	// begin inline asm
	{
    .reg .pred p;
    and.b32 %r1079, %r1092, %r1081;    setp.ne.u32 p, %r1079, 0;
    vote.ballot.sync.b32 %r1079, p, 0xffffffff;
    @!p not.b32 %r1079, %r1079;
}

	// end inline asm
	and.b32  	%r1100, %r1079, %r1099;
	mov.b32 	%r1084, 16;
	// begin inline asm
	{
    .reg .pred p;
    and.b32 %r1082, %r1092, %r1084;    setp.ne.u32 p, %r1082, 0;
    vote.ballot.sync.b32 %r1082, p, 0xffffffff;
    @!p not.b32 %r1082, %r1082;
}

	// end inline asm
	and.b32  	%r1101, %r1082, %r1100;
	mov.b32 	%r1087, 32;
	// begin inline asm
	{
    .reg .pred p;
    and.b32 %r1085, %r1092, %r1087;    setp.ne.u32 p, %r1085, 0;
    vote.ballot.sync.b32 %r1085, p, 0xffffffff;
    @!p not.b32 %r1085, %r1085;
}

	// end inline asm
	and.b32  	%r1102, %r1085, %r1101;
	mov.b32 	%r1090, 64;
	// begin inline asm
	{
    .reg .pred p;
    and.b32 %r1088, %r1092, %r1090;    setp.ne.u32 p, %r1088, 0;
    vote.ballot.sync.b32 %r1088, p, 0xffffffff;
    @!p not.b32 %r1088, %r1088;
}

	// end inline asm
	and.b32  	%r1103, %r1088, %r1102;
	mov.b32 	%r1093, 128;
	// begin inline asm
	{
    .reg .pred p;
    and.b32 %r1091, %r1092, %r1093;    setp.ne.u32 p, %r1091, 0;
    vote.ballot.sync.b32 %r1091, p, 0xffffffff;
    @!p not.b32 %r1091, %r1091;
}

	// end inline asm
	and.b32  	%r1104, %r1091, %r1103;
	clz.b32 	%r1105, %r1104;
	sub.s32 	%r238, 31, %r1105;
	and.b32  	%r1106, %r680, %r1104;
	popc.b32 	%r239, %r1106;
	setp.ne.s32 	%p155, %r300, %r238;
	mov.b32 	%r1841, 0;
	@%p155 bra 	$L__BB5_133;
	shl.b32 	%r1107, %r1092, 2;
	add.s32 	%r1108, %r98, %r1107;
	atom.shared.add.u32 	%r1841, [%r1108], %r239;
$L__BB5_133:
	shfl.sync.idx.b32	%r1134|%p156, %r1841, %r238, 31, -1;
	add.s32 	%r242, %r239, %r1134;
	setp.eq.s32 	%p157, %r1824, 2147483647;
	selp.b32 	%r1135, -2147483648, %r1824, %p157;
	shr.u32 	%r1136, %r1135, %r298;
	and.b32  	%r1131, %r1136, %r97;
	mov.b32 	%r1111, 1;
	// begin inline asm
	{
    .reg .pred p;
    and.b32 %r1109, %r1131, %r1111;    setp.ne.u32 p, %r1109, 0;
    vote.ballot.sync.b32 %r1109, p, 0xffffffff;
    @!p not.b32 %r1109, %r1109;
}

	// end inline asm
	mov.b32 	%r1114, 2;
	// begin inline asm
	{
    .reg .pred p;
    and.b32 %r1112, %r1131, %r1114;    setp.ne.u32 p, %r1112, 0;
    vote.ballot.sync.b32 %r1112, p, 0xffffffff;
    @!p not.b32 %r1112, %r1112;
}

	// end inline asm
	and.b32  	%r1137, %r1112, %r1109;
	mov.b32 	%r1117, 4;
	// begin inline asm
	{
    .reg .pred p;
    and.b32 %r1115, %r1131, %r1117;    setp.ne.u32 p, %r1115, 0;
    vote.ballot.sync.b32 %r1115, p, 0xffffffff;
    @!p not.b32 %r1115, %r1115;
}

	// end inline asm
	and.b32  	%r1138, %r1115, %r1137;
	mov.b32 	%r1120, 8;
	// begin inline asm
	{
    .reg .pred p;
    and.b32 %r1118, %r1131, %r1120;    setp.ne.u32 p, %r1118, 0;
    vote.ballot.sync.b32 %r1118, p, 0xffffffff;
    @!p not.b32 %r1118, %r1118;
}

	// end inline asm
	and.b32  	%r1139, %r1118, %r1138;
	mov.b32 	%r1123, 16;
	// begin inline asm
	{
    .reg .pred p;
    and.b32 %r1121, %r1131, %r1123;    setp.ne.u32 p, %r1121, 0;
    vote.ballot.sync.b32 %r1121, p, 0xffffffff;
    @!p not.b32 %r1121, %r1121;
}

	// end inline asm
	and.b32  	%r1140, %r1121, %r1139;
	mov.b32 	%r1126, 32;
	// begin inline asm
	{
    .reg .pred p;
    and.b32 %r1124, %r1131, %r1126;    setp.ne.u32 p, %r1124, 0;
    vote.ballot.sync.b32 %r1124, p, 0xffffffff;
    @!p not.b32 %r1124, %r1124;
}

	// end inline asm
	and.b32  	%r1141, %r1124, %r1140;
	mov.b32 	%r1129, 64;
	// begin inline asm
	{
    .reg .pred p;
    and.b32 %r1127, %r1131, %r1129;    setp.ne.u32 p, %r1127, 0;
    vote.ballot.sync.b32 %r1127, p, 0xffffffff;
    @!p not.b32 %r1127, %r1127;
}

	// end inline asm
	and.b32  	%r1142, %r1127, %r1141;
	mov.b32 	%r1132, 128;
	// begin inline asm
	{
    .reg .pred p;
    and.b32 %r1130, %r1131, %r1132;    setp.ne.u32 p, %r1130, 0;
    vote.ballot.sync.b32 %r1130, p, 0xffffffff;
    @!p not.b32 %r1130, %r1130;
}

	// end inline asm
	and.b32  	%r1143, %r1130, %r1142;
	clz.b32 	%r1144, %r1143;
	sub.s32 	%r244, 31, %r1144;
	and.b32  	%r1145, %r680, %r1143;
	popc.b32 	%r245, %r1145;
	setp.ne.s32 	%p158, %r300, %r244;
	mov.b32 	%r1842, 0;
	@%p158 bra 	$L__BB5_135;
	shl.b32 	%r1146, %r1131, 2;
	add.s32 	%r1147, %r98, %r1146;
	atom.shared.add.u32 	%r1842, [%r1147], %r245;
$L__BB5_135:
	shfl.sync.idx.b32	%r1173|%p159, %r1842, %r244, 31, -1;
	add.s32 	%r248, %r245, %r1173;
	setp.eq.s32 	%p160, %r1825, 2147483647;
	selp.b32 	%r1174, -2147483648, %r1825, %p160;
	shr.u32 	%r1175, %r1174, %r298;
	and.b32  	%r1170, %r1175, %r97;
	mov.b32 	%r1150, 1;
	// begin inline asm
	{
    .reg .pred p;
    and.b32 %r1148, %r1170, %r1150;    setp.ne.u32 p, %r1148, 0;
    vote.ballot.sync.b32 %r1148, p, 0xffffffff;
    @!p not.b32 %r1148, %r1148;
}

	// end inline asm
	mov.b32 	%r1153, 2;
	// begin inline asm
	{
    .reg .pred p;
    and.b32 %r1151, %r1170, %r1153;    setp.ne.u32 p, %r1151, 0;
    vote.ballot.sync.b32 %r1151, p, 0xffffffff;
    @!p not.b32 %r1151, %r1151;
}

	// end inline asm
	and.b32  	%r1176, %r1151, %r1148;
	mov.b32 	%r1156, 4;
	// begin inline asm
	{
    .reg .pred p;
    and.b32 %r1154, %r1170, %r1156;    setp.ne.u32 p, %r1154, 0;
    vote.ballot.sync.b32 %r1154, p, 0xffffffff;
    @!p not.b32 %r1154, %r1154;
}

	// end inline asm
	and.b32  	%r1177, %r1154, %r1176;
	mov.b32 	%r1159, 8;
	// begin inline asm
	{
    .reg .pred p;
    and.b32 %r1157, %r1170, %r1159;    setp.ne.u32 p, %r1157, 0;
    vote.ballot.sync.b32 %r1157, p, 0xffffffff;
    @!p not.b32 %r1157, %r1157;
}

	// end inline asm
	and.b32  	%r1178, %r1157, %r1177;
	mov.b32 	%r1162, 16;
	// begin inline asm
	{
    .reg .pred p;
    and.b32 %r1160, %r1170, %r1162;    setp.ne.u32 p, %r1160, 0;
    vote.ballot.sync.b32 %r1160, p, 0xffffffff;
    @!p not.b32 %r1160, %r1160;
}

	// end inline asm
	and.b32  	%r1179, %r1160, %r1178;
	mov.b32 	%r1165, 32;
	// begin inline asm
	{
    .reg .pred p;
    and.b32 %r1163, %r1170, %r1165;    setp.ne.u32 p, %r1163, 0;
    vote.ballot.sync.b32 %r1163, p, 0xffffffff;
    @!p not.b32 %r1163, %r1163;
}

	// end inline asm
	and.b32  	%r1180, %r1163, %r1179;
	mov.b32 	%r1168, 64;
	// begin inline asm
	{
    .reg .pred p;
    and.b32 %r1166, %r1170, %r1168;    setp.ne.u32 p, %r1166, 0;
    vote.ballot.sync.b32 %r1166, p, 0xffffffff;
    @!p not.b32 %r1166, %r1166;
}

	// end inline asm
	and.b32  	%r1181, %r1166, %r1180;
	mov.b32 	%r1171, 128;
	// begin inline asm
	{
    .reg .pred p;
    and.b32 %r1169, %r1170, %r1171;    setp.ne.u32 p, %r1169, 0;
    vote.ballot.sync.b32 %r1169, p, 0xffffffff;
    @!p not.b32 %r1169, %r1169;
}

	// end inline asm
	and.b32  	%r1182, %r1169, %r1181;
	clz.b32 	%r1183, %r1182;
	sub.s32 	%r250, 31, %r1183;
	and.b32  	%r1184, %r680, %r1182;
	popc.b32 	%r251, %r1184;
	setp.ne.s32 	%p161, %r300, %r250;
	mov.b32 	%r1843, 0;
	@%p161 bra 	$L__BB5_137;
	shl.b32 	%r1185, %r1170, 2;
	add.s32 	%r1186, %r98, %r1185;
	atom.shared.add.u32 	%r1843, [%r1186], %r251;
$L__BB5_137:
	shfl.sync.idx.b32	%r1212|%p162, %r1843, %r250, 31, -1;
	add.s32 	%r254, %r251, %r1212;
	setp.eq.s32 	%p163, %r1826, 2147483647;
	selp.b32 	%r1213, -2147483648, %r1826, %p163;
	shr.u32 	%r1214, %r1213, %r298;
	and.b32  	%r1209, %r1214, %r97;
	mov.b32 	%r1189, 1;
	// begin inline asm
	{
    .reg .pred p;
    and.b32 %r1187, %r1209, %r1189;    setp.ne.u32 p, %r1187, 0;
    vote.ballot.sync.b32 %r1187, p, 0xffffffff;
    @!p not.b32 %r1187, %r1187;
}

	// end inline asm
	mov.b32 	%r1192, 2;
	// begin inline asm
	{
    .reg .pred p;
    and.b32 %r1190, %r1209, %r1192;    setp.ne.u32 p, %r1190, 0;
    vote.ballot.sync.b32 %r1190, p, 0xffffffff;
    @!p not.b32 %r1190, %r1190;
}

	// end inline asm
	and.b32  	%r1215, %r1190, %r1187;
	mov.b32 	%r1195, 4;
	// begin inline asm
	{
    .reg .pred p;
    and.b32 %r1193, %r1209, %r1195;    setp.ne.u32 p, %r1193, 0;
    vote.ballot.sync.b32 %r1193, p, 0xffffffff;
    @!p not.b32 %r1193, %r1193;
}

	// end inline asm
	and.b32  	%r1216, %r1193, %r1215;
	mov.b32 	%r1198, 8;
	// begin inline asm
	{
    .reg .pred p;
    and.b32 %r1196, %r1209, %r1198;    setp.ne.u32 p, %r1196, 0;
    vote.ballot.sync.b32 %r1196, p, 0xffffffff;
    @!p not.b32 %r1196, %r1196;
}

	// end inline asm
	and.b32  	%r1217, %r1196, %r1216;
	mov.b32 	%r1201, 16;
	// begin inline asm
	{
    .reg .pred p;
    and.b32 %r1199, %r1209, %r1201;    setp.ne.u32 p, %r1199, 0;
    vote.ballot.sync.b32 %r1199, p, 0xffffffff;
    @!p not.b32 %r1199, %r1199;
}

	// end inline asm
	and.b32  	%r1218, %r1199, %r1217;
	mov.b32 	%r1204, 32;
	// begin inline asm
	{
    .reg .pred p;
    and.b32 %r1202, %r1209, %r1204;    setp.ne.u32 p, %r1202, 0;
    vote.ballot.sync.b32 %r1202, p, 0xffffffff;
    @!p not.b32 %r1202, %r1202;
}

	// end inline asm
	and.b32  	%r1219, %r1202, %r1218;
	mov.b32 	%r1207, 64;
	// begin inline asm
	{
    .reg .pred p;
    and.b32 %r1205, %r1209, %r1207;    setp.ne.u32 p, %r1205, 0;
    vote.ballot.sync.b32 %r1205, p, 0xffffffff;
    @!p not.b32 %r1205, %r1205;
}

	// end inline asm
	and.b32  	%r1220, %r1205, %r1219;
	mov.b32 	%r1210, 128;
	// begin inline asm
	{
    .reg .pred p;
    and.b32 %r1208, %r1209, %r1210;    setp.ne.u32 p, %r1208, 0;
    vote.ballot.sync.b32 %r1208, p, 0xffffffff;
    @!p not.b32 %r1208, %r1208;
}

	// end inline asm
	and.b32  	%r1221, %r1208, %r1220;
	clz.b32 	%r1222, %r1221;
	sub.s32 	%r256, 31, %r1222;
	and.b32  	%r1223, %r680, %r1221;
	popc.b32 	%r257, %r1223;
	setp.ne.s32 	%p164, %r300, %r256;
	mov.b32 	%r1844, 0;
	@%p164 bra 	$L__BB5_139;
	shl.b32 	%r1224, %r1209, 2;
	add.s32 	%r1225, %r98, %r1224;
	atom.shared.add.u32 	%r1844, [%r1225], %r257;
$L__BB5_139:
	shfl.sync.idx.b32	%r1251|%p165, %r1844, %r256, 31, -1;
	add.s32 	%r260, %r257, %r1251;
	setp.eq.s32 	%p166, %r1827, 2147483647;
	selp.b32 	%r1252, -2147483648, %r1827, %p166;
	shr.u32 	%r1253, %r1252, %r298;
	and.b32  	%r1248, %r1253, %r97;
	mov.b32 	%r1228, 1;
	// begin inline asm
	{
    .reg .pred p;
    and.b32 %r1226, %r1248, %r1228;    setp.ne.u32 p, %r1226, 0;
    vote.ballot.sync.b32 %r1226, p, 0xffffffff;
    @!p not.b32 %r1226, %r1226;
}

	// end inline asm
	mov.b32 	%r1231, 2;
	// begin inline asm
	{
    .reg .pred p;
    and.b32 %r1229, %r1248, %r1231;    setp.ne.u32 p, %r1229, 0;
    vote.ballot.sync.b32 %r1229, p, 0xffffffff;
    @!p not.b32 %r1229, %r1229;
}

	// end inline asm
	and.b32  	%r1254, %r1229, %r1226;
	mov.b32 	%r1234, 4;
	// begin inline asm
	{
    .reg .pred p;
    and.b32 %r1232, %r1248, %r1234;    setp.ne.u32 p, %r1232, 0;
    vote.ballot.sync.b32 %r1232, p, 0xffffffff;
    @!p not.b32 %r1232, %r1232;
}

	// end inline asm
	and.b32  	%r1255, %r1232, %r1254;
	mov.b32 	%r1237, 8;
	// begin inline asm
	{
    .reg .pred p;
    and.b32 %r1235, %r1248, %r1237;    setp.ne.u32 p, %r1235, 0;
    vote.ballot.sync.b32 %r1235, p, 0xffffffff;
    @!p not.b32 %r1235, %r1235;
}

	// end inline asm
	and.b32  	%r1256, %r1235, %r1255;
	mov.b32 	%r1240, 16;
	// begin inline asm
	{
    .reg .pred p;
    and.b32 %r1238, %r1248, %r1240;    setp.ne.u32 p, %r1238, 0;
    vote.ballot.sync.b32 %r1238, p, 0xffffffff;
    @!p not.b32 %r1238, %r1238;
}

	// end inline asm
	and.b32  	%r1257, %r1238, %r1256;
	mov.b32 	%r1243, 32;
	// begin inline asm
	{
    .reg .pred p;
    and.b32 %r1241, %r1248, %r1243;    setp.ne.u32 p, %r1241, 0;
    vote.ballot.sync.b32 %r1241, p, 0xffffffff;
    @!p not.b32 %r1241, %r1241;
}

	// end inline asm
	and.b32  	%r1258, %r1241, %r1257;
	mov.b32 	%r1246, 64;
	// begin inline asm
	{
    .reg .pred p;
    and.b32 %r1244, %r1248, %r1246;    setp.ne.u32 p, %r1244, 0;
    vote.ballot.sync.b32 %r1244, p, 0xffffffff;
    @!p not.b32 %r1244, %r1244;
}

	// end inline asm
	and.b32  	%r1259, %r1244, %r1258;
	mov.b32 	%r1249, 128;
	// begin inline asm
	{
    .reg .pred p;
    and.b32 %r1247, %r1248, %r1249;    setp.ne.u32 p, %r1247, 0;
    vote.ballot.sync.b32 %r1247, p, 0xffffffff;
    @!p not.b32 %r1247, %r1247;
}

	// end inline asm
	and.b32  	%r1260, %r1247, %r1259;
	clz.b32 	%r1261, %r1260;
	sub.s32 	%r262, 31, %r1261;
	and.b32  	%r1262, %r680, %r1260;
	popc.b32 	%r263, %r1262;
	setp.ne.s32 	%p167, %r300, %r262;
	mov.b32 	%r1845, 0;
	@%p167 bra 	$L__BB5_141;
	shl.b32 	%r1263, %r1248, 2;
	add.s32 	%r1264, %r98, %r1263;
	atom.shared.add.u32 	%r1845, [%r1264], %r263;
$L__BB5_141:
	shfl.sync.idx.b32	%r1290|%p168, %r1845, %r262, 31, -1;
	add.s32 	%r266, %r263, %r1290;
	setp.eq.s32 	%p169, %r1828, 2147483647;
	selp.b32 	%r1291, -2147483648, %r1828, %p169;
	shr.u32 	%r1292, %r1291, %r298;
	and.b32  	%r1287, %r1292, %r97;
	mov.b32 	%r1267, 1;
	// begin inline asm
	{
    .reg .pred p;
    and.b32 %r1265, %r1287, %r1267;    setp.ne.u32 p, %r1265, 0;
    vote.ballot.sync.b32 %r1265, p, 0xffffffff;
    @!p not.b32 %r1265, %r1265;
}

	// end inline asm
	mov.b32 	%r1270, 2;
	// begin inline asm
	{
    .reg .pred p;
    and.b32 %r1268, %r1287, %r1270;    setp.ne.u32 p, %r1268, 0;
    vote.ballot.sync.b32 %r1268, p, 0xffffffff;
    @!p not.b32 %r1268, %r1268;
}

	// end inline asm
	and.b32  	%r1293, %r1268, %r1265;
	mov.b32 	%r1273, 4;
	// begin inline asm
	{
    .reg .pred p;
    and.b32 %r1271, %r1287, %r1273;    setp.ne.u32 p, %r1271, 0;
    vote.ballot.sync.b32 %r1271, p, 0xffffffff;
    @!p not.b32 %r1271, %r1271;
}

	// end inline asm
	and.b32  	%r1294, %r1271, %r1293;
	mov.b32 	%r1276, 8;
	// begin inline asm
	{
    .reg .pred p;
    and.b32 %r1274, %r1287, %r1276;    setp.ne.u32 p, %r1274, 0;
    vote.ballot.sync.b32 %r1274, p, 0xffffffff;
    @!p not.b32 %r1274, %r1274;
}

	// end inline asm
	and.b32  	%r1295, %r1274, %r1294;
	mov.b32 	%r1279, 16;
	// begin inline asm
	{
    .reg .pred p;
    and.b32 %r1277, %r1287, %r1279;    setp.ne.u32 p, %r1277, 0;
    vote.ballot.sync.b32 %r1277, p, 0xffffffff;
    @!p not.b32 %r1277, %r1277;
}

	// end inline asm
	and.b32  	%r1296, %r1277, %r1295;
	mov.b32 	%r1282, 32;
	// begin inline asm
	{
    .reg .pred p;
    and.b32 %r1280, %r1287, %r1282;    setp.ne.u32 p, %r1280, 0;
    vote.ballot.sync.b32 %r1280, p, 0xffffffff;
    @!p not.b32 %r1280, %r1280;
}

	// end inline asm
	and.b32  	%r1297, %r1280, %r1296;
	mov.b32 	%r1285, 64;
	// begin inline asm
	{
    .reg .pred p;
    and.b32 %r1283, %r1287, %r1285;    setp.ne.u32 p, %r1283, 0;
    vote.ballot.sync.b32 %r1283, p, 0xffffffff;
    @!p not.b32 %r1283, %r1283;
}

	// end inline asm
	and.b32  	%r1298, %r1283, %r1297;
	mov.b32 	%r1288, 128;
	// begin inline asm
	{
    .reg .pred p;
    and.b32 %r1286, %r1287, %r1288;    setp.ne.u32 p, %r1286, 0;
    vote.ballot.sync.b32 %r1286, p, 0xffffffff;
    @!p not.b32 %r1286, %r1286;
}

	// end inline asm
	and.b32  	%r1299, %r1286, %r1298;
	clz.b32 	%r1300, %r1299;
	sub.s32 	%r268, 31, %r1300;
	and.b32  	%r1301, %r680, %r1299;
	popc.b32 	%r269, %r1301;
	setp.ne.s32 	%p170, %r300, %r268;
	mov.b32 	%r1846, 0;
	@%p170 bra 	$L__BB5_143;
	shl.b32 	%r1302, %r1287, 2;
	add.s32 	%r1303, %r98, %r1302;
	atom.shared.add.u32 	%r1846, [%r1303], %r269;
$L__BB5_143:
	shfl.sync.idx.b32	%r1329|%p171, %r1846, %r268, 31, -1;
	add.s32 	%r272, %r269, %r1329;
	setp.eq.s32 	%p172, %r1829, 2147483647;
	selp.b32 	%r1330, -2147483648, %r1829, %p172;
	shr.u32 	%r1331, %r1330, %r298;
	and.b32  	%r1326, %r1331, %r97;
	mov.b32 	%r1306, 1;
	// begin inline asm
	{
    .reg .pred p;
    and.b32 %r1304, %r1326, %r1306;    setp.ne.u32 p, %r1304, 0;
    vote.ballot.sync.b32 %r1304, p, 0xffffffff;
    @!p not.b32 %r1304, %r1304;
}

	// end inline asm
	mov.b32 	%r1309, 2;
	// begin inline asm
	{
    .reg .pred p;
    and.b32 %r1307, %r1326, %r1309;    setp.ne.u32 p, %r1307, 0;
    vote.ballot.sync.b32 %r1307, p, 0xffffffff;
    @!p not.b32 %r1307, %r1307;
}

	// end inline asm
	and.b32  	%r1332, %r1307, %r1304;
	mov.b32 	%r1312, 4;
	// begin inline asm
	{
    .reg .pred p;
    and.b32 %r1310, %r1326, %r1312;    setp.ne.u32 p, %r1310, 0;
    vote.ballot.sync.b32 %r1310, p, 0xffffffff;
    @!p not.b32 %r1310, %r1310;
}

	// end inline asm
	and.b32  	%r1333, %r1310, %r1332;
	mov.b32 	%r1315, 8;
	// begin inline asm
	{
    .reg .pred p;
    and.b32 %r1313, %r1326, %r1315;    setp.ne.u32 p, %r1313, 0;
    vote.ballot.sync.b32 %r1313, p, 0xffffffff;
    @!p not.b32 %r1313, %r1313;
}

	// end inline asm
	and.b32  	%r1334, %r1313, %r1333;
	mov.b32 	%r1318, 16;
	// begin inline asm
	{
    .reg .pred p;
    and.b32 %r1316, %r1326, %r1318;    setp.ne.u32 p, %r1316, 0;
    vote.ballot.sync.b32 %r1316, p, 0xffffffff;
    @!p not.b32 %r1316, %r1316;
}

	// end inline asm
	and.b32  	%r1335, %r1316, %r1334;
	mov.b32 	%r1321, 32;
	// begin inline asm
	{
    .reg .pred p;
    and.b32 %r1319, %r1326, %r1321;    setp.ne.u32 p, %r1319, 0;
    vote.ballot.sync.b32 %r1319, p, 0xffffffff;
    @!p not.b32 %r1319, %r1319;
}

	// end inline asm
	and.b32  	%r1336, %r1319, %r1335;
	mov.b32 	%r1324, 64;
	// begin inline asm
	{
    .reg .pred p;
    and.b32 %r1322, %r1326, %r1324;    setp.ne.u32 p, %r1322, 0;
    vote.ballot.sync.b32 %r1322, p, 0xffffffff;
    @!p not.b32 %r1322, %r1322;
}

	// end inline asm
	and.b32  	%r1337, %r1322, %r1336;
	mov.b32 	%r1327, 128;
	// begin inline asm
	{
    .reg .pred p;
    and.b32 %r1325, %r1326, %r1327;    setp.ne.u32 p, %r1325, 0;
    vote.ballot.sync.b32 %r1325, p, 0xffffffff;
    @!p not.b32 %r1325, %r1325;
}

	// end inline asm
	and.b32  	%r1338, %r1325, %r1337;
	clz.b32 	%r1339, %r1338;
	sub.s32 	%r274, 31, %r1339;
	and.b32  	%r1340, %r680, %r1338;
	popc.b32 	%r275, %r1340;
	setp.ne.s32 	%p173, %r300, %r274;
	mov.b32 	%r1847, 0;
	@%p173 bra 	$L__BB5_145;
	shl.b32 	%r1341, %r1326, 2;
	add.s32 	%r1342, %r98, %r1341;
	atom.shared.add.u32 	%r1847, [%r1342], %r275;
$L__BB5_145:
	shfl.sync.idx.b32	%r1368|%p174, %r1847, %r274, 31, -1;
	add.s32 	%r278, %r275, %r1368;
	setp.eq.s32 	%p175, %r1830, 2147483647;
	selp.b32 	%r1369, -2147483648, %r1830, %p175;
	shr.u32 	%r1370, %r1369, %r298;
	and.b32  	%r1365, %r1370, %r97;
	mov.b32 	%r1345, 1;
	// begin inline asm
	{
    .reg .pred p;
    and.b32 %r1343, %r1365, %r1345;    setp.ne.u32 p, %r1343, 0;
    vote.ballot.sync.b32 %r1343, p, 0xffffffff;
    @!p not.b32 %r1343, %r1343;
}

	// end inline asm
	mov.b32 	%r1348, 2;
	// begin inline asm
	{
    .reg .pred p;
    and.b32 %r1346, %r1365, %r1348;    setp.ne.u32 p, %r1346, 0;
    vote.ballot.sync.b32 %r1346, p, 0xffffffff;
    @!p not.b32 %r1346, %r1346;
}

	// end inline asm
	and.b32  	%r1371, %r1346, %r1343;
	mov.b32 	%r1351, 4;
	// begin inline asm
	{
    .reg .pred p;
    and.b32 %r1349, %r1365, %r1351;    setp.ne.u32 p, %r1349, 0;
    vote.ballot.sync.b32 %r1349, p, 0xffffffff;
    @!p not.b32 %r1349, %r1349;
}

	// end inline asm
	and.b32  	%r1372, %r1349, %r1371;
	mov.b32 	%r1354, 8;
	// begin inline asm
	{
    .reg .pred p;
    and.b32 %r1352, %r1365, %r1354;    setp.ne.u32 p, %r1352, 0;
    vote.ballot.sync.b32 %r1352, p, 0xffffffff;
    @!p not.b32 %r1352, %r1352;
}

	// end inline asm
	and.b32  	%r1373, %r1352, %r1372;
	mov.b32 	%r1357, 16;
	// begin inline asm
	{
    .reg .pred p;
    and.b32 %r1355, %r1365, %r1357;    setp.ne.u32 p, %r1355, 0;
    vote.ballot.sync.b32 %r1355, p, 0xffffffff;
    @!p not.b32 %r1355, %r1355;
}

	// end inline asm
	and.b32  	%r1374, %r1355, %r1373;
	mov.b32 	%r1360, 32;
	// begin inline asm
	{
    .reg .pred p;
    and.b32 %r1358, %r1365, %r1360;    setp.ne.u32 p, %r1358, 0;
    vote.ballot.sync.b32 %r1358, p, 0xffffffff;
    @!p not.b32 %r1358, %r1358;
}

	// end inline asm
	and.b32  	%r1375, %r1358, %r1374;
	mov.b32 	%r1363, 64;
	// begin inline asm
	{
    .reg .pred p;
    and.b32 %r1361, %r1365, %r1363;    setp.ne.u32 p, %r1361, 0;
    vote.ballot.sync.b32 %r1361, p, 0xffffffff;
    @!p not.b32 %r1361, %r1361;
}

	// end inline asm
	and.b32  	%r1376, %r1361, %r1375;
	mov.b32 	%r1366, 128;
	// begin inline asm
	{
    .reg .pred p;
    and.b32 %r1364, %r1365, %r1366;    setp.ne.u32 p, %r1364, 0;
    vote.ballot.sync.b32 %r1364, p, 0xffffffff;
    @!p not.b32 %r1364, %r1364;
}

	// end inline asm
	and.b32  	%r1377, %r1364, %r1376;
	clz.b32 	%r1378, %r1377;
	sub.s32 	%r280, 31, %r1378;
	and.b32  	%r1379, %r680, %r1377;
	popc.b32 	%r281, %r1379;
	setp.ne.s32 	%p176, %r300, %r280;
	mov.b32 	%r1848, 0;
	@%p176 bra 	$L__BB5_147;
	shl.b32 	%r1380, %r1365, 2;
	add.s32 	%r1381, %r98, %r1380;
	atom.shared.add.u32 	%r1848, [%r1381], %r281;
$L__BB5_147:
	shfl.sync.idx.b32	%r1382|%p178, %r1848, %r280, 31, -1;
	add.s32 	%r1383, %r281, %r1382;
	bar.sync 	0;
	shl.b32 	%r1384, %r182, 2;
	mov.u32 	%r1385, _ZZN3cub18CUB_300001_SM_10006detail10radix_sort29DeviceRadixSortOnesweepKernelINS1_5radix10policy_hubIfNS0_8NullTypeEyE10Policy1000ELNS0_9SortOrderE0EfS6_yiiNS1_21identity_decomposer_tEEEvPT5_SC_PT3_PKSD_PT1_PKSH_PT2_PKSL_T4_iiT6_E1s;
	add.s32 	%r1386, %r1385, %r1384;
	st.shared.u32 	[%r1386+-4], %r1813;
	shl.b32 	%r1387, %r188, 2;
	add.s32 	%r1388, %r1385, %r1387;
	st.shared.u32 	[%r1388+-4], %r1814;
	shl.b32 	%r1389, %r194, 2;
	add.s32 	%r1390, %r1385, %r1389;
	st.shared.u32 	[%r1390+-4], %r1815;
	shl.b32 	%r1391, %r200, 2;
	add.s32 	%r1392, %r1385, %r1391;
	st.shared.u32 	[%r1392+-4], %r1816;
	shl.b32 	%r1393, %r206, 2;
	add.s32 	%r1394, %r1385, %r1393;
	st.shared.u32 	[%r1394+-4], %r1817;
	shl.b32 	%r1395, %r212, 2;
	add.s32 	%r1396, %r1385, %r1395;
	st.shared.u32 	[%r1396+-4], %r1818;
	shl.b32 	%r1397, %r218, 2;
	add.s32 	%r1398, %r1385, %r1397;
	st.shared.u32 	[%r1398+-4], %r1819;
	shl.b32 	%r1399, %r224, 2;
	add.s32 	%r1400, %r1385, %r1399;
	st.shared.u32 	[%r1400+-4], %r1820;
	shl.b32 	%r1401, %r230, 2;
	add.s32 	%r1402, %r1385, %r1401;
	st.shared.u32 	[%r1402+-4], %r1821;
	shl.b32 	%r1403, %r236, 2;
	add.s32 	%r1404, %r1385, %r1403;
	st.shared.u32 	[%r1404+-4], %r1822;
	shl.b32 	%r1405, %r242, 2;
	add.s32 	%r1406, %r1385, %r1405;
	st.shared.u32 	[%r1406+-4], %r1823;
	shl.b32 	%r1407, %r248, 2;
	add.s32 	%r1408, %r1385, %r1407;
	st.shared.u32 	[%r1408+-4], %r1824;
	shl.b32 	%r1409, %r254, 2;
	add.s32 	%r1410, %r1385, %r1409;
	st.shared.u32 	[%r1410+-4], %r1825;
	shl.b32 	%r1411, %r260, 2;
	add.s32 	%r1412, %r1385, %r1411;
	st.shared.u32 	[%r1412+-4], %r1826;
	shl.b32 	%r1413, %r266, 2;
	add.s32 	%r1414, %r1385, %r1413;
	st.shared.u32 	[%r1414+-4], %r1827;
	shl.b32 	%r1415, %r272, 2;
	add.s32 	%r1416, %r1385, %r1415;
	st.shared.u32 	[%r1416+-4], %r1828;
	shl.b32 	%r1417, %r278, 2;
	add.s32 	%r1418, %r1385, %r1417;
	st.shared.u32 	[%r1418+-4], %r1829;
	shl.b32 	%r1419, %r1383, 2;
	add.s32 	%r1420, %r1385, %r1419;
	st.shared.u32 	[%r1420+-4], %r1830;
	shl.b32 	%r1421, %r1, 3;
	add.s32 	%r1422, %r1385, %r1421;
	add.s32 	%r284, %r1422, 27648;
	@%p123 bra 	$L__BB5_155;
	ld.param.u64 	%rd227, [_ZN3cub18CUB_300001_SM_10006detail10radix_sort29DeviceRadixSortOnesweepKernelINS1_5radix10policy_hubIfNS0_8NullTypeEyE10Policy1000ELNS0_9SortOrderE0EfS6_yiiNS1_21identity_decomposer_tEEEvPT5_SC_PT3_PKSD_PT1_PKSH_PT2_PKSL_T4_iiT6__param_3];
	cvta.to.global.u64 	%rd57, %rd227;
	shl.b64 	%rd58, %rd7, 3;
	add.s64 	%rd59, %rd57, %rd58;
	ld.global.u64 	%rd60, [%rd59];
	cvt.s64.s32 	%rd61, %r175;
	sub.s64 	%rd229, %rd60, %rd61;
	st.shared.u64 	[%r284], %rd229;
	setp.lt.s32 	%p179, %r4, 1;
	mov.u32 	%r1852, %r1808;
	@%p179 bra 	$L__BB5_154;
	mov.b32 	%r1850, -1;
	mov.u32 	%r1849, %r4;
	mov.u32 	%r1852, %r1808;
$L__BB5_150:
	ld.param.u64 	%rd220, [_ZN3cub18CUB_300001_SM_10006detail10radix_sort29DeviceRadixSortOnesweepKernelINS1_5radix10policy_hubIfNS0_8NullTypeEyE10Policy1000ELNS0_9SortOrderE0EfS6_yiiNS1_21identity_decomposer_tEEEvPT5_SC_PT3_PKSD_PT1_PKSH_PT2_PKSL_T4_iiT6__param_0];
	add.s32 	%r288, %r1849, -1;
	shl.b32 	%r1424, %r288, 8;
	add.s32 	%r1425, %r1424, %r1;
	cvta.to.global.u64 	%rd62, %rd220;
	mul.wide.s32 	%rd63, %r1425, 4;
	add.s64 	%rd16, %rd62, %rd63;
$L__BB5_151:
	membar.cta;
	ld.volatile.global.u32 	%r289, [%rd16];
	setp.eq.s32 	%p180, %r289, 0;
	@%p180 bra 	$L__BB5_151;
	and.b32  	%r1426, %r289, 1073741823;
	add.s32 	%r1852, %r1426, %r1852;
	setp.gt.s32 	%p181, %r289, -1;
	vote.sync.ballot.b32 	%r1850, %p181, %r1850;
	setp.gt.u32 	%p183, %r1849, 1;
	and.pred  	%p184, %p181, %p183;
	mov.u32 	%r1849, %r288;
	@%p184 bra 	$L__BB5_150;
	ld.shared.u64 	%rd229, [%r284];
$L__BB5_154:
	ld.param.u64 	%rd221, [_ZN3cub18CUB_300001_SM_10006detail10radix_sort29DeviceRadixSortOnesweepKernelINS1_5radix10policy_hubIfNS0_8NullTypeEyE10Policy1000ELNS0_9SortOrderE0EfS6_yiiNS1_21identity_decomposer_tEEEvPT5_SC_PT3_PKSD_PT1_PKSH_PT2_PKSL_T4_iiT6__param_0];
	or.b32  	%r1427, %r1852, -2147483648;
	cvta.to.global.u64 	%rd64, %rd221;
	shl.b32 	%r1428, %r4, 8;
	add.s32 	%r1429, %r1428, %r1;
	mul.wide.s32 	%rd65, %r1429, 4;
	add.s64 	%rd66, %rd64, %rd65;
	st.volatile.global.u32 	[%rd66], %r1427;
	sub.s32 	%r1430, %r1852, %r1808;
	cvt.s64.s32 	%rd67, %r1430;
	add.s64 	%rd68, %rd229, %rd67;
	st.shared.u64 	[%r284], %rd68;
$L__BB5_155:
	ld.param.u32 	%r1762, [_ZN3cub18CUB_300001_SM_10006detail10radix_sort29DeviceRadixSortOnesweepKernelINS1_5radix10policy_hubIfNS0_8NullTypeEyE10Policy1000ELNS0_9SortOrderE0EfS6_yiiNS1_21identity_decomposer_tEEEvPT5_SC_PT3_PKSD_PT1_PKSH_PT2_PKSL_T4_iiT6__param_8];
	ld.param.u64 	%rd224, [_ZN3cub18CUB_300001_SM_10006detail10radix_sort29DeviceRadixSortOnesweepKernelINS1_5radix10policy_hubIfNS0_8NullTypeEyE10Policy1000ELNS0_9SortOrderE0EfS6_yiiNS1_21identity_decomposer_tEEEvPT5_SC_PT3_PKSD_PT1_PKSH_PT2_PKSL_T4_iiT6__param_2];
	setp.gt.u32 	%p185, %r1, 255;
	mad.lo.s32 	%r293, %r4, 6912, 6912;
	setp.lt.s32 	%p186, %r293, %r1762;
	setp.eq.s64 	%p187, %rd224, 0;
	or.pred  	%p188, %p187, %p186;
	or.pred  	%p189, %p185, %p188;
	@%p189 bra 	$L__BB5_157;
	ld.param.u64 	%rd225, [_ZN3cub18CUB_300001_SM_10006detail10radix_sort29DeviceRadixSortOnesweepKernelINS1_5radix10policy_hubIfNS0_8NullTypeEyE10Policy1000ELNS0_9SortOrderE0EfS6_yiiNS1_21identity_decomposer_tEEEvPT5_SC_PT3_PKSD_PT1_PKSH_PT2_PKSL_T4_iiT6__param_2];
	ld.shared.u64 	%rd69, [%r284];
	cvt.s64.s32 	%rd70, %r1808;
	cvt.s64.s32 	%rd71, %r175;
	add.s64 	%rd72, %rd71, %rd70;
	add.s64 	%rd73, %rd72, %rd69;
	cvta.to.global.u64 	%rd74, %rd225;
	shl.b64 	%rd75, %rd7, 3;
	add.s64 	%rd76, %rd74, %rd75;
	st.global.u64 	[%rd76], %rd73;
$L__BB5_157:
	ld.param.u32 	%r1763, [_ZN3cub18CUB_300001_SM_10006detail10radix_sort29DeviceRadixSortOnesweepKernelINS1_5radix10policy_hubIfNS0_8NullTypeEyE10Policy1000ELNS0_9SortOrderE0EfS6_yiiNS1_21identity_decomposer_tEEEvPT5_SC_PT3_PKSD_PT1_PKSH_PT2_PKSL_T4_iiT6__param_8];
	shl.b32 	%r1431, %r1, 2;
	add.s32 	%r294, %r1385, %r1431;
	setp.gt.s32 	%p190, %r293, %r1763;
	bar.sync 	0;
	@%p190 bra 	$L__BB5_159;
	ld.shared.u32 	%r1433, [%r294];
	setp.eq.s32 	%p191, %r1433, 2147483647;
	selp.b32 	%r1434, -2147483648, %r1433, %p191;
	shr.u32 	%r1435, %r1434, %r298;
	and.b32  	%r1436, %r1435, %r97;
	shl.b32 	%r1437, %r1436, 3;
	add.s32 	%r1439, %r1385, 27648;
	add.s32 	%r1440, %r1439, %r1437;
	ld.shared.u64 	%rd77, [%r1440];
	add.s64 	%rd78, %rd77, %rd7;
	setp.gt.s32 	%p192, %r1433, -1;
	selp.b32 	%r1441, -1, -2147483648, %p192;
	xor.b32  	%r1442, %r1441, %r1433;
	shl.b64 	%rd79, %rd78, 2;
	add.s64 	%rd80, %rd1, %rd79;
	st.global.u32 	[%rd80], %r1442;
	bar.warp.sync 	-1;
	ld.shared.u32 	%r1443, [%r294+1536];
	setp.eq.s32 	%p193, %r1443, 2147483647;
	selp.b32 	%r1444, -2147483648, %r1443, %p193;
	shr.u32 	%r1445, %r1444, %r298;
	and.b32  	%r1446, %r1445, %r97;
	shl.b32 	%r1447, %r1446, 3;
	add.s32 	%r1448, %r1439, %r1447;
	ld.shared.u64 	%rd81, [%r1448];
	add.s64 	%rd82, %rd81, %rd7;
	setp.gt.s32 	%p194, %r1443, -1;
	selp.b32 	%r1449, -1, -2147483648, %p194;
	xor.b32  	%r1450, %r1449, %r1443;
	shl.b64 	%rd83, %rd82, 2;
	add.s64 	%rd84, %rd1, %rd83;
	st.global.u32 	[%rd84+1536], %r1450;
	bar.warp.sync 	-1;
	ld.shared.u32 	%r1451, [%r294+3072];
	setp.eq.s32 	%p195, %r1451, 2147483647;
	selp.b32 	%r1452, -2147483648, %r1451, %p195;
	shr.u32 	%r1453, %r1452, %r298;
	and.b32  	%r1454, %r1453, %r97;
	shl.b32 	%r1455, %r1454, 3;
	add.s32 	%r1456, %r1439, %r1455;
	ld.shared.u64 	%rd85, [%r1456];
	add.s64 	%rd86, %rd85, %rd7;
	setp.gt.s32 	%p196, %r1451, -1;
	selp.b32 	%r1457, -1, -2147483648, %p196;
	xor.b32  	%r1458, %r1457, %r1451;
	shl.b64 	%rd87, %rd86, 2;
	add.s64 	%rd88, %rd1, %rd87;
	st.global.u32 	[%rd88+3072], %r1458;
	bar.warp.sync 	-1;
	ld.shared.u32 	%r1459, [%r294+4608];
	setp.eq.s32 	%p197, %r1459, 2147483647;
	selp.b32 	%r1460, -2147483648, %r1459, %p197;
	shr.u32 	%r1461, %r1460, %r298;
	and.b32  	%r1462, %r1461, %r97;
	shl.b32 	%r1463, %r1462, 3;
	add.s32 	%r1464, %r1439, %r1463;
	ld.shared.u64 	%rd89, [%r1464];
	add.s64 	%rd90, %rd89, %rd7;
	setp.gt.s32 	%p198, %r1459, -1;
	selp.b32 	%r1465, -1, -2147483648, %p198;
	xor.b32  	%r1466, %r1465, %r1459;
	shl.b64 	%rd91, %rd90, 2;
	add.s64 	%rd92, %rd1, %rd91;
	st.global.u32 	[%rd92+4608], %r1466;
	bar.warp.sync 	-1;
	ld.shared.u32 	%r1467, [%r294+6144];
	setp.eq.s32 	%p199, %r1467, 2147483647;
	selp.b32 	%r1468, -2147483648, %r1467, %p199;
	shr.u32 	%r1469, %r1468, %r298;
	and.b32  	%r1470, %r1469, %r97;
	shl.b32 	%r1471, %r1470, 3;
	add.s32 	%r1472, %r1439, %r1471;
	ld.shared.u64 	%rd93, [%r1472];
	add.s64 	%rd94, %rd93, %rd7;
	setp.gt.s32 	%p200, %r1467, -1;
	selp.b32 	%r1473, -1, -2147483648, %p200;
	xor.b32  	%r1474, %r1473, %r1467;
	shl.b64 	%rd95, %rd94, 2;
	add.s64 	%rd96, %rd1, %rd95;
	st.global.u32 	[%rd96+6144], %r1474;
	bar.warp.sync 	-1;
	ld.shared.u32 	%r1475, [%r294+7680];
	setp.eq.s32 	%p201, %r1475, 2147483647;
	selp.b32 	%r1476, -2147483648, %r1475, %p201;
	shr.u32 	%r1477, %r1476, %r298;
	and.b32  	%r1478, %r1477, %r97;
	shl.b32 	%r1479, %r1478, 3;
	add.s32 	%r1480, %r1439, %r1479;
	ld.shared.u64 	%rd97, [%r1480];
	add.s64 	%rd98, %rd97, %rd7;
	setp.gt.s32 	%p202, %r1475, -1;
	selp.b32 	%r1481, -1, -2147483648, %p202;
	xor.b32  	%r1482, %r1481, %r1475;
	shl.b64 	%rd99, %rd98, 2;
	add.s64 	%rd100, %rd1, %rd99;
	st.global.u32 	[%rd100+7680], %r1482;
	bar.warp.sync 	-1;
	ld.shared.u32 	%r1483, [%r294+9216];
	setp.eq.s32 	%p203, %r1483, 2147483647;
	selp.b32 	%r1484, -2147483648, %r1483, %p203;
	shr.u32 	%r1485, %r1484, %r298;
	and.b32  	%r1486, %r1485, %r97;
	shl.b32 	%r1487, %r1486, 3;
	add.s32 	%r1488, %r1439, %r1487;
	ld.shared.u64 	%rd101, [%r1488];
	add.s64 	%rd102, %rd101, %rd7;
	setp.gt.s32 	%p204, %r1483, -1;
	selp.b32 	%r1489, -1, -2147483648, %p204;
	xor.b32  	%r1490, %r1489, %r1483;
	shl.b64 	%rd103, %rd102, 2;
	add.s64 	%rd104, %rd1, %rd103;
	st.global.u32 	[%rd104+9216], %r1490;
	bar.warp.sync 	-1;
	ld.shared.u32 	%r1491, [%r294+10752];
	setp.eq.s32 	%p205, %r1491, 2147483647;
	selp.b32 	%r1492, -2147483648, %r1491, %p205;
	shr.u32 	%r1493, %r1492, %r298;
	and.b32  	%r1494, %r1493, %r97;
	shl.b32 	%r1495, %r1494, 3;
	add.s32 	%r1496, %r1439, %r1495;
	ld.shared.u64 	%rd105, [%r1496];
	add.s64 	%rd106, %rd105, %rd7;
	setp.gt.s32 	%p206, %r1491, -1;
	selp.b32 	%r1497, -1, -2147483648, %p206;
	xor.b32  	%r1498, %r1497, %r1491;
	shl.b64 	%rd107, %rd106, 2;
	add.s64 	%rd108, %rd1, %rd107;
	st.global.u32 	[%rd108+10752], %r1498;
	bar.warp.sync 	-1;
	ld.shared.u32 	%r1499, [%r294+12288];
	setp.eq.s32 	%p207, %r1499, 2147483647;
	selp.b32 	%r1500, -2147483648, %r1499, %p207;
	shr.u32 	%r1501, %r1500, %r298;
	and.b32  	%r1502, %r1501, %r97;
	shl.b32 	%r1503, %r1502, 3;
	add.s32 	%r1504, %r1439, %r1503;
	ld.shared.u64 	%rd109, [%r1504];
	add.s64 	%rd110, %rd109, %rd7;
	setp.gt.s32 	%p208, %r1499, -1;
	selp.b32 	%r1505, -1, -2147483648, %p208;
	xor.b32  	%r1506, %r1505, %r1499;
	shl.b64 	%rd111, %rd110, 2;
	add.s64 	%rd112, %rd1, %rd111;
	st.global.u32 	[%rd112+12288], %r1506;
	bar.warp.sync 	-1;
	ld.shared.u32 	%r1507, [%r294+13824];
	setp.eq.s32 	%p209, %r1507, 2147483647;
	selp.b32 	%r1508, -2147483648, %r1507, %p209;
	shr.u32 	%r1509, %r1508, %r298;
	and.b32  	%r1510, %r1509, %r97;
	shl.b32 	%r1511, %r1510, 3;
	add.s32 	%r1512, %r1439, %r1511;
	ld.shared.u64 	%rd113, [%r1512];
	add.s64 	%rd114, %rd113, %rd7;
	setp.gt.s32 	%p210, %r1507, -1;
	selp.b32 	%r1513, -1, -2147483648, %p210;
	xor.b32  	%r1514, %r1513, %r1507;
	shl.b64 	%rd115, %rd114, 2;
	add.s64 	%rd116, %rd1, %rd115;
	st.global.u32 	[%rd116+13824], %r1514;
	bar.warp.sync 	-1;
	ld.shared.u32 	%r1515, [%r294+15360];
	setp.eq.s32 	%p211, %r1515, 2147483647;
	selp.b32 	%r1516, -2147483648, %r1515, %p211;
	shr.u32 	%r1517, %r1516, %r298;
	and.b32  	%r1518, %r1517, %r97;
	shl.b32 	%r1519, %r1518, 3;
	add.s32 	%r1520, %r1439, %r1519;
	ld.shared.u64 	%rd117, [%r1520];
	add.s64 	%rd118, %rd117, %rd7;
	setp.gt.s32 	%p212, %r1515, -1;
	selp.b32 	%r1521, -1, -2147483648, %p212;
	xor.b32  	%r1522, %r1521, %r1515;
	shl.b64 	%rd119, %rd118, 2;
	add.s64 	%rd120, %rd1, %rd119;
	st.global.u32 	[%rd120+15360], %r1522;
	bar.warp.sync 	-1;
	ld.shared.u32 	%r1523, [%r294+16896];
	setp.eq.s32 	%p213, %r1523, 2147483647;
	selp.b32 	%r1524, -2147483648, %r1523, %p213;
	shr.u32 	%r1525, %r1524, %r298;
	and.b32  	%r1526, %r1525, %r97;
	shl.b32 	%r1527, %r1526, 3;
	add.s32 	%r1528, %r1439, %r1527;
	ld.shared.u64 	%rd121, [%r1528];
	add.s64 	%rd122, %rd121, %rd7;
	setp.gt.s32 	%p214, %r1523, -1;
	selp.b32 	%r1529, -1, -2147483648, %p214;
	xor.b32  	%r1530, %r1529, %r1523;
	shl.b64 	%rd123, %rd122, 2;
	add.s64 	%rd124, %rd1, %rd123;
	st.global.u32 	[%rd124+16896], %r1530;
	bar.warp.sync 	-1;
	ld.shared.u32 	%r1531, [%r294+18432];
	setp.eq.s32 	%p215, %r1531, 2147483647;
	selp.b32 	%r1532, -2147483648, %r1531, %p215;
	shr.u32 	%r1533, %r1532, %r298;
	and.b32  	%r1534, %r1533, %r97;
	shl.b32 	%r1535, %r1534, 3;
	add.s32 	%r1536, %r1439, %r1535;
	ld.shared.u64 	%rd125, [%r1536];
	add.s64 	%rd126, %rd125, %rd7;
	setp.gt.s32 	%p216, %r1531, -1;
	selp.b32 	%r1537, -1, -2147483648, %p216;
	xor.b32  	%r1538, %r1537, %r1531;
	shl.b64 	%rd127, %rd126, 2;
	add.s64 	%rd128, %rd1, %rd127;
	st.global.u32 	[%rd128+18432], %r1538;
	bar.warp.sync 	-1;
	ld.shared.u32 	%r1539, [%r294+19968];
	setp.eq.s32 	%p217, %r1539, 2147483647;
	selp.b32 	%r1540, -2147483648, %r1539, %p217;
	shr.u32 	%r1541, %r1540, %r298;
	and.b32  	%r1542, %r1541, %r97;
	shl.b32 	%r1543, %r1542, 3;
	add.s32 	%r1544, %r1439, %r1543;
	ld.shared.u64 	%rd129, [%r1544];
	add.s64 	%rd130, %rd129, %rd7;
	setp.gt.s32 	%p218, %r1539, -1;
	selp.b32 	%r1545, -1, -2147483648, %p218;
	xor.b32  	%r1546, %r1545, %r1539;
	shl.b64 	%rd131, %rd130, 2;
	add.s64 	%rd132, %rd1, %rd131;
	st.global.u32 	[%rd132+19968], %r1546;
	bar.warp.sync 	-1;
	ld.shared.u32 	%r1547, [%r294+21504];
	setp.eq.s32 	%p219, %r1547, 2147483647;
	selp.b32 	%r1548, -2147483648, %r1547, %p219;
	shr.u32 	%r1549, %r1548, %r298;
	and.b32  	%r1550, %r1549, %r97;
	shl.b32 	%r1551, %r1550, 3;
	add.s32 	%r1552, %r1439, %r1551;
	ld.shared.u64 	%rd133, [%r1552];
	add.s64 	%rd134, %rd133, %rd7;
	setp.gt.s32 	%p220, %r1547, -1;
	selp.b32 	%r1553, -1, -2147483648, %p220;
	xor.b32  	%r1554, %r1553, %r1547;
	shl.b64 	%rd135, %rd134, 2;
	add.s64 	%rd136, %rd1, %rd135;
	st.global.u32 	[%rd136+21504], %r1554;
	bar.warp.sync 	-1;
	ld.shared.u32 	%r1555, [%r294+23040];
	setp.eq.s32 	%p221, %r1555, 2147483647;
	selp.b32 	%r1556, -2147483648, %r1555, %p221;
	shr.u32 	%r1557, %r1556, %r298;
	and.b32  	%r1558, %r1557, %r97;
	shl.b32 	%r1559, %r1558, 3;
	add.s32 	%r1560, %r1439, %r1559;
	ld.shared.u64 	%rd137, [%r1560];
	add.s64 	%rd138, %rd137, %rd7;
	setp.gt.s32 	%p222, %r1555, -1;
	selp.b32 	%r1561, -1, -2147483648, %p222;
	xor.b32  	%r1562, %r1561, %r1555;
	shl.b64 	%rd139, %rd138, 2;
	add.s64 	%rd140, %rd1, %rd139;
	st.global.u32 	[%rd140+23040], %r1562;
	bar.warp.sync 	-1;
	ld.shared.u32 	%r1563, [%r294+24576];
	setp.eq.s32 	%p223, %r1563, 2147483647;
	selp.b32 	%r1564, -2147483648, %r1563, %p223;
	shr.u32 	%r1565, %r1564, %r298;
	and.b32  	%r1566, %r1565, %r97;
	shl.b32 	%r1567, %r1566, 3;
	add.s32 	%r1568, %r1439, %r1567;
	ld.shared.u64 	%rd141, [%r1568];
	add.s64 	%rd142, %rd141, %rd7;
	setp.gt.s32 	%p224, %r1563, -1;
	selp.b32 	%r1569, -1, -2147483648, %p224;
	xor.b32  	%r1570, %r1569, %r1563;
	shl.b64 	%rd143, %rd142, 2;
	add.s64 	%rd144, %rd1, %rd143;
	st.global.u32 	[%rd144+24576], %r1570;
	bar.warp.sync 	-1;
	ld.shared.u32 	%r1571, [%r294+26112];
	setp.eq.s32 	%p225, %r1571, 2147483647;
	selp.b32 	%r1572, -2147483648, %r1571, %p225;
	shr.u32 	%r1573, %r1572, %r298;
	and.b32  	%r1574, %r1573, %r97;
	shl.b32 	%r1575, %r1574, 3;
	add.s32 	%r1576, %r1439, %r1575;
	ld.shared.u64 	%rd145, [%r1576];
	add.s64 	%rd146, %rd145, %rd7;
	setp.gt.s32 	%p226, %r1571, -1;
	selp.b32 	%r1577, -1, -2147483648, %p226;
	xor.b32  	%r1578, %r1577, %r1571;
	shl.b64 	%rd147, %rd146, 2;
	add.s64 	%rd148, %rd1, %rd147;
	st.global.u32 	[%rd148+26112], %r1578;
	bar.warp.sync 	-1;
	bra.uni 	$L__BB5_196;
$L__BB5_159:
	ld.param.u32 	%r1764, [_ZN3cub18CUB_300001_SM_10006detail10radix_sort29DeviceRadixSortOnesweepKernelINS1_5radix10policy_hubIfNS0_8NullTypeEyE10Policy1000ELNS0_9SortOrderE0EfS6_yiiNS1_21identity_decomposer_tEEEvPT5_SC_PT3_PKSD_PT1_PKSH_PT2_PKSL_T4_iiT6__param_8];
	mad.lo.s32 	%r295, %r4, -6912, %r1764;
	setp.ge.s32 	%p227, %r1, %r295;
	@%p227 bra 	$L__BB5_161;
	ld.shared.u32 	%r1579, [%r294];
	setp.eq.s32 	%p228, %r1579, 2147483647;
	selp.b32 	%r1580, -2147483648, %r1579, %p228;
	shr.u32 	%r1581, %r1580, %r298;
	and.b32  	%r1582, %r1581, %r97;
	shl.b32 	%r1583, %r1582, 3;
	add.s32 	%r1585, %r1385, %r1583;
	ld.shared.u64 	%rd149, [%r1585+27648];
	setp.gt.s32 	%p229, %r1579, -1;
	selp.b32 	%r1586, -1, -2147483648, %p229;
	xor.b32  	%r1587, %r1586, %r1579;
	add.s64 	%rd150, %rd149, %rd7;
	shl.b64 	%rd151, %rd150, 2;
	add.s64 	%rd152, %rd1, %rd151;
	st.global.u32 	[%rd152], %r1587;
$L__BB5_161:
	bar.warp.sync 	-1;
	add.s32 	%r1588, %r1, 384;
	setp.ge.s32 	%p230, %r1588, %r295;
	@%p230 bra 	$L__BB5_163;
	ld.shared.u32 	%r1589, [%r294+1536];
	setp.eq.s32 	%p231, %r1589, 2147483647;
	selp.b32 	%r1590, -2147483648, %r1589, %p231;
	shr.u32 	%r1591, %r1590, %r298;
	and.b32  	%r1592, %r1591, %r97;
	shl.b32 	%r1593, %r1592, 3;
	add.s32 	%r1595, %r1385, %r1593;
	ld.shared.u64 	%rd153, [%r1595+27648];
	setp.gt.s32 	%p232, %r1589, -1;
	selp.b32 	%r1596, -1, -2147483648, %p232;
	xor.b32  	%r1597, %r1596, %r1589;
	add.s64 	%rd154, %rd153, %rd7;
	shl.b64 	%rd155, %rd154, 2;
	add.s64 	%rd156, %rd1, %rd155;
	st.global.u32 	[%rd156+1536], %r1597;
$L__BB5_163:
	bar.warp.sync 	-1;
	add.s32 	%r1598, %r1, 768;
	setp.ge.s32 	%p233, %r1598, %r295;
	@%p233 bra 	$L__BB5_165;
	ld.shared.u32 	%r1599, [%r294+3072];
	setp.eq.s32 	%p234, %r1599, 2147483647;
	selp.b32 	%r1600, -2147483648, %r1599, %p234;
	shr.u32 	%r1601, %r1600, %r298;
	and.b32  	%r1602, %r1601, %r97;
	shl.b32 	%r1603, %r1602, 3;
	add.s32 	%r1605, %r1385, %r1603;
	ld.shared.u64 	%rd157, [%r1605+27648];
	setp.gt.s32 	%p235, %r1599, -1;
	selp.b32 	%r1606, -1, -2147483648, %p235;
	xor.b32  	%r1607, %r1606, %r1599;
	add.s64 	%rd158, %rd157, %rd7;
	shl.b64 	%rd159, %rd158, 2;
	add.s64 	%rd160, %rd1, %rd159;
	st.global.u32 	[%rd160+3072], %r1607;
$L__BB5_165:
	bar.warp.sync 	-1;
	add.s32 	%r1608, %r1, 1152;
	setp.ge.s32 	%p236, %r1608, %r295;
	@%p236 bra 	$L__BB5_167;
	ld.shared.u32 	%r1609, [%r294+4608];
	setp.eq.s32 	%p237, %r1609, 2147483647;
	selp.b32 	%r1610, -2147483648, %r1609, %p237;
	shr.u32 	%r1611, %r1610, %r298;
	and.b32  	%r1612, %r1611, %r97;
	shl.b32 	%r1613, %r1612, 3;
	add.s32 	%r1615, %r1385, %r1613;
	ld.shared.u64 	%rd161, [%r1615+27648];
	setp.gt.s32 	%p238, %r1609, -1;
	selp.b32 	%r1616, -1, -2147483648, %p238;
	xor.b32  	%r1617, %r1616, %r1609;
	add.s64 	%rd162, %rd161, %rd7;
	shl.b64 	%rd163, %rd162, 2;
	add.s64 	%rd164, %rd1, %rd163;
	st.global.u32 	[%rd164+4608], %r1617;
$L__BB5_167:
	bar.warp.sync 	-1;
	add.s32 	%r1618, %r1, 1536;
	setp.ge.s32 	%p239, %r1618, %r295;
	@%p239 bra 	$L__BB5_169;
	ld.shared.u32 	%r1619, [%r294+6144];
	setp.eq.s32 	%p240, %r1619, 2147483647;
	selp.b32 	%r1620, -2147483648, %r1619, %p240;
	shr.u32 	%r1621, %r1620, %r298;
	and.b32  	%r1622, %r1621, %r97;
	shl.b32 	%r1623, %r1622, 3;
	add.s32 	%r1625, %r1385, %r1623;
	ld.shared.u64 	%rd165, [%r1625+27648];
	setp.gt.s32 	%p241, %r1619, -1;
	selp.b32 	%r1626, -1, -2147483648, %p241;
	xor.b32  	%r1627, %r1626, %r1619;
	add.s64 	%rd166, %rd165, %rd7;
	shl.b64 	%rd167, %rd166, 2;
	add.s64 	%rd168, %rd1, %rd167;
	st.global.u32 	[%rd168+6144], %r1627;
$L__BB5_169:
	bar.warp.sync 	-1;
	add.s32 	%r1628, %r1, 1920;
	setp.ge.s32 	%p242, %r1628, %r295;
	@%p242 bra 	$L__BB5_171;
	ld.shared.u32 	%r1629, [%r294+7680];
	setp.eq.s32 	%p243, %r1629, 2147483647;
	selp.b32 	%r1630, -2147483648, %r1629, %p243;
	shr.u32 	%r1631, %r1630, %r298;
	and.b32  	%r1632, %r1631, %r97;
	shl.b32 	%r1633, %r1632, 3;
	add.s32 	%r1635, %r1385, %r1633;
	ld.shared.u64 	%rd169, [%r1635+27648];
	setp.gt.s32 	%p244, %r1629, -1;
	selp.b32 	%r1636, -1, -2147483648, %p244;
	xor.b32  	%r1637, %r1636, %r1629;
	add.s64 	%rd170, %rd169, %rd7;
	shl.b64 	%rd171, %rd170, 2;
	add.s64 	%rd172, %rd1, %rd171;
	st.global.u32 	[%rd172+7680], %r1637;
$L__BB5_171:
	bar.warp.sync 	-1;
	add.s32 	%r1638, %r1, 2304;
	setp.ge.s32 	%p245, %r1638, %r295;
	@%p245 bra 	$L__BB5_173;
	ld.shared.u32 	%r1639, [%r294+9216];
	setp.eq.s32 	%p246, %r1639, 2147483647;
	selp.b32 	%r1640, -2147483648, %r1639, %p246;
	shr.u32 	%r1641, %r1640, %r298;
	and.b32  	%r1642, %r1641, %r97;
	shl.b32 	%r1643, %r1642, 3;
	add.s32 	%r1645, %r1385, %r1643;
	ld.shared.u64 	%rd173, [%r1645+27648];
	setp.gt.s32 	%p247, %r1639, -1;
	selp.b32 	%r1646, -1, -2147483648, %p247;
	xor.b32  	%r1647, %r1646, %r1639;
	add.s64 	%rd174, %rd173, %rd7;
	shl.b64 	%rd175, %rd174, 2;
	add.s64 	%rd176, %rd1, %rd175;
	st.global.u32 	[%rd176+9216], %r1647;
$L__BB5_173:
	bar.warp.sync 	-1;
	add.s32 	%r1648, %r1, 2688;
	setp.ge.s32 	%p248, %r1648, %r295;
	@%p248 bra 	$L__BB5_175;
	ld.shared.u32 	%r1649, [%r294+10752];
	setp.eq.s32 	%p249, %r1649, 2147483647;
	selp.b32 	%r1650, -2147483648, %r1649, %p249;
	shr.u32 	%r1651, %r1650, %r298;
	and.b32  	%r1652, %r1651, %r97;
	shl.b32 	%r1653, %r1652, 3;
	add.s32 	%r1655, %r1385, %r1653;
	ld.shared.u64 	%rd177, [%r1655+27648];
	setp.gt.s32 	%p250, %r1649, -1;
	selp.b32 	%r1656, -1, -2147483648, %p250;
	xor.b32  	%r1657, %r1656, %r1649;
	add.s64 	%rd178, %rd177, %rd7;
	shl.b64 	%rd179, %rd178, 2;
	add.s64 	%rd180, %rd1, %rd179;
	st.global.u32 	[%rd180+10752], %r1657;
$L__BB5_175:
	bar.warp.sync 	-1;
	or.b32  	%r1658, %r1, 3072;
	setp.ge.s32 	%p251, %r1658, %r295;
	@%p251 bra 	$L__BB5_177;
	ld.shared.u32 	%r1659, [%r294+12288];
	setp.eq.s32 	%p252, %r1659, 2147483647;
	selp.b32 	%r1660, -2147483648, %r1659, %p252;
	shr.u32 	%r1661, %r1660, %r298;
	and.b32  	%r1662, %r1661, %r97;
	shl.b32 	%r1663, %r1662, 3;
	add.s32 	%r1665, %r1385, %r1663;
	ld.shared.u64 	%rd181, [%r1665+27648];
	setp.gt.s32 	%p253, %r1659, -1;
	selp.b32 	%r1666, -1, -2147483648, %p253;
	xor.b32  	%r1667, %r1666, %r1659;
	add.s64 	%rd182, %rd181, %rd7;
	shl.b64 	%rd183, %rd182, 2;
	add.s64 	%rd184, %rd1, %rd183;
	st.global.u32 	[%rd184+12288], %r1667;
$L__BB5_177:
	bar.warp.sync 	-1;
	add.s32 	%r1668, %r1, 3456;
	setp.ge.s32 	%p254, %r1668, %r295;
	@%p254 bra 	$L__BB5_179;
	ld.shared.u32 	%r1669, [%r294+13824];
	setp.eq.s32 	%p255, %r1669, 2147483647;
	selp.b32 	%r1670, -2147483648, %r1669, %p255;
	shr.u32 	%r1671, %r1670, %r298;
	and.b32  	%r1672, %r1671, %r97;
	shl.b32 	%r1673, %r1672, 3;
	add.s32 	%r1675, %r1385, %r1673;
	ld.shared.u64 	%rd185, [%r1675+27648];
	setp.gt.s32 	%p256, %r1669, -1;
	selp.b32 	%r1676, -1, -2147483648, %p256;
	xor.b32  	%r1677, %r1676, %r1669;
	add.s64 	%rd186, %rd185, %rd7;
	shl.b64 	%rd187, %rd186, 2;
	add.s64 	%rd188, %rd1, %rd187;
	st.global.u32 	[%rd188+13824], %r1677;
$L__BB5_179:
	bar.warp.sync 	-1;
	add.s32 	%r1678, %r1, 3840;
	setp.ge.s32 	%p257, %r1678, %r295;
	@%p257 bra 	$L__BB5_181;
	ld.shared.u32 	%r1679, [%r294+15360];
	setp.eq.s32 	%p258, %r1679, 2147483647;
	selp.b32 	%r1680, -2147483648, %r1679, %p258;
	shr.u32 	%r1681, %r1680, %r298;
	and.b32  	%r1682, %r1681, %r97;
	shl.b32 	%r1683, %r1682, 3;
	add.s32 	%r1685, %r1385, %r1683;
	ld.shared.u64 	%rd189, [%r1685+27648];
	setp.gt.s32 	%p259, %r1679, -1;
	selp.b32 	%r1686, -1, -2147483648, %p259;
	xor.b32  	%r1687, %r1686, %r1679;
	add.s64 	%rd190, %rd189, %rd7;
	shl.b64 	%rd191, %rd190, 2;
	add.s64 	%rd192, %rd1, %rd191;
	st.global.u32 	[%rd192+15360], %r1687;
$L__BB5_181:
	bar.warp.sync 	-1;
	add.s32 	%r1688, %r1, 4224;
	setp.ge.s32 	%p260, %r1688, %r295;
	@%p260 bra 	$L__BB5_183;
	ld.shared.u32 	%r1689, [%r294+16896];
	setp.eq.s32 	%p261, %r1689, 2147483647;
	selp.b32 	%r1690, -2147483648, %r1689, %p261;
	shr.u32 	%r1691, %r1690, %r298;
	and.b32  	%r1692, %r1691, %r97;
	shl.b32 	%r1693, %r1692, 3;
	add.s32 	%r1695, %r1385, %r1693;
	ld.shared.u64 	%rd193, [%r1695+27648];
	setp.gt.s32 	%p262, %r1689, -1;
	selp.b32 	%r1696, -1, -2147483648, %p262;
	xor.b32  	%r1697, %r1696, %r1689;
	add.s64 	%rd194, %rd193, %rd7;
	shl.b64 	%rd195, %rd194, 2;
	add.s64 	%rd196, %rd1, %rd195;
	st.global.u32 	[%rd196+16896], %r1697;
$L__BB5_183:
	bar.warp.sync 	-1;
	add.s32 	%r1698, %r1, 4608;
	setp.ge.s32 	%p263, %r1698, %r295;
	@%p263 bra 	$L__BB5_185;
	ld.shared.u32 	%r1699, [%r294+18432];
	setp.eq.s32 	%p264, %r1699, 2147483647;
	selp.b32 	%r1700, -2147483648, %r1699, %p264;
	shr.u32 	%r1701, %r1700, %r298;
	and.b32  	%r1702, %r1701, %r97;
	shl.b32 	%r1703, %r1702, 3;
	add.s32 	%r1705, %r1385, %r1703;
	ld.shared.u64 	%rd197, [%r1705+27648];
	setp.gt.s32 	%p265, %r1699, -1;
	selp.b32 	%r1706, -1, -2147483648, %p265;
	xor.b32  	%r1707, %r1706, %r1699;
	add.s64 	%rd198, %rd197, %rd7;
	shl.b64 	%rd199, %rd198, 2;
	add.s64 	%rd200, %rd1, %rd199;
	st.global.u32 	[%rd200+18432], %r1707;
$L__BB5_185:
	bar.warp.sync 	-1;
	add.s32 	%r1708, %r1, 4992;
	setp.ge.s32 	%p266, %r1708, %r295;
	@%p266 bra 	$L__BB5_187;
	ld.shared.u32 	%r1709, [%r294+19968];
	setp.eq.s32 	%p267, %r1709, 2147483647;
	selp.b32 	%r1710, -2147483648, %r1709, %p267;
	shr.u32 	%r1711, %r1710, %r298;
	and.b32  	%r1712, %r1711, %r97;
	shl.b32 	%r1713, %r1712, 3;
	add.s32 	%r1715, %r1385, %r1713;
	ld.shared.u64 	%rd201, [%r1715+27648];
	setp.gt.s32 	%p268, %r1709, -1;
	selp.b32 	%r1716, -1, -2147483648, %p268;
	xor.b32  	%r1717, %r1716, %r1709;
	add.s64 	%rd202, %rd201, %rd7;
	shl.b64 	%rd203, %rd202, 2;
	add.s64 	%rd204, %rd1, %rd203;
	st.global.u32 	[%rd204+19968], %r1717;
$L__BB5_187:
	bar.warp.sync 	-1;
	add.s32 	%r1718, %r1, 5376;
	setp.ge.s32 	%p269, %r1718, %r295;
	@%p269 bra 	$L__BB5_189;
	ld.shared.u32 	%r1719, [%r294+21504];
	setp.eq.s32 	%p270, %r1719, 2147483647;
	selp.b32 	%r1720, -2147483648, %r1719, %p270;
	shr.u32 	%r1721, %r1720, %r298;
	and.b32  	%r1722, %r1721, %r97;
	shl.b32 	%r1723, %r1722, 3;
	add.s32 	%r1725, %r1385, %r1723;
	ld.shared.u64 	%rd205, [%r1725+27648];
	setp.gt.s32 	%p271, %r1719, -1;
	selp.b32 	%r1726, -1, -2147483648, %p271;
	xor.b32  	%r1727, %r1726, %r1719;
	add.s64 	%rd206, %rd205, %rd7;
	shl.b64 	%rd207, %rd206, 2;
	add.s64 	%rd208, %rd1, %rd207;
	st.global.u32 	[%rd208+21504], %r1727;
$L__BB5_189:
	bar.warp.sync 	-1;
	add.s32 	%r1728, %r1, 5760;
	setp.ge.s32 	%p272, %r1728, %r295;
	@%p272 bra 	$L__BB5_191;
	ld.shared.u32 	%r1729, [%r294+23040];
	setp.eq.s32 	%p273, %r1729, 2147483647;
	selp.b32 	%r1730, -2147483648, %r1729, %p273;
	shr.u32 	%r1731, %r1730, %r298;
	and.b32  	%r1732, %r1731, %r97;
	shl.b32 	%r1733, %r1732, 3;
	add.s32 	%r1735, %r1385, %r1733;
	ld.shared.u64 	%rd209, [%r1735+27648];
	setp.gt.s32 	%p274, %r1729, -1;
	selp.b32 	%r1736, -1, -2147483648, %p274;
	xor.b32  	%r1737, %r1736, %r1729;
	add.s64 	%rd210, %rd209, %rd7;
	shl.b64 	%rd211, %rd210, 2;
	add.s64 	%rd212, %rd1, %rd211;
	st.global.u32 	[%rd212+23040], %r1737;
$L__BB5_191:
	bar.warp.sync 	-1;
	or.b32  	%r1738, %r1, 6144;
	setp.ge.s32 	%p275, %r1738, %r295;
	@%p275 bra 	$L__BB5_193;
	ld.shared.u32 	%r1739, [%r294+24576];
	setp.eq.s32 	%p276, %r1739, 2147483647;
	selp.b32 	%r1740, -2147483648, %r1739, %p276;
	shr.u32 	%r1741, %r1740, %r298;
	and.b32  	%r1742, %r1741, %r97;
	shl.b32 	%r1743, %r1742, 3;
	add.s32 	%r1745, %r1385, %r1743;
	ld.shared.u64 	%rd213, [%r1745+27648];
	setp.gt.s32 	%p277, %r1739, -1;
	selp.b32 	%r1746, -1, -2147483648, %p277;
	xor.b32  	%r1747, %r1746, %r1739;
	add.s64 	%rd214, %rd213, %rd7;
	shl.b64 	%rd215, %rd214, 2;
	add.s64 	%rd216, %rd1, %rd215;
	st.global.u32 	[%rd216+24576], %r1747;
$L__BB5_193:
	bar.warp.sync 	-1;
	add.s32 	%r1748, %r1, 6528;
	ld.shared.u32 	%r296, [%r294+26112];
	setp.eq.s32 	%p278, %r296, 2147483647;
	selp.b32 	%r1749, -2147483648, %r296, %p278;
	shr.u32 	%r1750, %r1749, %r298;
	and.b32  	%r1751, %r1750, %r97;
	shl.b32 	%r1752, %r1751, 3;
	add.s32 	%r1754, %r1385, %r1752;
	ld.shared.u64 	%rd217, [%r1754+27648];
	add.s64 	%rd19, %rd217, %rd7;
	setp.ge.s32 	%p279, %r1748, %r295;
	@%p279 bra 	$L__BB5_195;
	setp.gt.s32 	%p280, %r296, -1;
	selp.b32 	%r1755, -1, -2147483648, %p280;
	xor.b32  	%r1756, %r1755, %r296;
	shl.b64 	%rd218, %rd19, 2;
	add.s64 	%rd219, %rd1, %rd218;
	st.global.u32 	[%rd219+26112], %r1756;
$L__BB5_195:
	bar.warp.sync 	-1;
$L__BB5_196:
	ret;

}


// ===== COMPILED SASS (sm_100) =====

	.target	sm_100

	.elftype	@"ET_EXEC"


//--------------------- .note.nv.tkinfo           --------------------------
	.section	.note.nv.tkinfo,"",@"SHT_NOTE"
	.sectionflags	@"SHF_NOTE_NV_TKINFO"
	.tkinfo
        /*0018*/ 	.word	0x00000002
        /*0030*/ 	.string	""
        /*0030*/ 	.string	"ptxas"
        /*0030*/ 	.string	"Cuda compilation tools, release 13.0, V13.0.88"
        /*0030*/ 	.string	"Build cuda_13.0.r13.0/compiler.36424714_0"
        /*0030*/ 	.string	"-arch sm_100 -m 64 "



//--------------------- .note.nv.cuinfo           --------------------------
	.section	.note.nv.cuinfo,"",@"SHT_NOTE"
	.sectionflags	@"SHF_NOTE_NV_CUINFO"
        /*0018*/ 	.short	0x0002
        /*001a*/ 	.short	0x0064
        /*001c*/ 	.short	0x0082
	.zero		2


//--------------------- .nv.info                  --------------------------
	.section	.nv.info,"",@"SHT_CUDA_INFO"
	.align	4


	//----- nvinfo : EIATTR_REGCOUNT
	.align		4
        /*0000*/ 	.byte	0x04, 0x2f
        /*0002*/ 	.short	(.L_46 - .L_45)
	.align		4
.L_45:
        /*0004*/ 	.word	index@(_Z17vector_add_kernelPKfS0_Pfm)
        /*0008*/ 	.word	0x0000000c


	//----- nvinfo : EIATTR_FRAME_SIZE
	.align		4
.L_46:
        /*000c*/ 	.byte	0x04, 0x11
        /*000e*/ 	.short	(.L_48 - .L_47)
	.align		4
.L_47:
        /*0010*/ 	.word	index@(_Z17vector_add_kernelPKfS0_Pfm)
        /*0014*/ 	.word	0x00000000


	//----- nvinfo : EIATTR_REGCOUNT
	.align		4
.L_48:
        /*0018*/ 	.byte	0x04, 0x2f
        /*001a*/ 	.short	(.L_50 - .L_49)
	.align		4
.L_49:
        /*001c*/ 	.word	index@(_ZN3cub18CUB_300001_SM_10006detail11EmptyKernelIvEEvv)
        /*0020*/ 	.word	0x00000004


	//----- nvinfo : EIATTR_FRAME_SIZE
	.align		4
.L_50:
        /*0024*/ 	.byte	0x04, 0x11
        /*0026*/ 	.short	(.L_52 - .L_51)
	.align		4
.L_51:
        /*0028*/ 	.word	index@(_ZN3cub18CUB_300001_SM_10006detail11EmptyKernelIvEEvv)
        /*002c*/ 	.word	0x00000000


	//----- nvinfo : EIATTR_REGCOUNT
	.align		4
.L_52:
        /*0030*/ 	.byte	0x04, 0x2f
        /*0032*/ 	.short	(.L_54 - .L_53)
	.align		4
.L_53:
        /*0034*/ 	.word	index@(_ZN3cub18CUB_300001_SM_10006detail10radix_sort31DeviceRadixSortSingleTileKernelINS1_5radix10policy_hubIfNS0_8NullTypeEyE10Policy1000ELNS0_9SortOrderE0EfS6_yNS1_21identity_decomposer_tEEEvPKT1_PSB_PKT2_PSF_T3_iiT4_)
        /*0038*/ 	.word	0x0000007f


	//----- nvinfo : EIATTR_FRAME_SIZE
	.align		4
.L_54:
        /*003c*/ 	.byte	0x04, 0x11
        /*003e*/ 	.short	(.L_56 - .L_55)
	.align		4
.L_55:
        /*0040*/ 	.word	index@(_ZN3cub18CUB_300001_SM_10006detail10radix_sort31DeviceRadixSortSingleTileKernelINS1_5radix10policy_hubIfNS0_8NullTypeEyE10Policy1000ELNS0_9SortOrderE0EfS6_yNS1_21identity_decomposer_tEEEvPKT1_PSB_PKT2_PSF_T3_iiT4_)
        /*0044*/ 	.word	0x00000000


	//----- nvinfo : EIATTR_REGCOUNT
	.align		4
.L_56:
        /*0048*/ 	.byte	0x04, 0x2f
        /*004a*/ 	.short	(.L_58 - .L_57)
	.align		4
.L_57:
        /*004c*/ 	.word	index@(_ZN3cub18CUB_300001_SM_10006detail10radix_sort30DeviceRadixSortHistogramKernelINS1_5radix10policy_hubIfNS0_8NullTypeEyE10Policy1000ELNS0_9SortOrderE0EfyNS1_21identity_decomposer_tEEEvPT2_PKT1_SB_iiT3_)
        /*0050*/ 	.word	0x00000020


	//----- nvinfo : EIATTR_FRAME_SIZE
	.align		4
.L_58:
        /*0054*/ 	.byte	0x04, 0x11
        /*0056*/ 	.short	(.L_60 - .L_59)
	.align		4
.L_59:
        /*0058*/ 	.word	index@(_ZN3cub18CUB_300001_SM_10006detail10radix_sort30DeviceRadixSortHistogramKernelINS1_5radix10policy_hubIfNS0_8NullTypeEyE10Policy1000ELNS0_9SortOrderE0EfyNS1_21identity_decomposer_tEEEvPT2_PKT1_SB_iiT3_)
        /*005c*/ 	.word	0x00000000


	//----- nvinfo : EIATTR_REGCOUNT
	.align		4
.L_60:
        /*0060*/ 	.byte	0x04, 0x2f
        /*0062*/ 	.short	(.L_62 - .L_61)
	.align		4
.L_61:
        /*0064*/ 	.word	index@(_ZN3cub18CUB_300001_SM_10006detail10radix_sort33DeviceRadixSortExclusiveSumKernelINS1_5radix10policy_hubIfNS0_8NullTypeEyE10Policy1000EyEEvPT0_)
        /*0068*/ 	.word	0x00000020


	//----- nvinfo : EIATTR_FRAME_SIZE
	.align		4
.L_62:
        /*006c*/ 	.byte	0x04, 0x11
        /*006e*/ 	.short	(.L_64 - .L_63)
	.align		4
.L_63:
        /*0070*/ 	.word	index@(_ZN3cub18CUB_300001_SM_10006detail10radix_sort33DeviceRadixSortExclusiveSumKernelINS1_5radix10policy_hubIfNS0_8NullTypeEyE10Policy1000EyEEvPT0_)
        /*0074*/ 	.word	0x00000000


	//----- nvinfo : EIATTR_REGCOUNT
	.align		4
.L_64:
        /*0078*/ 	.byte	0x04, 0x2f
        /*007a*/ 	.short	(.L_66 - .L_65)
	.align		4
.L_65:
        /*007c*/ 	.word	index@(_ZN3cub18CUB_300001_SM_10006detail10radix_sort29DeviceRadixSortOnesweepKernelINS1_5radix10policy_hubIfNS0_8NullTypeEyE10Policy1000ELNS0_9SortOrderE0EfS6_yiiNS1_21identity_decomposer_tEEEvPT5_SC_PT3_PKSD_PT1_PKSH_PT2_PKSL_T4_iiT6_)
        /*0080*/ 	.word	0x00000038


	//----- nvinfo : EIATTR_FRAME_SIZE
	.align		4
.L_66:
        /*0084*/ 	.byte	0x04, 0x11
        /*0086*/ 	.short	(.L_68 - .L_67)
	.align		4
.L_67:
        /*0088*/ 	.word	index@(_ZN3cub18CUB_300001_SM_10006detail10radix_sort29DeviceRadixSortOnesweepKernelINS1_5radix10policy_hubIfNS0_8NullTypeEyE10Policy1000ELNS0_9SortOrderE0EfS6_yiiNS1_21identity_decomposer_tEEEvPT5_SC_PT3_PKSD_PT1_PKSH_PT2_PKSL_T4_iiT6_)
        /*008c*/ 	.word	0x00000000


	//----- nvinfo : EIATTR_MIN_STACK_SIZE
	.align		4
.L_68:
        /*0090*/ 	.byte	0x04, 0x12
        /*0092*/ 	.short	(.L_70 - .L_69)
	.align		4
.L_69:
        /*0094*/ 	.word	index@(_ZN3cub18CUB_300001_SM_10006detail10radix_sort29DeviceRadixSortOnesweepKernelINS1_5radix10policy_hubIfNS0_8NullTypeEyE10Policy1000ELNS0_9SortOrderE0EfS6_yiiNS1_21identity_decomposer_tEEEvPT5_SC_PT3_PKSD_PT1_PKSH_PT2_PKSL_T4_iiT6_)
        /*0098*/ 	.word	0x00000000


	//----- nvinfo : EIATTR_MIN_STACK_SIZE
	.align		4
.L_70:
        /*009c*/ 	.byte	0x04, 0x12
        /*009e*/ 	.short	(.L_72 - .L_71)
	.align		4
.L_71:
        /*00a0*/ 	.word	index@(_ZN3cub18CUB_300001_SM_10006detail10radix_sort33DeviceRadixSortExclusiveSumKernelINS1_5radix10policy_hubIfNS0_8NullTypeEyE10Policy1000EyEEvPT0_)
        /*00a4*/ 	.word	0x00000000


	//----- nvinfo : EIATTR_MIN_STACK_SIZE
	.align		4
.L_72:
        /*00a8*/ 	.byte	0x04, 0x12
        /*00aa*/ 	.short	(.L_74 - .L_73)
	.align		4
.L_73:
        /*00ac*/ 	.word	index@(_ZN3cub18CUB_300001_SM_10006detail10radix_sort30DeviceRadixSortHistogramKernelINS1_5radix10policy_hubIfNS0_8NullTypeEyE10Policy1000ELNS0_9SortOrderE0EfyNS1_21identity_decomposer_tEEEvPT2_PKT1_SB_iiT3_)
        /*00b0*/ 	.word	0x00000000


	//----- nvinfo : EIATTR_MIN_STACK_SIZE
	.align		4
.L_74:
        /*00b4*/ 	.byte	0x04, 0x12
        /*00b6*/ 	.short	(.L_76 - .L_75)
	.align		4
.L_75:
        /*00b8*/ 	.word	index@(_ZN3cub18CUB_300001_SM_10006detail10radix_sort31DeviceRadixSortSingleTileKernelINS1_5radix10policy_hubIfNS0_8NullTypeEyE10Policy1000ELNS0_9SortOrderE0EfS6_yNS1_21identity_decomposer_tEEEvPKT1_PSB_PKT2_PSF_T3_iiT4_)
        /*00bc*/ 	.word	0x00000000


	//----- nvinfo : EIATTR_MIN_STACK_SIZE
	.align		4
.L_76:
        /*00c0*/ 	.byte	0x04, 0x12
        /*00c2*/ 	.short	(.L_78 - .L_77)
	.align		4
.L_77:
        /*00c4*/ 	.word	index@(_ZN3cub18CUB_300001_SM_10006detail11EmptyKernelIvEEvv)
        /*00c8*/ 	.word	0x00000000


	//----- nvinfo : EIATTR_MIN_STACK_SIZE
	.align		4
.L_78:
        /*00cc*/ 	.byte	0x04, 0x12
        /*00ce*/ 	.short	(.L_80 - .L_79)
	.align		4
.L_79:
        /*00d0*/ 	.word	index@(_Z17vector_add_kernelPKfS0_Pfm)
        /*00d4*/ 	.word	0x00000000
.L_80:


//--------------------- .nv.compat                --------------------------
	.section	.nv.compat,"",@"SHT_CUDA_COMPAT_INFO"
	.align	4
        /*0000*/ 	.byte	0x02, 0x09, 0x00, 0x00, 0x02, 0x02, 0x01, 0x00, 0x02, 0x05, 0x05, 0x00, 0x03, 0x07, 0x01, 0x01
        /*0010*/ 	.byte	0x02, 0x03, 0x00, 0x00, 0x02, 0x06, 0x01, 0x00, 0x04, 0x0b, 0x08, 0x00, 0x09, 0x00, 0x00, 0x00
        /*0020*/ 	.byte	0x00, 0x00, 0x00, 0x00


//--------------------- .nv.info._ZN3cub18CUB_300001_SM_10006detail10radix_sort29DeviceRadixSortOnesweepKernelINS1_5radix10policy_hubIfNS0_8NullTypeEyE10Policy1000ELNS0_9SortOrderE0EfS6_yiiNS1_21identity_decomposer_tEEEvPT5_SC_PT3_PKSD_PT1_PKSH_PT2_PKSL_T4_iiT6_ --------------------------
	.section	.nv.info._ZN3cub18CUB_300001_SM_10006detail10radix_sort29DeviceRadixSortOnesweepKernelINS1_5radix10policy_hubIfNS0_8NullTypeEyE10Policy1000ELNS0_9SortOrderE0EfS6_yiiNS1_21identity_decomposer_tEEEvPT5_SC_PT3_PKSD_PT1_PKSH_PT2_PKSL_T4_iiT6_,"",@"SHT_CUDA_INFO"
	.sectionflags	@""
	.align	4


	//----- nvinfo : EIATTR_CUDA_API_VERSION
	.align		4
        /*0000*/ 	.byte	0x04, 0x37
        /*0002*/ 	.short	(.L_82 - .L_81)
.L_81:
        /*0004*/ 	.word	0x00000082


	//----- nvinfo : EIATTR_KPARAM_INFO
	.align		4
.L_82:
        /*0008*/ 	.byte	0x04, 0x17
        /*000a*/ 	.short	(.L_84 - .L_83)
.L_83:
        /*000c*/ 	.word	0x00000000
        /*0010*/ 	.short	0x000b
        /*0012*/ 	.short	0x004c
        /*0014*/ 	.byte	0x00, 0xf0, 0x05, 0x00


	//----- nvinfo : EIATTR_KPARAM_INFO
	.align		4
.L_84:
        /*0018*/ 	.byte	0x04, 0x17
        /*001a*/ 	.short	(.L_86 - .L_85)
.L_85:
        /*001c*/ 	.word	0x00000000
        /*0020*/ 	.short	0x000a
        /*0022*/ 	.short	0x0048
        /*0024*/ 	.byte	0x00, 0xf0, 0x11, 0x00


	//----- nvinfo : EIATTR_KPARAM_INFO
	.align		4
.L_86:
        /*0028*/ 	.byte	0x04, 0x17
        /*002a*/ 	.short	(.L_88 - .L_87)
.L_87:
        /*002c*/ 	.word	0x00000000
        /*0030*/ 	.short	0x0009
        /*0032*/ 	.short	0x0044
        /*0034*/ 	.byte	0x00, 0xf0, 0x11, 0x00


	//----- nvinfo : EIATTR_KPARAM_INFO
	.align		4
.L_88:
        /*0038*/ 	.byte	0x04, 0x17
        /*003a*/ 	.short	(.L_90 - .L_89)
.L_89:
        /*003c*/ 	.word	0x00000000
        /*0040*/ 	.short	0x0008
        /*0042*/ 	.short	0x0040
        /*0044*/ 	.byte	0x00, 0xf0, 0x11, 0x00


	//----- nvinfo : EIATTR_KPARAM_INFO
	.align		4
.L_90:
        /*0048*/ 	.byte	0x04, 0x17
        /*004a*/ 	.short	(.L_92 - .L_91)
.L_91:
        /*004c*/ 	.word	0x00000000
        /*0050*/ 	.short	0x0007
        /*0052*/ 	.short	0x0038
        /*0054*/ 	.byte	0x00, 0xf5, 0x21, 0x00


	//----- nvinfo : EIATTR_KPARAM_INFO
	.align		4
.L_92:
        /*0058*/ 	.byte	0x04, 0x17
        /*005a*/ 	.short	(.L_94 - .L_93)
.L_93:
        /*005c*/ 	.word	0x00000000
        /*0060*/ 	.short	0x0006
        /*0062*/ 	.short	0x0030
        /*0064*/ 	.byte	0x00, 0xf5, 0x21, 0x00


	//----- nvinfo : EIATTR_KPARAM_INFO
	.align		4
.L_94:
        /*0068*/ 	.byte	0x04, 0x17
        /*006a*/ 	.short	(.L_96 - .L_95)
.L_95:
        /*006c*/ 	.word	0x00000000
        /*0070*/ 	.short	0x0005
        /*0072*/ 	.short	0x0028
        /*0074*/ 	.byte	0x00, 0xf5, 0x21, 0x00


	//----- nvinfo : EIATTR_KPARAM_INFO
	.align		4
.L_96:
        /*0078*/ 	.byte	0x04, 0x17
        /*007a*/ 	.short	(.L_98 - .L_97)
.L_97:
        /*007c*/ 	.word	0x00000000
        /*0080*/ 	.short	0x0004
        /*0082*/ 	.short	0x0020
        /*0084*/ 	.byte	0x00, 0xf5, 0x21, 0x00


	//----- nvinfo : EIATTR_KPARAM_INFO
	.align		4
.L_98:
        /*0088*/ 	.byte	0x04, 0x17
        /*008a*/ 	.short	(.L_100 - .L_99)
.L_99:
        /*008c*/ 	.word	0x00000000
        /*0090*/ 	.short	0x0003
        /*0092*/ 	.short	0x0018
        /*0094*/ 	.byte	0x00, 0xf5, 0x21, 0x00


	//----- nvinfo : EIATTR_KPARAM_INFO
	.align		4
.L_100:
        /*0098*/ 	.byte	0x04, 0x17
        /*009a*/ 	.short	(.L_102 - .L_101)
.L_101:
        /*009c*/ 	.word	0x00000000
        /*00a0*/ 	.short	0x0002
        /*00a2*/ 	.short	0x0010
        /*00a4*/ 	.byte	0x00, 0xf5, 0x21, 0x00


	//----- nvinfo : EIATTR_KPARAM_INFO
	.align		4
.L_102:
        /*00a8*/ 	.byte	0x04, 0x17
        /*00aa*/ 	.short	(.L_104 - .L_103)
.L_103:
        /*00ac*/ 	.word	0x00000000
        /*00b0*/ 	.short	0x0001
        /*00b2*/ 	.short	0x0008
        /*00b4*/ 	.byte	0x00, 0xf5, 0x21, 0x00


	//----- nvinfo : EIATTR_KPARAM_INFO
	.align		4
.L_104:
        /*00b8*/ 	.byte	0x04, 0x17
        /*00ba*/ 	.short	(.L_106 - .L_105)
.L_105:
        /*00bc*/ 	.word	0x00000000
        /*00c0*/ 	.short	0x0000
        /*00c2*/ 	.short	0x0000
        /*00c4*/ 	.byte	0x00, 0xf5, 0x21, 0x00


	//----- nvinfo : EIATTR_SPARSE_MMA_MASK
	.align		4
.L_106:
        /*00c8*/ 	.byte	0x03, 0x50
        /*00ca*/ 	.short	0x0000


	//----- nvinfo : EIATTR_MAXREG_COUNT
	.align		4
        /*00cc*/ 	.byte	0x03, 0x1b
        /*00ce*/ 	.short	0x00a8


	//----- nvinfo : EIATTR_NUM_BARRIERS
	.align		4
        /*00d0*/ 	.byte	0x02, 0x4c
        /*00d2*/ 	.byte	0x01
	.zero		1


	//----- nvinfo : EIATTR_MERCURY_ISA_VERSION
	.align		4
        /*00d4*/ 	.byte	0x03, 0x5f
        /*00d6*/ 	.short	0x0101


	//----- nvinfo : EIATTR_COOP_GROUP_MASK_REGIDS
	.align		4
        /*00d8*/ 	.byte	0x04, 0x29
        /*00da*/ 	.short	(.L_108 - .L_107)


	//   ....[0]....
.L_107:
        /*00dc*/ 	.word	0xffffffff


	//   ....[1]....
        /*00e0*/ 	.word	0x0500001a


	//   ....[2]....
        /*00e4*/ 	.word	0xffffffff


	//   ....[3]....
        /*00e8*/ 	.word	0xffffffff


	//   ....[4]....
        /*00ec*/ 	.word	0xffffffff


	//   ....[5]....
        /*00f0*/ 	.word	0xffffffff


	//   ....[6]....
        /*00f4*/ 	.word	0xffffffff


	//   ....[7]....
        /*00f8*/ 	.word	0xffffffff


	//   ....[8]....
        /*00fc*/ 	.word	0xffffffff


	//   ....[9]....
        /*0100*/ 	.word	0xffffffff


	//   ....[10]....
        /*0104*/ 	.word	0xffffffff


	//   ....[11]....
        /*0108*/ 	.word	0xffffffff


	//   ....[12]....
        /*010c*/ 	.word	0xffffffff


	//   ....[13]....
        /*0110*/ 	.word	0xffffffff


	//   ....[14]....
        /*0114*/ 	.word	0xffffffff


	//   ....[15]....
        /*0118*/ 	.word	0xffffffff


	//   ....[16]....
        /*011c*/ 	.word	0xffffffff


	//   ....[17]....
        /*0120*/ 	.word	0xffffffff


	//   ....[18]....
        /*0124*/ 	.word	0xffffffff


	//   ....[19]....
        /*0128*/ 	.word	0xffffffff


	//   ....[20]....
        /*012c*/ 	.word	0xffffffff


	//   ....[21]....
        /*0130*/ 	.word	0xffffffff


	//   ....[22]....
        /*0134*/ 	.word	0xffffffff


	//   ....[23]....
        /*0138*/ 	.word	0xffffffff


	//   ....[24]....
        /*013c*/ 	.word	0xffffffff


	//   ....[25]....
        /*0140*/ 	.word	0xffffffff


	//   ....[26]....
        /*0144*/ 	.word	0xffffffff


	//   ....[27]....
        /*0148*/ 	.word	0xffffffff


	//   ....[28]....
        /*014c*/ 	.word	0xffffffff


	//   ....[29]....
        /*0150*/ 	.word	0xffffffff


	//   ....[30]....
        /*0154*/ 	.word	0xffffffff


	//   ....[31]....
        /*0158*/ 	.word	0xffffffff


	//   ....[32]....
        /*015c*/ 	.word	0xffffffff


	//   ....[33]....
        /*0160*/ 	.word	0xffffffff


	//   ....[34]....
        /*0164*/ 	.word	0xffffffff


	//   ....[35]....
        /*0168*/ 	.word	0xffffffff


	//   ....[36]....
        /*016c*/ 	.word	0xffffffff


	//   ....[37]....
        /*0170*/ 	.word	0xffffffff


	//   ....[38]....
        /*0174*/ 	.word	0xffffffff


	//   ....[39]....
        /*0178*/ 	.word	0xffffffff


	//   ....[40]....
        /*017c*/ 	.word	0xffffffff


	//   ....[41]....
        /*0180*/ 	.word	0xffffffff


	//   ....[42]....
        /*0184*/ 	.word	0xffffffff


	//   ....[43]....
        /*0188*/ 	.word	0xffffffff


	//   ....[44]....
        /*018c*/ 	.word	0xffffffff


	//   ....[45]....
        /*0190*/ 	.word	0xffffffff


	//   ....[46]....
        /*0194*/ 	.word	0xffffffff


	//   ....[47]....
        /*0198*/ 	.word	0xffffffff


	//   ....[48]....
        /*019c*/ 	.word	0xffffffff


	//   ....[49]....
        /*01a0*/ 	.word	0xffffffff


	//   ....[50]....
        /*01a4*/ 	.word	0xffffffff


	//   ....[51]....
        /*01a8*/ 	.word	0xffffffff


	//   ....[52]....
        /*01ac*/ 	.word	0xffffffff


	//   ....[53]....
        /*01b0*/ 	.word	0xffffffff


	//   ....[54]....
        /*01b4*/ 	.word	0xffffffff


	//   ....[55]....
        /*01b8*/ 	.word	0xffffffff


	//   ....[56]....
        /*01bc*/ 	.word	0xffffffff


	//   ....[57]....
        /*01c0*/ 	.word	0xffffffff


	//   ....[58]....
        /*01c4*/ 	.word	0xffffffff


	//   ....[59]....
        /*01c8*/ 	.word	0xffffffff


	//   ....[60]....
        /*01cc*/ 	.word	0xffffffff


	//   ....[61]....
        /*01d0*/ 	.word	0xffffffff


	//   ....[62]....
        /*01d4*/ 	.word	0xffffffff


	//   ....[63]....
        /*01d8*/ 	.word	0xffffffff


	//   ....[64]....
        /*01dc*/ 	.word	0xffffffff


	//   ....[65]....
        /*01e0*/ 	.word	0xffffffff


	//   ....[66]....
        /*01e4*/ 	.word	0xffffffff


	//   ....[67]....
        /*01e8*/ 	.word	0xffffffff


	//   ....[68]....
        /*01ec*/ 	.word	0xffffffff


	//   ....[69]....
        /*01f0*/ 	.word	0xffffffff


	//   ....[70]....
        /*01f4*/ 	.word	0xffffffff


	//   ....[71]....
        /*01f8*/ 	.word	0xffffffff


	//   ....[72]....
        /*01fc*/ 	.word	0xffffffff


	//   ....[73]....
        /*0200*/ 	.word	0xffffffff


	//   ....[74]....
        /*0204*/ 	.word	0xffffffff


	//   ....[75]....
        /*0208*/ 	.word	0xffffffff


	//   ....[76]....
        /*020c*/ 	.word	0xffffffff


	//   ....[77]....
        /*0210*/ 	.word	0xffffffff


	//   ....[78]....
        /*0214*/ 	.word	0xffffffff


	//   ....[79]....
        /*0218*/ 	.word	0xffffffff


	//   ....[80]....
        /*021c*/ 	.word	0xffffffff


	//   ....[81]....
        /*0220*/ 	.word	0xffffffff


	//   ....[82]....
        /*0224*/ 	.word	0xffffffff


	//   ....[83]....
        /*0228*/ 	.word	0xffffffff


	//   ....[84]....
        /*022c*/ 	.word	0xffffffff


	//   ....[85]....
        /*0230*/ 	.word	0xffffffff


	//   ....[86]....
        /*0234*/ 	.word	0xffffffff


	//   ....[87]....
        /*0238*/ 	.word	0xffffffff


	//   ....[88]....
        /*023c*/ 	.word	0xffffffff


	//   ....[89]....
        /*0240*/ 	.word	0xffffffff


	//   ....[90]....
        /*0244*/ 	.word	0xffffffff


	//   ....[91]....
        /*0248*/ 	.word	0xffffffff


	//   ....[92]....
        /*024c*/ 	.word	0xffffffff


	//   ....[93]....
        /*0250*/ 	.word	0xffffffff


	//   ....[94]....
        /*0254*/ 	.word	0xffffffff


	//   ....[95]....
        /*0258*/ 	.word	0xffffffff


	//   ....[96]....
        /*025c*/ 	.word	0xffffffff


	//   ....[97]....
        /*0260*/ 	.word	0xffffffff


	//   ....[98]....
        /*0264*/ 	.word	0xffffffff


	//   ....[99]....
        /*0268*/ 	.word	0xffffffff


	//   ....[100]....
        /*026c*/ 	.word	0xffffffff


	//   ....[101]....
        /*0270*/ 	.word	0xffffffff


	//   ....[102]....
        /*0274*/ 	.word	0xffffffff


	//   ....[103]....
        /*0278*/ 	.word	0xffffffff


	//   ....[104]....
        /*027c*/ 	.word	0xffffffff


	//   ....[105]....
        /*0280*/ 	.word	0xffffffff


	//   ....[106]....
        /*0284*/ 	.word	0xffffffff


	//   ....[107]....
        /*0288*/ 	.word	0xffffffff


	//   ....[108]....
        /*028c*/ 	.word	0xffffffff


	//   ....[109]....
        /*0290*/ 	.word	0xffffffff


	//   ....[110]....
        /*0294*/ 	.word	0xffffffff


	//   ....[111]....
        /*0298*/ 	.word	0xffffffff


	//   ....[112]....
        /*029c*/ 	.word	0xffffffff


	//   ....[113]....
        /*02a0*/ 	.word	0xffffffff


	//   ....[114]....
        /*02a4*/ 	.word	0xffffffff


	//   ....[115]....
        /*02a8*/ 	.word	0xffffffff


	//   ....[116]....
        /*02ac*/ 	.word	0xffffffff


	//   ....[117]....
        /*02b0*/ 	.word	0xffffffff


	//   ....[118]....
        /*02b4*/ 	.word	0xffffffff


	//   ....[119]....
        /*02b8*/ 	.word	0xffffffff


	//   ....[120]....
        /*02bc*/ 	.word	0xffffffff


	//   ....[121]....
        /*02c0*/ 	.word	0xffffffff


	//   ....[122]....
        /*02c4*/ 	.word	0xffffffff


	//   ....[123]....
        /*02c8*/ 	.word	0xffffffff


	//   ....[124]....
        /*02cc*/ 	.word	0xffffffff


	//   ....[125]....
        /*02d0*/ 	.word	0xffffffff


	//   ....[126]....
        /*02d4*/ 	.word	0xffffffff


	//   ....[127]....
        /*02d8*/ 	.word	0xffffffff


	//   ....[128]....
        /*02dc*/ 	.word	0xffffffff


	//   ....[129]....
        /*02e0*/ 	.word	0xffffffff


	//   ....[130]....
        /*02e4*/ 	.word	0xffffffff


	//   ....[131]....
        /*02e8*/ 	.word	0xffffffff


	//   ....[132]....
        /*02ec*/ 	.word	0xffffffff


	//   ....[133]....
        /*02f0*/ 	.word	0xffffffff


	//   ....[134]....
        /*02f4*/ 	.word	0xffffffff


	//   ....[135]....
        /*02f8*/ 	.word	0xffffffff


	//   ....[136]....
        /*02fc*/ 	.word	0xffffffff


	//   ....[137]....
        /*0300*/ 	.word	0xffffffff


	//   ....[138]....
        /*0304*/ 	.word	0xffffffff


	//   ....[139]....
        /*0308*/ 	.word	0xffffffff


	//   ....[140]....
        /*030c*/ 	.word	0xffffffff


	//   ....[141]....
        /*0310*/ 	.word	0xffffffff


	//   ....[142]....
        /*0314*/ 	.word	0xffffffff


	//   ....[143]....
        /*0318*/ 	.word	0xffffffff


	//   ....[144]....
        /*031c*/ 	.word	0xffffffff


	//   ....[145]....
        /*0320*/ 	.word	0xffffffff


	//   ....[146]....
        /*0324*/ 	.word	0xffffffff


	//   ....[147]....
        /*0328*/ 	.word	0xffffffff


	//   ....[148]....
        /*032c*/ 	.word	0xffffffff


	//   ....[149]....
        /*0330*/ 	.word	0xffffffff


	//   ....[150]....
        /*0334*/ 	.word	0xffffffff


	//   ....[151]....
        /*0338*/ 	.word	0xffffffff


	//   ....[152]....
        /*033c*/ 	.word	0xffffffff


	//   ....[153]....
        /*0340*/ 	.word	0xffffffff


	//   ....[154]....
        /*0344*/ 	.word	0xffffffff


	//   ....[155]....
        /*0348*/ 	.word	0xffffffff


	//   ....[156]....
        /*034c*/ 	.word	0xffffffff


	//   ....[157]....
        /*0350*/ 	.word	0xffffffff


	//   ....[158]....
        /*0354*/ 	.word	0xffffffff


	//   ....[159]....
        /*0358*/ 	.word	0xffffffff


	//   ....[160]....
        /*035c*/ 	.word	0xffffffff


	//   ....[161]....
        /*0360*/ 	.word	0xffffffff


	//   ....[162]....
        /*0364*/ 	.word	0xffffffff


	//   ....[163]....
        /*0368*/ 	.word	0xffffffff


	//   ....[164]....
        /*036c*/ 	.word	0xffffffff


	//   ....[165]....
        /*0370*/ 	.word	0xffffffff


	//   ....[166]....
        /*0374*/ 	.word	0xffffffff


	//   ....[167]....
        /*0378*/ 	.word	0xffffffff


	//   ....[168]....
        /*037c*/ 	.word	0xffffffff


	//   ....[169]....
        /*0380*/ 	.word	0x05000004


	//   ....[170]....
        /*0384*/ 	.word	0xffffffff


	//   ....[171]....
        /*0388*/ 	.word	0xffffffff


	//   ....[172]....
        /*038c*/ 	.word	0xffffffff


	//   ....[173]....
        /*0390*/ 	.word	0xffffffff


	//   ....[174]....
        /*0394*/ 	.word	0xffffffff


	//   ....[175]....
        /*0398*/ 	.word	0xffffffff


	//   ....[176]....
        /*039c*/ 	.word	0xffffffff


	//   ....[177]....
        /*03a0*/ 	.word	0xffffffff


	//   ....[178]....
        /*03a4*/ 	.word	0xffffffff


	//   ....[179]....
        /*03a8*/ 	.word	0xffffffff


	//   ....[180]....
        /*03ac*/ 	.word	0xffffffff


	//   ....[181]....
        /*03b0*/ 	.word	0xffffffff


	//   ....[182]....
        /*03b4*/ 	.word	0xffffffff


	//   ....[183]....
        /*03b8*/ 	.word	0xffffffff


	//   ....[184]....
        /*03bc*/ 	.word	0xffffffff


	//   ....[185]....
        /*03c0*/ 	.word	0xffffffff


	//   ....[186]....
        /*03c4*/ 	.word	0xffffffff


	//   ....[187]....
        /*03c8*/ 	.word	0xffffffff


	//   ....[188]....
        /*03cc*/ 	.word	0xffffffff


	//   ....[189]....
        /*03d0*/ 	.word	0xffffffff


	//   ....[190]....
        /*03d4*/ 	.word	0xffffffff


	//   ....[191]....
        /*03d8*/ 	.word	0xffffffff


	//   ....[192]....
        /*03dc*/ 	.word	0xffffffff


	//   ....[193]....
        /*03e0*/ 	.word	0xffffffff


	//   ....[194]....
        /*03e4*/ 	.word	0xffffffff


	//   ....[195]....
        /*03e8*/ 	.word	0xffffffff


	//   ....[196]....
        /*03ec*/ 	.word	0xffffffff


	//   ....[197]....
        /*03f0*/ 	.word	0xffffffff


	//   ....[198]....
        /*03f4*/ 	.word	0xffffffff


	//   ....[199]....
        /*03f8*/ 	.word	0xffffffff


	//   ....[200]....
        /*03fc*/ 	.word	0xffffffff


	//   ....[201]....
        /*0400*/ 	.word	0xffffffff


	//   ....[202]....
        /*0404*/ 	.word	0xffffffff


	//   ....[203]....
        /*0408*/ 	.word	0xffffffff


	//   ....[204]....
        /*040c*/ 	.word	0xffffffff


	//   ....[205]....
        /*0410*/ 	.word	0xffffffff


	//   ....[206]....
        /*0414*/ 	.word	0x0500002e


	//   ....[207]....
        /*0418*/ 	.word	0x0500002e


	//   ....[208]....
        /*041c*/ 	.word	0x0500002e


	//   ....[209]....
        /*0420*/ 	.word	0x0500002e


	//   ....[210]....
        /*0424*/ 	.word	0x0500002e


	//----- nvinfo : EIATTR_COOP_GROUP_INSTR_OFFSETS
	.align		4
.L_108:
        /*0428*/ 	.byte	0x04, 0x28
        /*042a*/ 	.short	(.L_110 - .L_109)


	//   ....[0]....
.L_109:
        /*042c*/ 	.word	0x00001220


	//   ....[1]....
        /*0430*/ 	.word	0x00001d00


	//   ....[2]....
        /*0434*/ 	.word	0x00002a50


	//   ....[3]....
        /*0438*/ 	.word	0x00002a70


	//   ....[4]....
        /*043c*/ 	.word	0x00002a90


	//   ....[5]....
        /*0440*/ 	.word	0x00002ab0


	//   ....[6]....
        /*0444*/ 	.word	0x00002ad0


	//   ....[7]....
        /*0448*/ 	.word	0x00002fa0


	//   ....[8]....
        /*044c*/ 	.word	0x00002fb0


	//   ....[9]....
        /*0450*/ 	.word	0x00002fd0


	//   ....[10]....
        /*0454*/ 	.word	0x00002ff0


	//   ....[11]....
        /*0458*/ 	.word	0x00003040


	//   ....[12]....
        /*045c*/ 	.word	0x00003070


	//   ....[13]....
        /*0460*/ 	.word	0x000030b0


	//   ....[14]....
        /*0464*/ 	.word	0x000030f0


	//   ....[15]....
        /*0468*/ 	.word	0x000031e0


	//   ....[16]....
        /*046c*/ 	.word	0x00003240


	//   ....[17]....
        /*0470*/ 	.word	0x00003250


	//   ....[18]....
        /*0474*/ 	.word	0x00003270


	//   ....[19]....
        /*0478*/ 	.word	0x000032b0


	//   ....[20]....
        /*047c*/ 	.word	0x000032e0


	//   ....[21]....
        /*0480*/ 	.word	0x00003320


	//   ....[22]....
        /*0484*/ 	.word	0x00003340


	//   ....[23]....
        /*0488*/ 	.word	0x00003360


	//   ....[24]....
        /*048c*/ 	.word	0x000034a0


	//   ....[25]....
        /*0490*/ 	.word	0x000034d0


	//   ....[26]....
        /*0494*/ 	.word	0x000034e0


	//   ....[27]....
        /*0498*/ 	.word	0x00003500


	//   ....[28]....
        /*049c*/ 	.word	0x00003540


	//   ....[29]....
        /*04a0*/ 	.word	0x00003570


	//   ....[30]....
        /*04a4*/ 	.word	0x000035b0


	//   ....[31]....
        /*04a8*/ 	.word	0x000035d0


	//   ....[32]....
        /*04ac*/ 	.word	0x000035f0


	//   ....[33]....
        /*04b0*/ 	.word	0x00003720


	//   ....[34]....
        /*04b4*/ 	.word	0x00003740


	//   ....[35]....
        /*04b8*/ 	.word	0x00003750


	//   ....[36]....
        /*04bc*/ 	.word	0x00003770


	//   ....[37]....
        /*04c0*/ 	.word	0x000037b0


	//   ....[38]....
        /*04c4*/ 	.word	0x000037e0


	//   ....[39]....
        /*04c8*/ 	.word	0x00003820


	//   ....[40]....
        /*04cc*/ 	.word	0x00003840


	//   ....[41]....
        /*04d0*/ 	.word	0x00003860


	//   ....[42]....
        /*04d4*/ 	.word	0x000039a0


	//   ....[43]....
        /*04d8*/ 	.word	0x000039d0


	//   ....[44]....
        /*04dc*/ 	.word	0x000039e0


	//   ....[45]....
        /*04e0*/ 	.word	0x00003a00


	//   ....[46]....
        /*04e4*/ 	.word	0x00003a40


	//   ....[47]....
        /*04e8*/ 	.word	0x00003a70


	//   ....[48]....
        /*04ec*/ 	.word	0x00003ab0


	//   ....[49]....
        /*04f0*/ 	.word	0x00003ad0


	//   ....[50]....
        /*04f4*/ 	.word	0x00003af0


	//   ....[51]....
        /*04f8*/ 	.word	0x00003c20


	//   ....[52]....
        /*04fc*/ 	.word	0x00003c40


	//   ....[53]....
        /*0500*/ 	.word	0x00003c50


	//   ....[54]....
        /*0504*/ 	.word	0x00003c70


	//   ....[55]....
        /*0508*/ 	.word	0x00003cb0


	//   ....[56]....
        /*050c*/ 	.word	0x00003ce0


	//   ....[57]....
        /*0510*/ 	.word	0x00003d20


	//   ....[58]....
        /*0514*/ 	.word	0x00003d40


	//   ....[59]....
        /*0518*/ 	.word	0x00003d60


	//   ....[60]....
        /*051c*/ 	.word	0x00003ea0


	//   ....[61]....
        /*0520*/ 	.word	0x00003ed0


	//   ....[62]....
        /*0524*/ 	.word	0x00003ee0


	//   ....[63]....
        /*0528*/ 	.word	0x00003f00


	//   ....[64]....
        /*052c*/ 	.word	0x00003f40


	//   ....[65]....
        /*0530*/ 	.word	0x00003f70


	//   ....[66]....
        /*0534*/ 	.word	0x00003fb0


	//   ....[67]....
        /*0538*/ 	.word	0x00003fd0


	//   ....[68]....
        /*053c*/ 	.word	0x00003ff0


	//   ....[69]....
        /*0540*/ 	.word	0x00004120


	//   ....[70]....
        /*0544*/ 	.word	0x00004140


	//   ....[71]....
        /*0548*/ 	.word	0x00004150


	//   ....[72]....
        /*054c*/ 	.word	0x00004180


	//   ....[73]....
        /*0550*/ 	.word	0x000041a0


	//   ....[74]....
        /*0554*/ 	.word	0x000041f0


	//   ....[75]....
        /*0558*/ 	.word	0x00004210


	//   ....[76]....
        /*055c*/ 	.word	0x00004250


	//   ....[77]....
        /*0560*/ 	.word	0x00004270


	//   ....[78]....
        /*0564*/ 	.word	0x000043a0


	//   ....[79]....
        /*0568*/ 	.word	0x000043d0


	//   ....[80]....
        /*056c*/ 	.word	0x000043e0


	//   ....[81]....
        /*0570*/ 	.word	0x00004430


	//   ....[82]....
        /*0574*/ 	.word	0x00004460


	//   ....[83]....
        /*0578*/ 	.word	0x00004490


	//   ....[84]....
        /*057c*/ 	.word	0x000044c0


	//   ....[85]....
        /*0580*/ 	.word	0x000044f0


	//   ....[86]....
        /*0584*/ 	.word	0x00004520


	//   ....[87]....
        /*0588*/ 	.word	0x00004620


	//   ....[88]....
        /*058c*/ 	.word	0x00004640


	//   ....[89]....
        /*0590*/ 	.word	0x00004650


	//   ....[90]....
        /*0594*/ 	.word	0x000046a0


	//   ....[91]....
        /*0598*/ 	.word	0x000046d0


	//   ....[92]....
        /*059c*/ 	.word	0x000046e0


	//   ....[93]....
        /*05a0*/ 	.word	0x00004720


	//   ....[94]....
        /*05a4*/ 	.word	0x00004760


	//   ....[95]....
        /*05a8*/ 	.word	0x00004790


	//   ....[96]....
        /*05ac*/ 	.word	0x000048b0


	//   ....[97]....
        /*05b0*/ 	.word	0x000048e0


	//   ....[98]....
        /*05b4*/ 	.word	0x000048f0


	//   ....[99]....
        /*05b8*/ 	.word	0x00004940


	//   ....[100]....
        /*05bc*/ 	.word	0x00004970


	//   ....[101]....
        /*05c0*/ 	.word	0x000049a0


	//   ....[102]....
        /*05c4*/ 	.word	0x000049d0


	//   ....[103]....
        /*05c8*/ 	.word	0x00004a00


	//   ....[104]....
        /*05cc*/ 	.word	0x00004a30


	//   ....[105]....
        /*05d0*/ 	.word	0x00004b50


	//   ....[106]....
        /*05d4*/ 	.word	0x00004b80


	//   ....[107]....
        /*05d8*/ 	.word	0x00004b90


	//   ....[108]....
        /*05dc*/ 	.word	0x00004be0


	//   ....[109]....
        /*05e0*/ 	.word	0x00004c10


	//   ....[110]....
        /*05e4*/ 	.word	0x00004c40


	//   ....[111]....
        /*05e8*/ 	.word	0x00004c70


	//   ....[112]....
        /*05ec*/ 	.word	0x00004ca0


	//   ....[113]....
        /*05f0*/ 	.word	0x00004cd0


	//   ....[114]....
        /*05f4*/ 	.word	0x00004df0


	//   ....[115]....
        /*05f8*/ 	.word	0x00004e20


	//   ....[116]....
        /*05fc*/ 	.word	0x00004e30


	//   ....[117]....
        /*0600*/ 	.word	0x00004e80


	//   ....[118]....
        /*0604*/ 	.word	0x00004eb0


	//   ....[119]....
        /*0608*/ 	.word	0x00004ee0


	//   ....[120]....
        /*060c*/ 	.word	0x00004f10


	//   ....[121]....
        /*0610*/ 	.word	0x00004f40


	//   ....[122]....
        /*0614*/ 	.word	0x00004f70


	//   ....[123]....
        /*0618*/ 	.word	0x00005090


	//   ....[124]....
        /*061c*/ 	.word	0x000050c0


	//   ....[125]....
        /*0620*/ 	.word	0x000050d0


	//   ....[126]....
        /*0624*/ 	.word	0x00005120


	//   ....[127]....
        /*0628*/ 	.word	0x00005150


	//   ....[128]....
        /*062c*/ 	.word	0x00005180


	//   ....[129]....
        /*0630*/ 	.word	0x000051b0


	//   ....[130]....
        /*0634*/ 	.word	0x000051e0


	//   ....[131]....
        /*0638*/ 	.word	0x00005210


	//   ....[132]....
        /*063c*/ 	.word	0x00005330


	//   ....[133]....
        /*0640*/ 	.word	0x00005360


	//   ....[134]....
        /*0644*/ 	.word	0x00005370


	//   ....[135]....
        /*0648*/ 	.word	0x000053c0


	//   ....[136]....
        /*064c*/ 	.word	0x000053f0


	//   ....[137]....
        /*0650*/ 	.word	0x00005420


	//   ....[138]....
        /*0654*/ 	.word	0x00005450


	//   ....[139]....
        /*0658*/ 	.word	0x00005480


	//   ....[140]....
        /*065c*/ 	.word	0x000054b0


	//   ....[141]....
        /*0660*/ 	.word	0x000055d0


	//   ....[142]....
        /*0664*/ 	.word	0x00005600


	//   ....[143]....
        /*0668*/ 	.word	0x00005610


	//   ....[144]....
        /*066c*/ 	.word	0x00005660


	//   ....[145]....
        /*0670*/ 	.word	0x00005690


	//   ....[146]....
        /*0674*/ 	.word	0x000056c0


	//   ....[147]....
        /*0678*/ 	.word	0x000056f0


	//   ....[148]....
        /*067c*/ 	.word	0x00005720


	//   ....[149]....
        /*0680*/ 	.word	0x00005750


	//   ....[150]....
        /*0684*/ 	.word	0x00005870


	//   ....[151]....
        /*0688*/ 	.word	0x000058a0


	//   ....[152]....
        /*068c*/ 	.word	0x000058b0


	//   ....[153]....
        /*0690*/ 	.word	0x00005900


	//   ....[154]....
        /*0694*/ 	.word	0x00005930


	//   ....[155]....
        /*0698*/ 	.word	0x00005960


	//   ....[156]....
        /*069c*/ 	.word	0x00005990


	//   ....[157]....
        /*06a0*/ 	.word	0x000059c0


	//   ....[158]....
        /*06a4*/ 	.word	0x000059f0


	//   ....[159]....
        /*06a8*/ 	.word	0x00005b00


	//   ....[160]....
        /*06ac*/ 	.word	0x00005b20


	//   ....[161]....
        /*06b0*/ 	.word	0x00005b30


	//   ....[162]....
        /*06b4*/ 	.word	0x00005b60


	//   ....[163]....
        /*06b8*/ 	.word	0x00005b80


	//   ....[164]....
        /*06bc*/ 	.word	0x00005bd0


	//   ....[165]....
        /*06c0*/ 	.word	0x00005c00


	//   ....[166]....
        /*06c4*/ 	.word	0x00005c50


	//   ....[167]....
        /*06c8*/ 	.word	0x00005c80


	//   ....[168]....
        /*06cc*/ 	.word	0x00005da0


	//   ....[169]....
        /*06d0*/ 	.word	0x00006200


	//   ....[170]....
        /*06d4*/ 	.word	0x00006590


	//   ....[171]....
        /*06d8*/ 	.word	0x00006690


	//   ....[172]....
        /*06dc*/ 	.word	0x00006790


	//   ....[173]....
        /*06e0*/ 	.word	0x00006890


	//   ....[174]....
        /*06e4*/ 	.word	0x00006990


	//   ....[175]....
        /*06e8*/ 	.word	0x00006a90


	//   ....[176]....
        /*06ec*/ 	.word	0x00006b90


	//   ....[177]....
        /*06f0*/ 	.word	0x00006c90


	//   ....[178]....
        /*06f4*/ 	.word	0x00006d90


	//   ....[179]....
        /*06f8*/ 	.word	0x00006e90


	//   ....[180]....
        /*06fc*/ 	.word	0x00006f90


	//   ....[181]....
        /*0700*/ 	.word	0x00007090


	//   ....[182]....
        /*0704*/ 	.word	0x00007190


	//   ....[183]....
        /*0708*/ 	.word	0x00007290


	//   ....[184]....
        /*070c*/ 	.word	0x00007390


	//   ....[185]....
        /*0710*/ 	.word	0x00007490


	//   ....[186]....
        /*0714*/ 	.word	0x00007590


	//   ....[187]....
        /*0718*/ 	.word	0x00007690


	//   ....[188]....
        /*071c*/ 	.word	0x000078d0


	//   ....[189]....
        /*0720*/ 	.word	0x00007a50


	//   ....[190]....
        /*0724*/ 	.word	0x00007bd0


	//   ....[191]....
        /*0728*/ 	.word	0x00007d50


	//   ....[192]....
        /*072c*/ 	.word	0x00007ed0


	//   ....[193]....
        /*0730*/ 	.word	0x00008050


	//   ....[194]....
        /*0734*/ 	.word	0x000081d0


	//   ....[195]....
        /*0738*/ 	.word	0x00008350


	//   ....[196]....
        /*073c*/ 	.word	0x000084d0


	//   ....[197]....
        /*0740*/ 	.word	0x00008650


	//   ....[198]....
        /*0744*/ 	.word	0x000087d0


	//   ....[199]....
        /*0748*/ 	.word	0x00008940


	//   ....[200]....
        /*074c*/ 	.word	0x00008aa0


	//   ....[201]....
        /*0750*/ 	.word	0x00008c00


	//   ....[202]....
        /*0754*/ 	.word	0x00008d60


	//   ....[203]....
        /*0758*/ 	.word	0x00008ec0


	//   ....[204]....
        /*075c*/ 	.word	0x00009020


	//   ....[205]....
        /*0760*/ 	.word	0x000091a0


	//   ....[206]....
        /*0764*/ 	.word	0x00009210


	//   ....[207]....
        /*0768*/ 	.word	0x00009280


	//   ....[208]....
        /*076c*/ 	.word	0x000092f0


	//   ....[209]....
        /*0770*/ 	.word	0x00009360


	//   ....[210]....
        /*0774*/ 	.word	0x000093d0


	//----- nvinfo : EIATTR_VRC_CTA_INIT_COUNT
	.align		4
.L_110:
        /*0778*/ 	.byte	0x02, 0x4a
	.zero		1
	.zero		1


	//----- nvinfo : EIATTR_EXIT_INSTR_OFFSETS
	.align		4
        /*077c*/ 	.byte	0x04, 0x1c
        /*077e*/ 	.short	(.L_112 - .L_111)


	//   ....[0]....
.L_111:
        /*0780*/ 	.word	0x00002460


	//   ....[1]....
        /*0784*/ 	.word	0x00002840


	//   ....[2]....
        /*0788*/ 	.word	0x00002860


	//   ....[3]....
        /*078c*/ 	.word	0x000076a0


	//   ....[4]....
        /*0790*/ 	.word	0x000091b0


	//----- nvinfo : EIATTR_MAX_THREADS
	.align		4
.L_112:
        /*0794*/ 	.byte	0x04, 0x05
        /*0796*/ 	.short	(.L_114 - .L_113)
.L_113:
        /*0798*/ 	.word	0x00000180
        /*079c*/ 	.word	0x00000001
        /*07a0*/ 	.word	0x00000001


	//----- nvinfo : EIATTR_CRS_STACK_SIZE
	.align		4
.L_114:
        /*07a4*/ 	.byte	0x04, 0x1e
        /*07a6*/ 	.short	(.L_116 - .L_115)
.L_115:
        /*07a8*/ 	.word	0x00000000


	//----- nvinfo : EIATTR_CBANK_PARAM_SIZE
	.align		4
.L_116:
        /*07ac*/ 	.byte	0x03, 0x19
        /*07ae*/ 	.short	0x004d


	//----- nvinfo : EIATTR_PARAM_CBANK
	.align		4
        /*07b0*/ 	.byte	0x04, 0x0a
        /*07b2*/ 	.short	(.L_118 - .L_117)
	.align		4
.L_117:
        /*07b4*/ 	.word	index@(.nv.constant0._ZN3cub18CUB_300001_SM_10006detail10radix_sort29DeviceRadixSortOnesweepKernelINS1_5radix10policy_hubIfNS0_8NullTypeEyE10Policy1000ELNS0_9SortOrderE0EfS6_yiiNS1_21identity_decomposer_tEEEvPT5_SC_PT3_PKSD_PT1_PKSH_PT2_PKSL_T4_iiT6_)
        /*07b8*/ 	.short	0x0380
        /*07ba*/ 	.short	0x004d


	//----- nvinfo : EIATTR_SW_WAR
	.align		4
.L_118:
        /*07bc*/ 	.byte	0x04, 0x36
        /*07be*/ 	.short	(.L_120 - .L_119)
.L_119:
        /*07c0*/ 	.word	0x00000008
.L_120:


//--------------------- .nv.info._ZN3cub18CUB_300001_SM_10006detail10radix_sort33DeviceRadixSortExclusiveSumKernelINS1_5radix10policy_hubIfNS0_8NullTypeEyE10Policy1000EyEEvPT0_ --------------------------
	.section	.nv.info._ZN3cub18CUB_300001_SM_10006detail10radix_sort33DeviceRadixSortExclusiveSumKernelINS1_5radix10policy_hubIfNS0_8NullTypeEyE10Policy1000EyEEvPT0_,"",@"SHT_CUDA_INFO"
	.sectionflags	@""
	.align	4


	//----- nvinfo : EIATTR_CUDA_API_VERSION
	.align		4
        /*0000*/ 	.byte	0x04, 0x37
        /*0002*/ 	.short	(.L_122 - .L_121)
.L_121:
        /*0004*/ 	.word	0x00000082


	//----- nvinfo : EIATTR_KPARAM_INFO
	.align		4
.L_122:
        /*0008*/ 	.byte	0x04, 0x17
        /*000a*/ 	.short	(.L_124 - .L_123)
.L_123:
        /*000c*/ 	.word	0x00000000
        /*0010*/ 	.short	0x0000
        /*0012*/ 	.short	0x0000
        /*0014*/ 	.byte	0x00, 0xf5, 0x21, 0x00


	//----- nvinfo : EIATTR_SPARSE_MMA_MASK
	.align		4
.L_124:
        /*0018*/ 	.byte	0x03, 0x50
        /*001a*/ 	.short	0x0000


	//----- nvinfo : EIATTR_MAXREG_COUNT
	.align		4
        /*001c*/ 	.byte	0x03, 0x1b
        /*001e*/ 	.short	0x00ff


	//----- nvinfo : EIATTR_NUM_BARRIERS
	.align		4
        /*0020*/ 	.byte	0x02, 0x4c
        /*0022*/ 	.byte	0x01
	.zero		1


	//----- nvinfo : EIATTR_MERCURY_ISA_VERSION
	.align		4
        /*0024*/ 	.byte	0x03, 0x5f
        /*0026*/ 	.short	0x0101


	//----- nvinfo : EIATTR_COOP_GROUP_MASK_REGIDS
	.align		4
        /*0028*/ 	.byte	0x04, 0x29
        /*002a*/ 	.short	(.L_126 - .L_125)


	//   ....[0]....
.L_125:
        /*002c*/ 	.word	0xffffffff


	//   ....[1]....
        /*0030*/ 	.word	0xffffffff


	//   ....[2]....
        /*0034*/ 	.word	0xffffffff


	//   ....[3]....
        /*0038*/ 	.word	0xffffffff


	//   ....[4]....
        /*003c*/ 	.word	0xffffffff


	//   ....[5]....
        /*0040*/ 	.word	0xffffffff


	//   ....[6]....
        /*0044*/ 	.word	0xffffffff


	//   ....[7]....
        /*0048*/ 	.word	0xffffffff


	//   ....[8]....
        /*004c*/ 	.word	0xffffffff


	//   ....[9]....
        /*0050*/ 	.word	0xffffffff


	//   ....[10]....
        /*0054*/ 	.word	0x05000015


	//   ....[11]....
        /*0058*/ 	.word	0x05000015


	//   ....[12]....
        /*005c*/ 	.word	0x05000015


	//   ....[13]....
        /*0060*/ 	.word	0x05000015


	//   ....[14]....
        /*0064*/ 	.word	0x05000015


	//   ....[15]....
        /*0068*/ 	.word	0x05000015


	//   ....[16]....
        /*006c*/ 	.word	0x05000015


	//   ....[17]....
        /*0070*/ 	.word	0x05000015


	//   ....[18]....
        /*0074*/ 	.word	0x05000015


	//   ....[19]....
        /*0078*/ 	.word	0x05000015


	//----- nvinfo : EIATTR_COOP_GROUP_INSTR_OFFSETS
	.align		4
.L_126:
        /*007c*/ 	.byte	0x04, 0x28
        /*007e*/ 	.short	(.L_128 - .L_127)


	//   ....[0]....
.L_127:
        /*0080*/ 	.word	0x00000250


	//   ....[1]....
        /*0084*/ 	.word	0x00000260


	//   ....[2]....
        /*0088*/ 	.word	0x000002a0


	//   ....[3]....
        /*008c*/ 	.word	0x000002c0


	//   ....[4]....
        /*0090*/ 	.word	0x00000310


	//   ....[5]....
        /*0094*/ 	.word	0x00000320


	//   ....[6]....
        /*0098*/ 	.word	0x00000360


	//   ....[7]....
        /*009c*/ 	.word	0x00000380


	//   ....[8]....
        /*00a0*/ 	.word	0x000003d0


	//   ....[9]....
        /*00a4*/ 	.word	0x000003e0


	//   ....[10]....
        /*00a8*/ 	.word	0x00000660


	//   ....[11]....
        /*00ac*/ 	.word	0x000006b0


	//   ....[12]....
        /*00b0*/ 	.word	0x00000740


	//   ....[13]....
        /*00b4*/ 	.word	0x00000790


	//   ....[14]....
        /*00b8*/ 	.word	0x00000820


	//   ....[15]....
        /*00bc*/ 	.word	0x00000870


	//   ....[16]....
        /*00c0*/ 	.word	0x00000900


	//   ....[17]....
        /*00c4*/ 	.word	0x00000950


	//   ....[18]....
        /*00c8*/ 	.word	0x000009e0


	//   ....[19]....
        /*00cc*/ 	.word	0x00000a30


	//----- nvinfo : EIATTR_VRC_CTA_INIT_COUNT
	.align		4
.L_128:
        /*00d0*/ 	.byte	0x02, 0x4a
	.zero		1
	.zero		1


	//----- nvinfo : EIATTR_EXIT_INSTR_OFFSETS
	.align		4
        /*00d4*/ 	.byte	0x04, 0x1c
        /*00d6*/ 	.short	(.L_130 - .L_129)


	//   ....[0]....
.L_129:
        /*00d8*/ 	.word	0x000005d0


	//   ....[1]....
        /*00dc*/ 	.word	0x00000600


	//----- nvinfo : EIATTR_CRS_STACK_SIZE
	.align		4
.L_130:
        /*00e0*/ 	.byte	0x04, 0x1e
        /*00e2*/ 	.short	(.L_132 - .L_131)
.L_131:
        /*00e4*/ 	.word	0x00000000


	//----- nvinfo : EIATTR_CBANK_PARAM_SIZE
	.align		4
.L_132:
        /*00e8*/ 	.byte	0x03, 0x19
        /*00ea*/ 	.short	0x0008


	//----- nvinfo : EIATTR_PARAM_CBANK
	.align		4
        /*00ec*/ 	.byte	0x04, 0x0a
        /*00ee*/ 	.short	(.L_134 - .L_133)
	.align		4
.L_133:
        /*00f0*/ 	.word	index@(.nv.constant0._ZN3cub18CUB_300001_SM_10006detail10radix_sort33DeviceRadixSortExclusiveSumKernelINS1_5radix10policy_hubIfNS0_8NullTypeEyE10Policy1000EyEEvPT0_)
        /*00f4*/ 	.short	0x0380
        /*00f6*/ 	.short	0x0008


	//----- nvinfo : EIATTR_SW_WAR
	.align		4
.L_134:
        /*00f8*/ 	.byte	0x04, 0x36
        /*00fa*/ 	.short	(.L_136 - .L_135)
.L_135:
        /*00fc*/ 	.word	0x00000008
.L_136:


//--------------------- .nv.info._ZN3cub18CUB_300001_SM_10006detail10radix_sort30DeviceRadixSortHistogramKernelINS1_5radix10policy_hubIfNS0_8NullTypeEyE10Policy1000ELNS0_9SortOrderE0EfyNS1_21identity_decomposer_tEEEvPT2_PKT1_SB_iiT3_ --------------------------
	.section	.nv.info._ZN3cub18CUB_300001_SM_10006detail10radix_sort30DeviceRadixSortHistogramKernelINS1_5radix10policy_hubIfNS0_8NullTypeEyE10Policy1000ELNS0_9SortOrderE0EfyNS1_21identity_decomposer_tEEEvPT2_PKT1_SB_iiT3_,"",@"SHT_CUDA_INFO"
	.sectionflags	@""
	.align	4


	//----- nvinfo : EIATTR_CUDA_API_VERSION
	.align		4
        /*0000*/ 	.byte	0x04, 0x37
        /*0002*/ 	.short	(.L_138 - .L_137)
.L_137:
        /*0004*/ 	.word	0x00000082


	//----- nvinfo : EIATTR_KPARAM_INFO
	.align		4
.L_138:
        /*0008*/ 	.byte	0x04, 0x17
        /*000a*/ 	.short	(.L_140 - .L_139)
.L_139:
        /*000c*/ 	.word	0x00000000
        /*0010*/ 	.short	0x0005
        /*0012*/ 	.short	0x0020
        /*0014*/ 	.byte	0x00, 0xf0, 0x05, 0x00


	//----- nvinfo : EIATTR_KPARAM_INFO
	.align		4
.L_140:
        /*0018*/ 	.byte	0x04, 0x17
        /*001a*/ 	.short	(.L_142 - .L_141)
.L_141:
        /*001c*/ 	.word	0x00000000
        /*0020*/ 	.short	0x0004
        /*0022*/ 	.short	0x001c
        /*0024*/ 	.byte	0x00, 0xf0, 0x11, 0x00


	//----- nvinfo : EIATTR_KPARAM_INFO
	.align		4
.L_142:
        /*0028*/ 	.byte	0x04, 0x17
        /*002a*/ 	.short	(.L_144 - .L_143)
.L_143:
        /*002c*/ 	.word	0x00000000
        /*0030*/ 	.short	0x0003
        /*0032*/ 	.short	0x0018
        /*0034*/ 	.byte	0x00, 0xf0, 0x11, 0x00


	//----- nvinfo : EIATTR_KPARAM_INFO
	.align		4
.L_144:
        /*0038*/ 	.byte	0x04, 0x17
        /*003a*/ 	.short	(.L_146 - .L_145)
.L_145:
        /*003c*/ 	.word	0x00000000
        /*0040*/ 	.short	0x0002
        /*0042*/ 	.short	0x0010
        /*0044*/ 	.byte	0x00, 0xf0, 0x21, 0x00


	//----- nvinfo : EIATTR_KPARAM_INFO
	.align		4
.L_146:
        /*0048*/ 	.byte	0x04, 0x17
        /*004a*/ 	.short	(.L_148 - .L_147)
.L_147:
        /*004c*/ 	.word	0x00000000
        /*0050*/ 	.short	0x0001
        /*0052*/ 	.short	0x0008
        /*0054*/ 	.byte	0x00, 0xf5, 0x21, 0x00


	//----- nvinfo : EIATTR_KPARAM_INFO
	.align		4
.L_148:
        /*0058*/ 	.byte	0x04, 0x17
        /*005a*/ 	.short	(.L_150 - .L_149)
.L_149:
        /*005c*/ 	.word	0x00000000
        /*0060*/ 	.short	0x0000
        /*0062*/ 	.short	0x0000
        /*0064*/ 	.byte	0x00, 0xf5, 0x21, 0x00


	//----- nvinfo : EIATTR_SPARSE_MMA_MASK
	.align		4
.L_150:
        /*0068*/ 	.byte	0x03, 0x50
        /*006a*/ 	.short	0x0000


	//----- nvinfo : EIATTR_MAXREG_COUNT
	.align		4
        /*006c*/ 	.byte	0x03, 0x1b
        /*006e*/ 	.short	0x00ff


	//----- nvinfo : EIATTR_NUM_BARRIERS
	.align		4
        /*0070*/ 	.byte	0x02, 0x4c
        /*0072*/ 	.byte	0x01
	.zero		1


	//----- nvinfo : EIATTR_MERCURY_ISA_VERSION
	.align		4
        /*0074*/ 	.byte	0x03, 0x5f
        /*0076*/ 	.short	0x0101


	//----- nvinfo : EIATTR_VRC_CTA_INIT_COUNT
	.align		4
        /*0078*/ 	.byte	0x02, 0x4a
	.zero		1
	.zero		1


	//----- nvinfo : EIATTR_EXIT_INSTR_OFFSETS
	.align		4
        /*007c*/ 	.byte	0x04, 0x1c
        /*007e*/ 	.short	(.L_152 - .L_151)


	//   ....[0]....
.L_151:
        /*0080*/ 	.word	0x00000040


	//   ....[1]....
        /*0084*/ 	.word	0x00003310


	//----- nvinfo : EIATTR_MAX_THREADS
	.align		4
.L_152:
        /*0088*/ 	.byte	0x04, 0x05
        /*008a*/ 	.short	(.L_154 - .L_153)
.L_153:
        /*008c*/ 	.word	0x00000080
        /*0090*/ 	.word	0x00000001
        /*0094*/ 	.word	0x00000001


	//----- nvinfo : EIATTR_CRS_STACK_SIZE
	.align		4
.L_154:
        /*0098*/ 	.byte	0x04, 0x1e
        /*009a*/ 	.short	(.L_156 - .L_155)
.L_155:
        /*009c*/ 	.word	0x00000000


	//----- nvinfo : EIATTR_CBANK_PARAM_SIZE
	.align		4
.L_156:
        /*00a0*/ 	.byte	0x03, 0x19
        /*00a2*/ 	.short	0x0021


	//----- nvinfo : EIATTR_PARAM_CBANK
	.align		4
        /*00a4*/ 	.byte	0x04, 0x0a
        /*00a6*/ 	.short	(.L_158 - .L_157)
	.align		4
.L_157:
        /*00a8*/ 	.word	index@(.nv.constant0._ZN3cub18CUB_300001_SM_10006detail10radix_sort30DeviceRadixSortHistogramKernelINS1_5radix10policy_hubIfNS0_8NullTypeEyE10Policy1000ELNS0_9SortOrderE0EfyNS1_21identity_decomposer_tEEEvPT2_PKT1_SB_iiT3_)
        /*00ac*/ 	.short	0x0380
        /*00ae*/ 	.short	0x0021


	//----- nvinfo : EIATTR_SW_WAR
	.align		4
.L_158:
        /*00b0*/ 	.byte	0x04, 0x36
        /*00b2*/ 	.short	(.L_160 - .L_159)
.L_159:
        /*00b4*/ 	.word	0x00000008
.L_160:


//--------------------- .nv.info._ZN3cub18CUB_300001_SM_10006detail10radix_sort31DeviceRadixSortSingleTileKernelINS1_5radix10policy_hubIfNS0_8NullTypeEyE10Policy1000ELNS0_9SortOrderE0EfS6_yNS1_21identity_decomposer_tEEEvPKT1_PSB_PKT2_PSF_T3_iiT4_ --------------------------
	.section	.nv.info._ZN3cub18CUB_300001_SM_10006detail10radix_sort31DeviceRadixSortSingleTileKernelINS1_5radix10policy_hubIfNS0_8NullTypeEyE10Policy1000ELNS0_9SortOrderE0EfS6_yNS1_21identity_decomposer_tEEEvPKT1_PSB_PKT2_PSF_T3_iiT4_,"",@"SHT_CUDA_INFO"
	.sectionflags	@""
	.align	4


	//----- nvinfo : EIATTR_CUDA_API_VERSION
	.align		4
        /*0000*/ 	.byte	0x04, 0x37
        /*0002*/ 	.short	(.L_162 - .L_161)
.L_161:
        /*0004*/ 	.word	0x00000082


	//----- nvinfo : EIATTR_KPARAM_INFO
	.align		4
.L_162:
        /*0008*/ 	.byte	0x04, 0x17
        /*000a*/ 	.short	(.L_164 - .L_163)
.L_163:
        /*000c*/ 	.word	0x00000000
        /*0010*/ 	.short	0x0007
        /*0012*/ 	.short	0x0030
        /*0014*/ 	.byte	0x00, 0xf0, 0x05, 0x00


	//----- nvinfo : EIATTR_KPARAM_INFO
	.align		4
.L_164:
        /*0018*/ 	.byte	0x04, 0x17
        /*001a*/ 	.short	(.L_166 - .L_165)
.L_165:
        /*001c*/ 	.word	0x00000000
        /*0020*/ 	.short	0x0006
        /*0022*/ 	.short	0x002c
        /*0024*/ 	.byte	0x00, 0xf0, 0x11, 0x00


	//----- nvinfo : EIATTR_KPARAM_INFO
	.align		4
.L_166:
        /*0028*/ 	.byte	0x04, 0x17
        /*002a*/ 	.short	(.L_168 - .L_167)
.L_167:
        /*002c*/ 	.word	0x00000000
        /*0030*/ 	.short	0x0005
        /*0032*/ 	.short	0x0028
        /*0034*/ 	.byte	0x00, 0xf0, 0x11, 0x00


	//----- nvinfo : EIATTR_KPARAM_INFO
	.align		4
.L_168:
        /*0038*/ 	.byte	0x04, 0x17
        /*003a*/ 	.short	(.L_170 - .L_169)
.L_169:
        /*003c*/ 	.word	0x00000000
        /*0040*/ 	.short	0x0004
        /*0042*/ 	.short	0x0020
        /*0044*/ 	.byte	0x00, 0xf0, 0x21, 0x00


	//----- nvinfo : EIATTR_KPARAM_INFO
	.align		4
.L_170:
        /*0048*/ 	.byte	0x04, 0x17
        /*004a*/ 	.short	(.L_172 - .L_171)
.L_171:
        /*004c*/ 	.word	0x00000000
        /*0050*/ 	.short	0x0003
        /*0052*/ 	.short	0x0018
        /*0054*/ 	.byte	0x00, 0xf5, 0x21, 0x00


	//----- nvinfo : EIATTR_KPARAM_INFO
	.align		4
.L_172:
        /*0058*/ 	.byte	0x04, 0x17
        /*005a*/ 	.short	(.L_174 - .L_173)
.L_173:
        /*005c*/ 	.word	0x00000000
        /*0060*/ 	.short	0x0002
        /*0062*/ 	.short	0x0010
        /*0064*/ 	.byte	0x00, 0xf5, 0x21, 0x00


	//----- nvinfo : EIATTR_KPARAM_INFO
	.align		4
.L_174:
        /*0068*/ 	.byte	0x04, 0x17
        /*006a*/ 	.short	(.L_176 - .L_175)
.L_175:
        /*006c*/ 	.word	0x00000000
        /*0070*/ 	.short	0x0001
        /*0072*/ 	.short	0x0008
        /*0074*/ 	.byte	0x00, 0xf5, 0x21, 0x00


	//----- nvinfo : EIATTR_KPARAM_INFO
	.align		4
.L_176:
        /*0078*/ 	.byte	0x04, 0x17
        /*007a*/ 	.short	(.L_178 - .L_177)
.L_177:
        /*007c*/ 	.word	0x00000000
        /*0080*/ 	.short	0x0000
        /*0082*/ 	.short	0x0000
        /*0084*/ 	.byte	0x00, 0xf5, 0x21, 0x00


	//----- nvinfo : EIATTR_SPARSE_MMA_MASK
	.align		4
.L_178:
        /*0088*/ 	.byte	0x03, 0x50
        /*008a*/ 	.short	0x0000


	//----- nvinfo : EIATTR_MAXREG_COUNT
	.align		4
        /*008c*/ 	.byte	0x03, 0x1b
        /*008e*/ 	.short	0x00ff


	//----- nvinfo : EIATTR_NUM_BARRIERS
	.align		4
        /*0090*/ 	.byte	0x02, 0x4c
        /*0092*/ 	.byte	0x01
	.zero		1


	//----- nvinfo : EIATTR_MERCURY_ISA_VERSION
	.align		4
        /*0094*/ 	.byte	0x03, 0x5f
        /*0096*/ 	.short	0x0101


	//----- nvinfo : EIATTR_COOP_GROUP_MASK_REGIDS
	.align		4
        /*0098*/ 	.byte	0x04, 0x29
        /*009a*/ 	.short	(.L_180 - .L_179)


	//   ....[0]....
.L_179:
        /*009c*/ 	.word	0xffffffff


	//   ....[1]....
        /*00a0*/ 	.word	0xffffffff


	//   ....[2]....
        /*00a4*/ 	.word	0xffffffff


	//   ....[3]....
        /*00a8*/ 	.word	0xffffffff


	//   ....[4]....
        /*00ac*/ 	.word	0xffffffff


	//----- nvinfo : EIATTR_COOP_GROUP_INSTR_OFFSETS
	.align		4
.L_180:
        /*00b0*/ 	.byte	0x04, 0x28
        /*00b2*/ 	.short	(.L_182 - .L_181)


	//   ....[0]....
.L_181:
        /*00b4*/ 	.word	0x00001ec0


	//   ....[1]....
        /*00b8*/ 	.word	0x00001ee0


	//   ....[2]....
        /*00bc*/ 	.word	0x00001f00


	//   ....[3]....
        /*00c0*/ 	.word	0x00001f20


	//   ....[4]....
        /*00c4*/ 	.word	0x00001f40


	//----- nvinfo : EIATTR_VRC_CTA_INIT_COUNT
	.align		4
.L_182:
        /*00c8*/ 	.byte	0x02, 0x4a
	.zero		1
	.zero		1


	//----- nvinfo : EIATTR_EXIT_INSTR_OFFSETS
	.align		4
        /*00cc*/ 	.byte	0x04, 0x1c
        /*00ce*/ 	.short	(.L_184 - .L_183)


	//   ....[0]....
.L_183:
        /*00d0*/ 	.word	0x00003910


	//   ....[1]....
        /*00d4*/ 	.word	0x00003980


	//----- nvinfo : EIATTR_MAX_THREADS
	.align		4
.L_184:
        /*00d8*/ 	.byte	0x04, 0x05
        /*00da*/ 	.short	(.L_186 - .L_185)
.L_185:
        /*00dc*/ 	.word	0x00000100
        /*00e0*/ 	.word	0x00000001
        /*00e4*/ 	.word	0x00000001


	//----- nvinfo : EIATTR_CBANK_PARAM_SIZE
	.align		4
.L_186:
        /*00e8*/ 	.byte	0x03, 0x19
        /*00ea*/ 	.short	0x0031


	//----- nvinfo : EIATTR_PARAM_CBANK
	.align		4
        /*00ec*/ 	.byte	0x04, 0x0a
        /*00ee*/ 	.short	(.L_188 - .L_187)
	.align		4
.L_187:
        /*00f0*/ 	.word	index@(.nv.constant0._ZN3cub18CUB_300001_SM_10006detail10radix_sort31DeviceRadixSortSingleTileKernelINS1_5radix10policy_hubIfNS0_8NullTypeEyE10Policy1000ELNS0_9SortOrderE0EfS6_yNS1_21identity_decomposer_tEEEvPKT1_PSB_PKT2_PSF_T3_iiT4_)
        /*00f4*/ 	.short	0x0380
        /*00f6*/ 	.short	0x0031


	//----- nvinfo : EIATTR_SW_WAR
	.align		4
.L_188:
        /*00f8*/ 	.byte	0x04, 0x36
        /*00fa*/ 	.short	(.L_190 - .L_189)
.L_189:
        /*00fc*/ 	.word	0x00000008
.L_190:


//--------------------- .nv.info._ZN3cub18CUB_300001_SM_10006detail11EmptyKernelIvEEvv --------------------------
	.section	.nv.info._ZN3cub18CUB_300001_SM_10006detail11EmptyKernelIvEEvv,"",@"SHT_CUDA_INFO"
	.sectionflags	@""
	.align	4


	//----- nvinfo : EIATTR_CUDA_API_VERSION
	.align		4
        /*0000*/ 	.byte	0x04, 0x37
        /*0002*/ 	.short	(.L_192 - .L_191)
.L_191:
        /*0004*/ 	.word	0x00000082


	//----- nvinfo : EIATTR_SPARSE_MMA_MASK
	.align		4
.L_192:
        /*0008*/ 	.byte	0x03, 0x50
        /*000a*/ 	.short	0x0000


	//----- nvinfo : EIATTR_MAXREG_COUNT
	.align		4
        /*000c*/ 	.byte	0x03, 0x1b
        /*000e*/ 	.short	0x00ff


	//----- nvinfo : EIATTR_MERCURY_ISA_VERSION
	.align		4
        /*0010*/ 	.byte	0x03, 0x5f
        /*0012*/ 	.short	0x0101


	//----- nvinfo : EIATTR_VRC_CTA_INIT_COUNT
	.align		4
        /*0014*/ 	.byte	0x02, 0x4a
	.zero		1
	.zero		1


	//----- nvinfo : EIATTR_EXIT_INSTR_OFFSETS
	.align		4
        /*0018*/ 	.byte	0x04, 0x1c
        /*001a*/ 	.short	(.L_194 - .L_193)


	//   ....[0]....
.L_193:
        /*001c*/ 	.word	0x00000010


	//----- nvinfo : EIATTR_SW_WAR
	.align		4
.L_194:
        /*0020*/ 	.byte	0x04, 0x36
        /*0022*/ 	.short	(.L_196 - .L_195)
.L_195:
        /*0024*/ 	.word	0x00000008
.L_196:


//--------------------- .nv.info._Z17vector_add_kernelPKfS0_Pfm --------------------------
	.section	.nv.info._Z17vector_add_kernelPKfS0_Pfm,"",@"SHT_CUDA_INFO"
	.sectionflags	@""
	.align	4


	//----- nvinfo : EIATTR_CUDA_API_VERSION
	.align		4
        /*0000*/ 	.byte	0x04, 0x37
        /*0002*/ 	.short	(.L_198 - .L_197)
.L_197:
        /*0004*/ 	.word	0x00000082


	//----- nvinfo : EIATTR_KPARAM_INFO
	.align		4
.L_198:
        /*0008*/ 	.byte	0x04, 0x17
        /*000a*/ 	.short	(.L_200 - .L_199)
.L_199:
        /*000c*/ 	.word	0x00000000
        /*0010*/ 	.short	0x0003
        /*0012*/ 	.short	0x0018
        /*0014*/ 	.byte	0x00, 0xf0, 0x21, 0x00


	//----- nvinfo : EIATTR_KPARAM_INFO
	.align		4
.L_200:
        /*0018*/ 	.byte	0x04, 0x17
        /*001a*/ 	.short	(.L_202 - .L_201)
.L_201:
        /*001c*/ 	.word	0x00000000
        /*0020*/ 	.short	0x0002
        /*0022*/ 	.short	0x0010
        /*0024*/ 	.byte	0x00, 0xf5, 0x21, 0x00


	//----- nvinfo : EIATTR_KPARAM_INFO
	.align		4
.L_202:
        /*0028*/ 	.byte	0x04, 0x17
        /*002a*/ 	.short	(.L_204 - .L_203)
.L_203:
        /*002c*/ 	.word	0x00000000
        /*0030*/ 	.short	0x0001
        /*0032*/ 	.short	0x0008
        /*0034*/ 	.byte	0x00, 0xf5, 0x21, 0x00


	//----- nvinfo : EIATTR_KPARAM_INFO
	.align		4
.L_204:
        /*0038*/ 	.byte	0x04, 0x17
        /*003a*/ 	.short	(.L_206 - .L_205)
.L_205:
        /*003c*/ 	.word	0x00000000
        /*0040*/ 	.short	0x0000
        /*0042*/ 	.short	0x0000
        /*0044*/ 	.byte	0x00, 0xf5, 0x21, 0x00


	//----- nvinfo : EIATTR_SPARSE_MMA_MASK
	.align		4
.L_206:
        /*0048*/ 	.byte	0x03, 0x50
        /*004a*/ 	.short	0x0000


	//----- nvinfo : EIATTR_MAXREG_COUNT
	.align		4
        /*004c*/ 	.byte	0x03, 0x1b
        /*004e*/ 	.short	0x00ff


	//----- nvinfo : EIATTR_MERCURY_ISA_VERSION
	.align		4
        /*0050*/ 	.byte	0x03, 0x5f
        /*0052*/ 	.short	0x0101


	//----- nvinfo : EIATTR_VRC_CTA_INIT_COUNT
	.align		4
        /*0054*/ 	.byte	0x02, 0x4a
	.zero		1
	.zero		1


	//----- nvinfo : EIATTR_EXIT_INSTR_OFFSETS
	.align		4
        /*0058*/ 	.byte	0x04, 0x1c
        /*005a*/ 	.short	(.L_208 - .L_207)


	//   ....[0]....
.L_207:
        /*005c*/ 	.word	0x00000090


	//   ....[1]....
        /*0060*/ 	.word	0x00000190


	//----- nvinfo : EIATTR_CBANK_PARAM_SIZE
	.align		4
.L_208:
        /*0064*/ 	.byte	0x03, 0x19
        /*0066*/ 	.short	0x0020


	//----- nvinfo : EIATTR_PARAM_CBANK
	.align		4
        /*0068*/ 	.byte	0x04, 0x0a
        /*006a*/ 	.short	(.L_210 - .L_209)
	.align		4
.L_209:
        /*006c*/ 	.word	index@(.nv.constant0._Z17vector_add_kernelPKfS0_Pfm)
        /*0070*/ 	.short	0x0380
        /*0072*/ 	.short	0x0020


	//----- nvinfo : EIATTR_SW_WAR
	.align		4
.L_210:
        /*0074*/ 	.byte	0x04, 0x36
        /*0076*/ 	.short	(.L_212 - .L_211)
.L_211:
        /*0078*/ 	.word	0x00000008
.L_212:


//--------------------- .nv.callgraph             --------------------------
	.section	.nv.callgraph,"",@"SHT_CUDA_CALLGRAPH"
	.align	4
	.sectionentsize	8
	.align		4
        /*0000*/ 	.word	0x00000000
	.align		4
        /*0004*/ 	.word	0xffffffff
	.align		4
        /*0008*/ 	.word	0x00000000
	.align		4
        /*000c*/ 	.word	0xfffffffe
	.align		4
        /*0010*/ 	.word	0x00000000
	.align		4
        /*0014*/ 	.word	0xfffffffd
	.align		4
        /*0018*/ 	.word	0x00000000
	.align		4
        /*001c*/ 	.word	0xfffffffc


//--------------------- .nv.constant4             --------------------------
	.section	.nv.constant4,"a",@progbits
	.align	8
	.align		8
.nv.constant4:
        /*0000*/ 	.dword	_ZN34_INTERNAL_729ef2b4_4_k_cu_43cae01a4cuda3std3__45__cpo5beginE
	.align		8
        /*0008*/ 	.dword	_ZN34_INTERNAL_729ef2b4_4_k_cu_43cae01a4cuda3std3__45__cpo3endE
	.align		8
        /*0010*/ 	.dword	_ZN34_INTERNAL_729ef2b4_4_k_cu_43cae01a4cuda3std3__45__cpo6cbeginE
	.align		8
        /*0018*/ 	.dword	_ZN34_INTERNAL_729ef2b4_4_k_cu_43cae01a4cuda3std3__45__cpo4cendE
	.align		8
        /*0020*/ 	.dword	_ZN34_INTERNAL_729ef2b4_4_k_cu_43cae01a4cuda3std3__45__cpo6rbeginE
	.align		8
        /*0028*/ 	.dword	_ZN34_INTERNAL_729ef2b4_4_k_cu_43cae01a4cuda3std3__45__cpo4rendE
	.align		8
        /*0030*/ 	.dword	_ZN34_INTERNAL_729ef2b4_4_k_cu_43cae01a4cuda3std3__45__cpo7crbeginE
	.align		8
        /*0038*/ 	.dword	_ZN34_INTERNAL_729ef2b4_4_k_cu_43cae01a4cuda3std3__45__cpo5crendE
	.align		8
        /*0040*/ 	.dword	_ZN34_INTERNAL_729ef2b4_4_k_cu_43cae01a4cuda3std3__436_GLOBAL__N__729ef2b4_4_k_cu_43cae01a6ignoreE
	.align		8
        /*0048*/ 	.dword	_ZN34_INTERNAL_729ef2b4_4_k_cu_43cae01a4cuda3std3__419piecewise_constructE
	.align		8
        /*0050*/ 	.dword	_ZN34_INTERNAL_729ef2b4_4_k_cu_43cae01a4cuda3std3__48in_placeE
	.align		8
        /*0058*/ 	.dword	_ZN34_INTERNAL_729ef2b4_4_k_cu_43cae01a4cuda3std3__420unreachable_sentinelE
	.align		8
        /*0060*/ 	.dword	_ZN34_INTERNAL_729ef2b4_4_k_cu_43cae01a4cuda3std3__47nulloptE
	.align		8
        /*0068*/ 	.dword	_ZN34_INTERNAL_729ef2b4_4_k_cu_43cae01a4cuda3std3__48unexpectE
	.align		8
        /*0070*/ 	.dword	_ZN34_INTERNAL_729ef2b4_4_k_cu_43cae01a4cuda3std6ranges3__45__cpo4swapE
	.align		8
        /*0078*/ 	.dword	_ZN34_INTERNAL_729ef2b4_4_k_cu_43cae01a4cuda3std6ranges3__45__cpo9iter_moveE
	.align		8
        /*0080*/ 	.dword	_ZN34_INTERNAL_729ef2b4_4_k_cu_43cae01a4cuda3std6ranges3__45__cpo5beginE
	.align		8
        /*0088*/ 	.dword	_ZN34_INTERNAL_729ef2b4_4_k_cu_43cae01a4cuda3std6ranges3__45__cpo3endE
	.align		8
        /*0090*/ 	.dword	_ZN34_INTERNAL_729ef2b4_4_k_cu_43cae01a4cuda3std6ranges3__45__cpo6cbeginE
	.align		8
        /*0098*/ 	.dword	_ZN34_INTERNAL_729ef2b4_4_k_cu_43cae01a4cuda3std6ranges3__45__cpo4cendE
	.align		8
        /*00a0*/ 	.dword	_ZN34_INTERNAL_729ef2b4_4_k_cu_43cae01a4cuda3std6ranges3__45__cpo7advanceE
	.align		8
        /*00a8*/ 	.dword	_ZN34_INTERNAL_729ef2b4_4_k_cu_43cae01a4cuda3std6ranges3__45__cpo9iter_swapE
	.align		8
        /*00b0*/ 	.dword	_ZN34_INTERNAL_729ef2b4_4_k_cu_43cae01a4cuda3std6ranges3__45__cpo4nextE
	.align		8
        /*00b8*/ 	.dword	_ZN34_INTERNAL_729ef2b4_4_k_cu_43cae01a4cuda3std6ranges3__45__cpo4prevE
	.align		8
        /*00c0*/ 	.dword	_ZN34_INTERNAL_729ef2b4_4_k_cu_43cae01a4cuda3std6ranges3__45__cpo4dataE
	.align		8
        /*00c8*/ 	.dword	_ZN34_INTERNAL_729ef2b4_4_k_cu_43cae01a4cuda3std6ranges3__45__cpo5cdataE
	.align		8
        /*00d0*/ 	.dword	_ZN34_INTERNAL_729ef2b4_4_k_cu_43cae01a4cuda3std6ranges3__45__cpo4sizeE
	.align		8
        /*00d8*/ 	.dword	_ZN34_INTERNAL_729ef2b4_4_k_cu_43cae01a4cuda3std6ranges3__45__cpo5ssizeE
	.align		8
        /*00e0*/ 	.dword	_ZN34_INTERNAL_729ef2b4_4_k_cu_43cae01a4cuda3std6ranges3__45__cpo8distanceE
	.align		8
        /*00e8*/ 	.dword	_ZN34_INTERNAL_729ef2b4_4_k_cu_43cae01a6thrust24THRUST_300001_SM_1000_NS6system6detail10sequential3seqE
	.align		8
        /*00f0*/ 	.dword	_ZN34_INTERNAL_729ef2b4_4_k_cu_43cae01a6thrust24THRUST_300001_SM_1000_NS6system3cpp3parE
	.align		8
        /*00f8*/ 	.dword	_ZN34_INTERNAL_729ef2b4_4_k_cu_43cae01a6thrust24THRUST_300001_SM_1000_NS8cuda_cub3parE
	.align		8
        /*0100*/ 	.dword	_ZN34_INTERNAL_729ef2b4_4_k_cu_43cae01a6thrust24THRUST_300001_SM_1000_NS8cuda_cub10par_nosyncE
	.align		8
        /*0108*/ 	.dword	_ZN34_INTERNAL_729ef2b4_4_k_cu_43cae01a6thrust24THRUST_300001_SM_1000_NS12placeholders2_1E
	.align		8
        /*0110*/ 	.dword	_ZN34_INTERNAL_729ef2b4_4_k_cu_43cae01a6thrust24THRUST_300001_SM_1000_NS12placeholders2_2E
	.align		8
        /*0118*/ 	.dword	_ZN34_INTERNAL_729ef2b4_4_k_cu_43cae01a6thrust24THRUST_300001_SM_1000_NS12placeholders2_3E
	.align		8
        /*0120*/ 	.dword	_ZN34_INTERNAL_729ef2b4_4_k_cu_43cae01a6thrust24THRUST_300001_SM_1000_NS12placeholders2_4E
	.align		8
        /*0128*/ 	.dword	_ZN34_INTERNAL_729ef2b4_4_k_cu_43cae01a6thrust24THRUST_300001_SM_1000_NS12placeholders2_5E
	.align		8
        /*0130*/ 	.dword	_ZN34_INTERNAL_729ef2b4_4_k_cu_43cae01a6thrust24THRUST_300001_SM_1000_NS12placeholders2_6E
	.align		8
        /*0138*/ 	.dword	_ZN34_INTERNAL_729ef2b4_4_k_cu_43cae01a6thrust24THRUST_300001_SM_1000_NS12placeholders2_7E
	.align		8
        /*0140*/ 	.dword	_ZN34_INTERNAL_729ef2b4_4_k_cu_43cae01a6thrust24THRUST_300001_SM_1000_NS12placeholders2_8E
	.align		8
        /*0148*/ 	.dword	_ZN34_INTERNAL_729ef2b4_4_k_cu_43cae01a6thrust24THRUST_300001_SM_1000_NS12placeholders2_9E
	.align		8
        /*0150*/ 	.dword	_ZN34_INTERNAL_729ef2b4_4_k_cu_43cae01a6thrust24THRUST_300001_SM_1000_NS12placeholders3_10E
	.align		8
        /*0158*/ 	.dword	_ZN34_INTERNAL_729ef2b4_4_k_cu_43cae01a6thrust24THRUST_300001_SM_1000_NS3seqE
	.align		8
        /*0160*/ 	.dword	_ZN34_INTERNAL_729ef2b4_4_k_cu_43cae01a6thrust24THRUST_300001_SM_1000_NS6deviceE


//--------------------- .text._ZN3cub18CUB_300001_SM_10006detail10radix_sort29DeviceRadixSortOnesweepKernelINS1_5radix10policy_hubIfNS0_8NullTypeEyE10Policy1000ELNS0_9SortOrderE0EfS6_yiiNS1_21identity_decomposer_tEEEvPT5_SC_PT3_PKSD_PT1_PKSH_PT2_PKSL_T4_iiT6_ --------------------------
	.section	.text._ZN3cub18CUB_300001_SM_10006detail10radix_sort29DeviceRadixSortOnesweepKernelINS1_5radix10policy_hubIfNS0_8NullTypeEyE10Policy1000ELNS0_9SortOrderE0EfS6_yiiNS1_21identity_decomposer_tEEEvPT5_SC_PT3_PKSD_PT1_PKSH_PT2_PKSL_T4_iiT6_,"ax",@progbits
	.align	128
        .global         _ZN3cub18CUB_300001_SM_10006detail10radix_sort29DeviceRadixSortOnesweepKernelINS1_5radix10policy_hubIfNS0_8NullTypeEyE10Policy1000ELNS0_9SortOrderE0EfS6_yiiNS1_21identity_decomposer_tEEEvPT5_SC_PT3_PKSD_PT1_PKSH_PT2_PKSL_T4_iiT6_
        .type           _ZN3cub18CUB_300001_SM_10006detail10radix_sort29DeviceRadixSortOnesweepKernelINS1_5radix10policy_hubIfNS0_8NullTypeEyE10Policy1000ELNS0_9SortOrderE0EfS6_yiiNS1_21identity_decomposer_tEEEvPT5_SC_PT3_PKSD_PT1_PKSH_PT2_PKSL_T4_iiT6_,@function
        .size           _ZN3cub18CUB_300001_SM_10006detail10radix_sort29DeviceRadixSortOnesweepKernelINS1_5radix10policy_hubIfNS0_8NullTypeEyE10Policy1000ELNS0_9SortOrderE0EfS6_yiiNS1_21identity_decomposer_tEEEvPT5_SC_PT3_PKSD_PT1_PKSH_PT2_PKSL_T4_iiT6_,(.L_x_222 - _ZN3cub18CUB_300001_SM_10006detail10radix_sort29DeviceRadixSortOnesweepKernelINS1_5radix10policy_hubIfNS0_8NullTypeEyE10Policy1000ELNS0_9SortOrderE0EfS6_yiiNS1_21identity_decomposer_tEEEvPT5_SC_PT3_PKSD_PT1_PKSH_PT2_PKSL_T4_iiT6_)
        .other          _ZN3cub18CUB_300001_SM_10006detail10radix_sort29DeviceRadixSortOnesweepKernelINS1_5radix10policy_hubIfNS0_8NullTypeEyE10Policy1000ELNS0_9SortOrderE0EfS6_yiiNS1_21identity_decomposer_tEEEvPT5_SC_PT3_PKSD_PT1_PKSH_PT2_PKSL_T4_iiT6_,@"STO_CUDA_ENTRY STV_DEFAULT"
_ZN3cub18CUB_300001_SM_10006detail10radix_sort29DeviceRadixSortOnesweepKernelINS1_5radix10policy_hubIfNS0_8NullTypeEyE10Policy1000ELNS0_9SortOrderE0EfS6_yiiNS1_21identity_decomposer_tEEEvPT5_SC_PT3_PKSD_PT1_PKSH_PT2_PKSL_T4_iiT6_:
.text._ZN3cub18CUB_300001_SM_10006detail10radix_sort29DeviceRadixSortOnesweepKernelINS1_5radix10policy_hubIfNS0_8NullTypeEyE10Policy1000ELNS0_9SortOrderE0EfS6_yiiNS1_21identity_decomposer_tEEEvPT5_SC_PT3_PKSD_PT1_PKSH_PT2_PKSL_T4_iiT6_:
[----:B------:R-:W-:Y:S01]  /*0000*/  LDC R1, c[0x0][0x37c] ;  /* 0x0000df00ff017b82 */ /* 0x000fe20000000800 */
[----:B------:R-:W0:Y:S01]  /*0010*/  S2R R3, SR_TID.X ;  /* 0x0000000000037919 */ /* 0x000e220000002100 */
[----:B------:R-:W-:Y:S01]  /*0020*/  MOV R29, 0x400 ;  /* 0x00000400001d7802 */ /* 0x000fe20000000f00 */
[----:B------:R-:W1:Y:S01]  /*0030*/  LDCU.64 UR6, c[0x0][0x358] ;  /* 0x00006b00ff0677ac */ /* 0x000e620008000a00 */
[----:B------:R-:W-:Y:S01]  /*0040*/  BSSY.RECONVERGENT B0, `(.L_x_0) ;  /* 0x000000c000007945 */ /* 0x000fe20003800200 */
[----:B------:R-:W2:Y:S01]  /*0050*/  S2R R0, SR_CgaCtaId ;  /* 0x0000000000007919 */ /* 0x000ea20000008800 */
[----:B0-----:R-:W-:Y:S02]  /*0060*/  ISETP.NE.AND P0, PT, R3, RZ, PT ;  /* 0x000000ff0300720c */ /* 0x001fe40003f05270 */
[----:B--2---:R-:W-:-:S11]  /*0070*/  LEA R29, R0, R29, 0x18 ;  /* 0x0000001d001d7211 */ /* 0x004fd600078ec0ff */
[----:B-1----:R-:W-:Y:S05]  /*0080*/  @P0 BRA `(.L_x_1) ;  /* 0x00000000001c0947 */ /* 0x002fea0003800000 */
[----:B------:R-:W0:Y:S01]  /*0090*/  LDC.64 R4, c[0x0][0x388] ;  /* 0x0000e200ff047b82 */ /* 0x000e220000000a00 */
[----:B------:R-:W-:-:S05]  /*00a0*/  IMAD.MOV.U32 R7, RZ, RZ, 0x1 ;  /* 0x00000001ff077424 */ /* 0x000fca00078e00ff */
[----:B0-----:R-:W2:Y:S02]  /*00b0*/  ATOMG.E.ADD.STRONG.GPU PT, R4, desc[UR6][R4.64], R7 ;  /* 0x80000007040479a8 */ /* 0x001ea400081ef106 */
[----:B------:R-:W0:Y:S01]  /*00c0*/  S2UR UR5, SR_CgaCtaId ;  /* 0x00000000000579c3 */ /* 0x000e220000008800 */
[----:B------:R-:W-:Y:S02]  /*00d0*/  UMOV UR4, 0x400 ;  /* 0x0000040000047882 */ /* 0x000fe40000000000 */
[----:B0-----:R-:W-:-:S09]  /*00e0*/  ULEA UR4, UR5, UR4, 0x18 ;  /* 0x0000000405047291 */ /* 0x001fd2000f8ec0ff */
[----:B--2---:R0:W-:Y:S03]  /*00f0*/  STS [UR4+0x6c00], R4 ;  /* 0x006c0004ff007988 */ /* 0x0041e60008000804 */
.L_x_1:
[----:B------:R-:W-:Y:S05]  /*0100*/  BSYNC.RECONVERGENT B0 ;  /* 0x0000000000007941 */ /* 0x000fea0003800200 */
.L_x_0:
[----:B------:R-:W-:Y:S01]  /*0110*/  BAR.SYNC.DEFER_BLOCKING 0x0 ;  /* 0x0000000000007b1d */ /* 0x000fe20000010000 */
[----:B------:R-:W-:-:S05]  /*0120*/  SHF.R.U32.HI R0, RZ, 0x5, R3 ;  /* 0x00000005ff007819 */ /* 0x000fca0000011603 */
[----:B------:R-:W1:Y:S01]  /*0130*/  LDCU UR4, c[0x0][0x3c0] ;  /* 0x00007800ff0477ac */ /* 0x000e620008000800 */
[----:B------:R-:W2:Y:S01]  /*0140*/  S2R R26, SR_LANEID ;  /* 0x00000000001a7919 */ /* 0x000ea20000000000 */
[----:B------:R-:W0:Y:S02]  /*0150*/  LDS R27, [R29+0x6c00] ;  /* 0x006c00001d1b7984 */ /* 0x000e240000000800 */
[----:B0-----:R-:W-:-:S04]  /*0160*/  IMAD R4, R27, 0x1b00, RZ ;  /* 0x00001b001b047824 */ /* 0x001fc800078e02ff */
[----:B------:R-:W-:Y:S01]  /*0170*/  VIADD R28, R4, 0x1b00 ;  /* 0x00001b00041c7836 */ /* 0x000fe20000000000 */
[----:B------:R-:W-:-:S04]  /*0180*/  SHF.R.S32.HI R8, RZ, 0x1f, R4 ;  /* 0x0000001fff087819 */ /* 0x000fc80000011404 */
[----:B-1----:R-:W-:-:S13]  /*0190*/  ISETP.GT.AND P0, PT, R28, UR4, PT ;  /* 0x000000041c007c0c */ /* 0x002fda000bf04270 */
[----:B--2---:R-:W-:Y:S05]  /*01a0*/  @P0 BRA `(.L_x_2) ;  /* 0x00000000006c0947 */ /* 0x004fea0003800000 */
[----:B------:R-:W0:Y:S01]  /*01b0*/  LDCU.64 UR4, c[0x0][0x3a8] ;  /* 0x00007500ff0477ac */ /* 0x000e220008000a00 */
[C---:B------:R-:W-:Y:S02]  /*01c0*/  LOP3.LUT R5, R3.reuse, 0x1f, RZ, 0xc0, !PT ;  /* 0x0000001f03057812 */ /* 0x040fe400078ec0ff */
[----:B------:R-:W-:-:S05]  /*01d0*/  LOP3.LUT R6, R3, 0x3e0, RZ, 0xc0, !PT ;  /* 0x000003e003067812 */ /* 0x000fca00078ec0ff */
[----:B------:R-:W-:-:S05]  /*01e0*/  IMAD R5, R6, 0x12, R5 ;  /* 0x0000001206057824 */ /* 0x000fca00078e0205 */
[----:B------:R-:W-:-:S05]  /*01f0*/  IADD3 R5, P0, PT, R4, R5, RZ ;  /* 0x0000000504057210 */ /* 0x000fca0007f1e0ff */
[----:B------:R-:W-:Y:S01]  /*0200*/  IMAD.X R8, RZ, RZ, R8, P0 ;  /* 0x000000ffff087224 */ /* 0x000fe200000e0608 */
[----:B0-----:R-:W-:-:S04]  /*0210*/  LEA R4, P0, R5, UR4, 0x2 ;  /* 0x0000000405047c11 */ /* 0x001fc8000f8010ff */
[----:B------:R-:W-:-:S05]  /*0220*/  LEA.HI.X R5, R5, UR5, R8, 0x2, P0 ;  /* 0x0000000505057c11 */ /* 0x000fca00080f1408 */
[----:B------:R0:W5:Y:S04]  /*0230*/  LDG.E R25, desc[UR6][R4.64] ;  /* 0x0000000604197981 */ /* 0x000168000c1e1900 */
        /* <DEDUP_REMOVED lines=16> */
[----:B------:R0:W5:Y:S01]  /*0340*/  LDG.E R8, desc[UR6][R4.64+0x880] ;  /* 0x0008800604087981 */ /* 0x000162000c1e1900 */
[----:B------:R-:W-:Y:S05]  /*0350*/  BRA `(.L_x_3) ;  /* 0x0000000400407947 */ /* 0x000fea0003800000 */
.L_x_2:
[----:B------:R-:W0:Y:S01]  /*0360*/  LDCU.64 UR8, c[0x0][0x3a8] ;  /* 0x00007500ff0877ac */ /* 0x000e220008000a00 */
[C---:B------:R-:W-:Y:S01]  /*0370*/  LOP3.LUT R5, R3.reuse, 0x1f, RZ, 0xc0, !PT ;  /* 0x0000001f03057812 */ /* 0x040fe200078ec0ff */
[----:B------:R-:W-:Y:S01]  /*0380*/  IMAD.MOV.U32 R25, RZ, RZ, 0x7fffffff ;  /* 0x7fffffffff197424 */ /* 0x000fe200078e00ff */
[----:B------:R-:W-:Y:S01]  /*0390*/  LOP3.LUT R6, R3, 0x3e0, RZ, 0xc0, !PT ;  /* 0x000003e003067812 */ /* 0x000fe200078ec0ff */
[----:B------:R-:W-:-:S04]  /*03a0*/  IMAD.MOV.U32 R24, RZ, RZ, 0x7fffffff ;  /* 0x7fffffffff187424 */ /* 0x000fc800078e00ff */
[----:B------:R-:W-:Y:S01]  /*03b0*/  IMAD R11, R6, 0x12, R5 ;  /* 0x00000012060b7824 */ /* 0x000fe200078e0205 */
[----:B------:R-:W-:-:S03]  /*03c0*/  IADD3 R6, PT, PT, -R4, UR4, RZ ;  /* 0x0000000404067c10 */ /* 0x000fc6000fffe1ff */
[C---:B------:R-:W-:Y:S01]  /*03d0*/  VIADD R5, R11.reuse, 0x20 ;  /* 0x000000200b057836 */ /* 0x040fe20000000000 */
[----:B------:R-:W-:Y:S01]  /*03e0*/  IADD3 R10, P0, PT, R4, R11, RZ ;  /* 0x0000000b040a7210 */ /* 0x000fe20007f1e0ff */
[C---:B------:R-:W-:Y:S01]  /*03f0*/  VIADD R7, R11.reuse, 0x40 ;  /* 0x000000400b077836 */ /* 0x040fe20000000000 */
[CC--:B------:R-:W-:Y:S01]  /*0400*/  ISETP.GE.AND P4, PT, R11.reuse, R6.reuse, PT ;  /* 0x000000060b00720c */ /* 0x0c0fe20003f86270 */
[----:B------:R-:W-:Y:S01]  /*0410*/  VIADD R9, R11, 0x60 ;  /* 0x000000600b097836 */ /* 0x000fe20000000000 */
[-C--:B------:R-:W-:Y:S01]  /*0420*/  ISETP.GE.AND P3, PT, R5, R6.reuse, PT ;  /* 0x000000060500720c */ /* 0x080fe20003f66270 */
[----:B------:R-:W-:Y:S01]  /*0430*/  VIADD R5, R11, 0x80 ;  /* 0x000000800b057836 */ /* 0x000fe20000000000 */
[-C--:B------:R-:W-:Y:S01]  /*0440*/  ISETP.GE.AND P2, PT, R7, R6.reuse, PT ;  /* 0x000000060700720c */ /* 0x080fe20003f46270 */
[----:B------:R-:W-:Y:S01]  /*0450*/  VIADD R7, R11, 0xa0 ;  /* 0x000000a00b077836 */ /* 0x000fe20000000000 */
[----:B0-----:R-:W-:Y:S01]  /*0460*/  LEA R4, P5, R10, UR8, 0x2 ;  /* 0x000000080a047c11 */ /* 0x001fe2000f8a10ff */
[----:B------:R-:W-:Y:S01]  /*0470*/  IMAD.X R13, RZ, RZ, R8, P0 ;  /* 0x000000ffff0d7224 */ /* 0x000fe200000e0608 */
[----:B------:R-:W-:-:S02]  /*0480*/  ISETP.GE.AND P0, PT, R5, R6, PT ;  /* 0x000000060500720c */ /* 0x000fc40003f06270 */
[-C--:B------:R-:W-:Y:S01]  /*0490*/  ISETP.GE.AND P6, PT, R7, R6.reuse, PT ;  /* 0x000000060700720c */ /* 0x080fe20003fc6270 */
[----:B------:R-:W-:Y:S01]  /*04a0*/  VIADD R7, R11, 0xe0 ;  /* 0x000000e00b077836 */ /* 0x000fe20000000000 */
[----:B------:R-:W-:Y:S01]  /*04b0*/  LEA.HI.X R5, R10, UR9, R13, 0x2, P5 ;  /* 0x000000090a057c11 */ /* 0x000fe2000a8f140d */
[----:B------:R-:W-:Y:S01]  /*04c0*/  IMAD.MOV.U32 R23, RZ, RZ, 0x7fffffff ;  /* 0x7fffffffff177424 */ /* 0x000fe200078e00ff */
[-C--:B------:R-:W-:Y:S01]  /*04d0*/  ISETP.GE.AND P1, PT, R9, R6.reuse, PT ;  /* 0x000000060900720c */ /* 0x080fe20003f26270 */
[----:B------:R-:W-:Y:S02]  /*04e0*/  VIADD R9, R11, 0xc0 ;  /* 0x000000c00b097836 */ /* 0x000fe40000000000 */
[----:B------:R1:W5:Y:S01]  /*04f0*/  @!P4 LDG.E R25, desc[UR6][R4.64] ;  /* 0x000000060419c981 */ /* 0x000362000c1e1900 */
[-C--:B------:R-:W-:Y:S01]  /*0500*/  ISETP.GE.AND P4, PT, R7, R6.reuse, PT ;  /* 0x000000060700720c */ /* 0x080fe20003f86270 */
[----:B------:R-:W-:Y:S01]  /*0510*/  VIADD R7, R11, 0x120 ;  /* 0x000001200b077836 */ /* 0x000fe20000000000 */
[-C--:B------:R-:W-:Y:S01]  /*0520*/  ISETP.GE.AND P5, PT, R9, R6.reuse, PT ;  /* 0x000000060900720c */ /* 0x080fe20003fa6270 */
[----:B------:R-:W-:Y:S01]  /*0530*/  IMAD.MOV.U32 R21, RZ, RZ, 0x7fffffff ;  /* 0x7fffffffff157424 */ /* 0x000fe200078e00ff */
[----:B------:R1:W5:Y:S01]  /*0540*/  @!P2 LDG.E R23, desc[UR6][R4.64+0x100] ;  /* 0x000100060417a981 */ /* 0x000362000c1e1900 */
[----:B------:R-:W-:Y:S01]  /*0550*/  VIADD R9, R11, 0x100 ;  /* 0x000001000b097836 */ /* 0x000fe20000000000 */
[----:B------:R-:W-:Y:S01]  /*0560*/  ISETP.GE.AND P2, PT, R7, R6, PT ;  /* 0x000000060700720c */ /* 0x000fe20003f46270 */
[----:B------:R-:W-:Y:S01]  /*0570*/  VIADD R7, R11, 0x160 ;  /* 0x000001600b077836 */ /* 0x000fe20000000000 */
[----:B------:R1:W5:Y:S01]  /*0580*/  @!P3 LDG.E R24, desc[UR6][R4.64+0x80] ;  /* 0x000080060418b981 */ /* 0x000362000c1e1900 */
[----:B------:R-:W-:-:S03]  /*0590*/  IMAD.MOV.U32 R20, RZ, RZ, 0x7fffffff ;  /* 0x7fffffffff147424 */ /* 0x000fc600078e00ff */
[----:B------:R1:W5:Y:S01]  /*05a0*/  @!P0 LDG.E R21, desc[UR6][R4.64+0x200] ;  /* 0x0002000604158981 */ /* 0x000362000c1e1900 */
[-C--:B------:R-:W-:Y:S01]  /*05b0*/  ISETP.GE.AND P0, PT, R7, R6.reuse, PT ;  /* 0x000000060700720c */ /* 0x080fe20003f06270 */
[----:B------:R-:W-:Y:S01]  /*05c0*/  VIADD R7, R11, 0x180 ;  /* 0x000001800b077836 */ /* 0x000fe20000000000 */
[-C--:B------:R-:W-:Y:S01]  /*05d0*/  ISETP.GE.AND P3, PT, R9, R6.reuse, PT ;  /* 0x000000060900720c */ /* 0x080fe20003f66270 */
[----:B------:R-:W-:Y:S01]  /*05e0*/  IMAD.MOV.U32 R22, RZ, RZ, 0x7fffffff ;  /* 0x7fffffffff167424 */ /* 0x000fe200078e00ff */
[----:B------:R1:W5:Y:S01]  /*05f0*/  @!P6 LDG.E R20, desc[UR6][R4.64+0x280] ;  /* 0x000280060414e981 */ /* 0x000362000c1e1900 */
[----:B------:R-:W-:Y:S01]  /*0600*/  VIADD R9, R11, 0x140 ;  /* 0x000001400b097836 */ /* 0x000fe20000000000 */
[-C--:B------:R-:W-:Y:S01]  /*0610*/  ISETP.GE.AND P6, PT, R7, R6.reuse, PT ;  /* 0x000000060700720c */ /* 0x080fe20003fc6270 */
[----:B------:R-:W-:Y:S02]  /*0620*/  IMAD.MOV.U32 R18, RZ, RZ, 0x7fffffff ;  /* 0x7fffffffff127424 */ /* 0x000fe400078e00ff */
[----:B------:R-:W-:Y:S01]  /*0630*/  VIADD R7, R11, 0x1c0 ;  /* 0x000001c00b077836 */ /* 0x000fe20000000000 */
[----:B------:R1:W5:Y:S01]  /*0640*/  @!P1 LDG.E R22, desc[UR6][R4.64+0x180] ;  /* 0x0001800604169981 */ /* 0x000362000c1e1900 */
[----:B------:R-:W-:Y:S01]  /*0650*/  ISETP.GE.AND P1, PT, R9, R6, PT ;  /* 0x000000060900720c */ /* 0x000fe20003f26270 */
[----:B------:R-:W-:-:S02]  /*0660*/  IMAD.MOV.U32 R19, RZ, RZ, 0x7fffffff ;  /* 0x7fffffffff137424 */ /* 0x000fc400078e00ff */
[----:B------:R1:W5:Y:S01]  /*0670*/  @!P4 LDG.E R18, desc[UR6][R4.64+0x380] ;  /* 0x000380060412c981 */ /* 0x000362000c1e1900 */
[----:B------:R-:W-:Y:S01]  /*0680*/  IMAD.MOV.U32 R17, RZ, RZ, 0x7fffffff ;  /* 0x7fffffffff117424 */ /* 0x000fe200078e00ff */
[-C--:B------:R-:W-:Y:S01]  /*0690*/  ISETP.GE.AND P4, PT, R7, R6.reuse, PT ;  /* 0x000000060700720c */ /* 0x080fe20003f86270 */
[C---:B------:R-:W-:Y:S01]  /*06a0*/  VIADD R9, R11.reuse, 0x1a0 ;  /* 0x000001a00b097836 */ /* 0x040fe20000000000 */
[----:B------:R1:W5:Y:S01]  /*06b0*/  @!P5 LDG.E R19, desc[UR6][R4.64+0x300] ;  /* 0x000300060413d981 */ /* 0x000362000c1e1900 */
[----:B------:R-:W-:Y:S02]  /*06c0*/  VIADD R7, R11, 0x1e0 ;  /* 0x000001e00b077836 */ /* 0x000fe40000000000 */
[----:B------:R-:W-:Y:S01]  /*06d0*/  IMAD.MOV.U32 R16, RZ, RZ, 0x7fffffff ;  /* 0x7fffffffff107424 */ /* 0x000fe200078e00ff */
[----:B------:R1:W5:Y:S01]  /*06e0*/  @!P3 LDG.E R17, desc[UR6][R4.64+0x400] ;  /* 0x000400060411b981 */ /* 0x000362000c1e1900 */
[----:B------:R-:W-:Y:S01]  /*06f0*/  IMAD.MOV.U32 R15, RZ, RZ, 0x7fffffff ;  /* 0x7fffffffff0f7424 */ /* 0x000fe200078e00ff */
[-C--:B------:R-:W-:Y:S01]  /*0700*/  ISETP.GE.AND P5, PT, R9, R6.reuse, PT ;  /* 0x000000060900720c */ /* 0x080fe20003fa6270 */
[----:B------:R-:W-:Y:S01]  /*0710*/  VIADD R9, R11, 0x200 ;  /* 0x000002000b097836 */ /* 0x000fe20000000000 */
[-C--:B------:R-:W-:Y:S01]  /*0720*/  ISETP.GE.AND P3, PT, R7, R6.reuse, PT ;  /* 0x000000060700720c */ /* 0x080fe20003f66270 */
[----:B------:R-:W-:Y:S01]  /*0730*/  VIADD R7, R11, 0x220 ;  /* 0x000002200b077836 */ /* 0x000fe20000000000 */
[----:B------:R1:W5:Y:S02]  /*0740*/  @!P2 LDG.E R16, desc[UR6][R4.64+0x480] ;  /* 0x000480060410a981 */ /* 0x000364000c1e1900 */
[----:B------:R-:W-:-:S02]  /*0750*/  ISETP.GE.AND P2, PT, R9, R6, PT ;  /* 0x000000060900720c */ /* 0x000fc40003f46270 */
[----:B------:R1:W5:Y:S01]  /*0760*/  @!P1 LDG.E R15, desc[UR6][R4.64+0x500] ;  /* 0x00050006040f9981 */ /* 0x000362000c1e1900 */
[----:B------:R-:W-:Y:S01]  /*0770*/  ISETP.GE.AND P1, PT, R7, R6, PT ;  /* 0x000000060700720c */ /* 0x000fe20003f26270 */
[----:B------:R-:W-:Y:S02]  /*0780*/  IMAD.MOV.U32 R14, RZ, RZ, 0x7fffffff ;  /* 0x7fffffffff0e7424 */ /* 0x000fe400078e00ff */
[----:B------:R-:W-:Y:S02]  /*0790*/  IMAD.MOV.U32 R13, RZ, RZ, 0x7fffffff ;  /* 0x7fffffffff0d7424 */ /* 0x000fe400078e00ff */
[----:B------:R-:W-:Y:S02]  /*07a0*/  IMAD.MOV.U32 R12, RZ, RZ, 0x7fffffff ;  /* 0x7fffffffff0c7424 */ /* 0x000fe400078e00ff */
[----:B------:R-:W-:Y:S01]  /*07b0*/  IMAD.MOV.U32 R11, RZ, RZ, 0x7fffffff ;  /* 0x7fffffffff0b7424 */ /* 0x000fe200078e00ff */
[----:B------:R1:W5:Y:S01]  /*07c0*/  @!P0 LDG.E R14, desc[UR6][R4.64+0x580] ;  /* 0x00058006040e8981 */ /* 0x000362000c1e1900 */
[----:B------:R-:W-:-:S02]  /*07d0*/  IMAD.MOV.U32 R10, RZ, RZ, 0x7fffffff ;  /* 0x7fffffffff0a7424 */ /* 0x000fc400078e00ff */
[----:B------:R-:W-:Y:S01]  /*07e0*/  IMAD.MOV.U32 R9, RZ, RZ, 0x7fffffff ;  /* 0x7fffffffff097424 */ /* 0x000fe200078e00ff */
[----:B------:R1:W5:Y:S01]  /*07f0*/  @!P6 LDG.E R13, desc[UR6][R4.64+0x600] ;  /* 0x00060006040de981 */ /* 0x000362000c1e1900 */
[----:B------:R-:W-:-:S03]  /*0800*/  IMAD.MOV.U32 R8, RZ, RZ, 0x7fffffff ;  /* 0x7fffffffff087424 */ /* 0x000fc600078e00ff */
[----:B------:R1:W5:Y:S04]  /*0810*/  @!P5 LDG.E R12, desc[UR6][R4.64+0x680] ;  /* 0x00068006040cd981 */ /* 0x000368000c1e1900 */
[----:B------:R1:W5:Y:S04]  /*0820*/  @!P4 LDG.E R11, desc[UR6][R4.64+0x700] ;  /* 0x00070006040bc981 */ /* 0x000368000c1e1900 */
[----:B------:R1:W5:Y:S04]  /*0830*/  @!P3 LDG.E R10, desc[UR6][R4.64+0x780] ;  /* 0x00078006040ab981 */ /* 0x000368000c1e1900 */
[----:B------:R1:W5:Y:S04]  /*0840*/  @!P2 LDG.E R9, desc[UR6][R4.64+0x800] ;  /* 0x000800060409a981 */ /* 0x000368000c1e1900 */
[----:B------:R1:W5:Y:S02]  /*0850*/  @!P1 LDG.E R8, desc[UR6][R4.64+0x880] ;  /* 0x0008800604089981 */ /* 0x000364000c1e1900 */
.L_x_3:
[----:B------:R-:W-:Y:S01]  /*0860*/  IMAD.MOV.U32 R7, RZ, RZ, -0x1 ;  /* 0xffffffffff077424 */ /* 0x000fe200078e00ff */
[----:B-----5:R-:W-:Y:S01]  /*0870*/  ISETP.GT.AND P0, PT, R25, -0x1, PT ;  /* 0xffffffff1900780c */ /* 0x020fe20003f04270 */
[----:B------:R-:W2:Y:S01]  /*0880*/  LDC R30, c[0x0][0x3c8] ;  /* 0x0000f200ff1e7b82 */ /* 0x000ea20000000800 */
[----:B------:R-:W-:Y:S01]  /*0890*/  ISETP.GT.AND P1, PT, R24, -0x1, PT ;  /* 0xffffffff1800780c */ /* 0x000fe20003f24270 */
[----:B------:R-:W-:Y:S01]  /*08a0*/  BSSY.RECONVERGENT B0, `(.L_x_4) ;  /* 0x0000058000007945 */ /* 0x000fe20003800200 */
[C---:B01----:R-:W-:Y:S01]  /*08b0*/  SEL R4, R7.reuse, 0x80000000, !P0 ;  /* 0x8000000007047807 */ /* 0x043fe20004000000 */
[----:B------:R-:W-:Y:S01]  /*08c0*/  IMAD.SHL.U32 R0, R0, 0x400, RZ ;  /* 0x0000040000007824 */ /* 0x000fe200078e00ff */
[----:B------:R-:W-:Y:S02]  /*08d0*/  SEL R5, R7, 0x80000000, !P1 ;  /* 0x8000000007057807 */ /* 0x000fe40004800000 */
[----:B------:R-:W-:Y:S02]  /*08e0*/  ISETP.GT.AND P0, PT, R22, -0x1, PT ;  /* 0xffffffff1600780c */ /* 0x000fe40003f04270 */
[----:B------:R-:W-:-:S02]  /*08f0*/  ISETP.GT.AND P1, PT, R21, -0x1, PT ;  /* 0xffffffff1500780c */ /* 0x000fc40003f24270 */
[----:B------:R-:W-:Y:S02]  /*0900*/  LOP3.LUT R25, R4, R25, RZ, 0x3c, !PT ;  /* 0x0000001904197212 */ /* 0x000fe400078e3cff */
[----:B------:R-:W-:Y:S02]  /*0910*/  LOP3.LUT R24, R5, R24, RZ, 0x3c, !PT ;  /* 0x0000001805187212 */ /* 0x000fe400078e3cff */
[C---:B------:R-:W-:Y:S02]  /*0920*/  SEL R5, R7.reuse, 0x80000000, !P0 ;  /* 0x8000000007057807 */ /* 0x040fe40004000000 */
[----:B------:R-:W-:Y:S02]  /*0930*/  SEL R4, R7, 0x80000000, !P1 ;  /* 0x8000000007047807 */ /* 0x000fe40004800000 */
[----:B------:R-:W-:Y:S02]  /*0940*/  ISETP.GT.AND P0, PT, R19, -0x1, PT ;  /* 0xffffffff1300780c */ /* 0x000fe40003f04270 */
[----:B------:R-:W-:-:S02]  /*0950*/  ISETP.GT.AND P2, PT, R23, -0x1, PT ;  /* 0xffffffff1700780c */ /* 0x000fc40003f44270 */
[----:B------:R-:W-:Y:S02]  /*0960*/  LOP3.LUT R21, R4, R21, RZ, 0x3c, !PT ;  /* 0x0000001504157212 */ /* 0x000fe400078e3cff */
[C---:B------:R-:W-:Y:S02]  /*0970*/  SEL R4, R7.reuse, 0x80000000, !P0 ;  /* 0x8000000007047807 */ /* 0x040fe40004000000 */
[----:B------:R-:W-:Y:S02]  /*0980*/  SEL R6, R7, 0x80000000, !P2 ;  /* 0x8000000007067807 */ /* 0x000fe40005000000 */
[----:B------:R-:W-:Y:S02]  /*0990*/  ISETP.GT.AND P0, PT, R18, -0x1, PT ;  /* 0xffffffff1200780c */ /* 0x000fe40003f04270 */
[----:B------:R-:W-:Y:S02]  /*09a0*/  ISETP.GT.AND P1, PT, R17, -0x1, PT ;  /* 0xffffffff1100780c */ /* 0x000fe40003f24270 */
[----:B------:R-:W-:-:S02]  /*09b0*/  ISETP.GT.AND P2, PT, R20, -0x1, PT ;  /* 0xffffffff1400780c */ /* 0x000fc40003f44270 */
[----:B------:R-:W-:Y:S02]  /*09c0*/  VIMNMX R33, PT, PT, R26, 0xe0, !PT ;  /* 0x000000e01a217848 */ /* 0x000fe40007fe0100 */
[----:B------:R-:W-:Y:S02]  /*09d0*/  LOP3.LUT R22, R5, R22, RZ, 0x3c, !PT ;  /* 0x0000001605167212 */ /* 0x000fe400078e3cff */
[----:B------:R-:W-:Y:S02]  /*09e0*/  LOP3.LUT R19, R4, R19, RZ, 0x3c, !PT ;  /* 0x0000001304137212 */ /* 0x000fe400078e3cff */
[C---:B------:R-:W-:Y:S02]  /*09f0*/  SEL R5, R7.reuse, 0x80000000, !P0 ;  /* 0x8000000007057807 */ /* 0x040fe40004000000 */
[C---:B------:R-:W-:Y:S02]  /*0a00*/  SEL R4, R7.reuse, 0x80000000, !P1 ;  /* 0x8000000007047807 */ /* 0x040fe40004800000 */
[----:B------:R-:W-:-:S02]  /*0a10*/  SEL R31, R7, 0x80000000, !P2 ;  /* 0x80000000071f7807 */ /* 0x000fc40005000000 */
[----:B------:R-:W-:Y:S02]  /*0a20*/  ISETP.GT.AND P0, PT, R15, -0x1, PT ;  /* 0xffffffff0f00780c */ /* 0x000fe40003f04270 */
[----:B------:R-:W-:Y:S02]  /*0a30*/  IADD3 R33, PT, PT, R33, 0x1f, -R26 ;  /* 0x0000001f21217810 */ /* 0x000fe40007ffe81a */
[----:B------:R-:W-:Y:S02]  /*0a40*/  ISETP.GT.AND P2, PT, R16, -0x1, PT ;  /* 0xffffffff1000780c */ /* 0x000fe40003f44270 */
[----:B------:R-:W-:Y:S02]  /*0a50*/  LOP3.LUT R17, R4, R17, RZ, 0x3c, !PT ;  /* 0x0000001104117212 */ /* 0x000fe400078e3cff */
[----:B------:R-:W-:Y:S02]  /*0a60*/  LOP3.LUT R20, R31, R20, RZ, 0x3c, !PT ;  /* 0x000000141f147212 */ /* 0x000fe400078e3cff */
[----:B------:R-:W-:-:S02]  /*0a70*/  SEL R4, R7, 0x80000000, !P0 ;  /* 0x8000000007047807 */ /* 0x000fc40004000000 */
[----:B------:R-:W-:Y:S02]  /*0a80*/  ISETP.GE.U32.AND P4, PT, R33, 0x1e0, PT ;  /* 0x000001e02100780c */ /* 0x000fe40003f86070 */
[----:B------:R-:W-:Y:S02]  /*0a90*/  SEL R31, R7, 0x80000000, !P2 ;  /* 0x80000000071f7807 */ /* 0x000fe40005000000 */
[----:B------:R-:W-:Y:S02]  /*0aa0*/  ISETP.GT.AND P0, PT, R14, -0x1, PT ;  /* 0xffffffff0e00780c */ /* 0x000fe40003f04270 */
[----:B------:R-:W-:Y:S02]  /*0ab0*/  ISETP.GT.AND P1, PT, R13, -0x1, PT ;  /* 0xffffffff0d00780c */ /* 0x000fe40003f24270 */
[----:B------:R-:W-:Y:S02]  /*0ac0*/  ISETP.GT.AND P2, PT, R12, -0x1, PT ;  /* 0xffffffff0c00780c */ /* 0x000fe40003f44270 */
[----:B------:R-:W-:-:S02]  /*0ad0*/  LOP3.LUT R18, R5, R18, RZ, 0x3c, !PT ;  /* 0x0000001205127212 */ /* 0x000fc400078e3cff */
[----:B------:R-:W-:Y:S02]  /*0ae0*/  LOP3.LUT R15, R4, R15, RZ, 0x3c, !PT ;  /* 0x0000000f040f7212 */ /* 0x000fe400078e3cff */
[----:B------:R-:W-:Y:S02]  /*0af0*/  LOP3.LUT R16, R31, R16, RZ, 0x3c, !PT ;  /* 0x000000101f107212 */ /* 0x000fe400078e3cff */
[C---:B------:R-:W-:Y:S02]  /*0b00*/  SEL R5, R7.reuse, 0x80000000, !P0 ;  /* 0x8000000007057807 */ /* 0x040fe40004000000 */
[C---:B------:R-:W-:Y:S02]  /*0b10*/  SEL R4, R7.reuse, 0x80000000, !P1 ;  /* 0x8000000007047807 */ /* 0x040fe40004800000 */
[----:B------:R-:W-:Y:S02]  /*0b20*/  SEL R31, R7, 0x80000000, !P2 ;  /* 0x80000000071f7807 */ /* 0x000fe40005000000 */
[----:B------:R-:W-:-:S02]  /*0b30*/  ISETP.GT.AND P1, PT, R10, -0x1, PT ;  /* 0xffffffff0a00780c */ /* 0x000fc40003f24270 */
[----:B------:R-:W-:Y:S02]  /*0b40*/  ISETP.GT.AND P0, PT, R11, -0x1, PT ;  /* 0xffffffff0b00780c */ /* 0x000fe40003f04270 */
[----:B------:R-:W-:Y:S02]  /*0b50*/  LEA.HI R33, R33, 0x1, RZ, 0x1b ;  /* 0x0000000121217811 */ /* 0x000fe400078fd8ff */
[----:B------:R-:W-:Y:S02]  /*0b60*/  ISETP.GT.AND P2, PT, R9, -0x1, PT ;  /* 0xffffffff0900780c */ /* 0x000fe40003f44270 */
[----:B------:R-:W-:Y:S02]  /*0b70*/  ISETP.GT.AND P3, PT, R8, -0x1, PT ;  /* 0xffffffff0800780c */ /* 0x000fe40003f64270 */
[----:B------:R-:W-:Y:S02]  /*0b80*/  LOP3.LUT R14, R5, R14, RZ, 0x3c, !PT ;  /* 0x0000000e050e7212 */ /* 0x000fe400078e3cff */
[----:B------:R-:W-:-:S02]  /*0b90*/  LOP3.LUT R23, R6, R23, RZ, 0x3c, !PT ;  /* 0x0000001706177212 */ /* 0x000fc400078e3cff */
[----:B------:R-:W-:Y:S02]  /*0ba0*/  LOP3.LUT R13, R4, R13, RZ, 0x3c, !PT ;  /* 0x0000000d040d7212 */ /* 0x000fe400078e3cff */
[----:B------:R-:W-:Y:S02]  /*0bb0*/  LOP3.LUT R12, R31, R12, RZ, 0x3c, !PT ;  /* 0x0000000c1f0c7212 */ /* 0x000fe400078e3cff */
[----:B------:R-:W-:Y:S02]  /*0bc0*/  SEL R5, R7, 0x80000000, !P1 ;  /* 0x8000000007057807 */ /* 0x000fe40004800000 */
[----:B------:R-:W-:Y:S02]  /*0bd0*/  LOP3.LUT R32, R33, 0xf, RZ, 0xc0, !PT ;  /* 0x0000000f21207812 */ /* 0x000fe400078ec0ff */
[C---:B------:R-:W-:Y:S02]  /*0be0*/  SEL R4, R7.reuse, 0x80000000, !P0 ;  /* 0x8000000007047807 */ /* 0x040fe40004000000 */
[----:B------:R-:W-:-:S02]  /*0bf0*/  SEL R6, R7, 0x80000000, !P2 ;  /* 0x8000000007067807 */ /* 0x000fc40005000000 */
[----:B------:R-:W-:Y:S02]  /*0c00*/  SEL R31, R7, 0x80000000, !P3 ;  /* 0x80000000071f7807 */ /* 0x000fe40005800000 */
[----:B------:R-:W-:Y:S01]  /*0c10*/  LOP3.LUT R10, R5, R10, RZ, 0x3c, !PT ;  /* 0x0000000a050a7212 */ /* 0x000fe200078e3cff */
[----:B------:R-:W-:Y:S01]  /*0c20*/  IMAD.MOV.U32 R5, RZ, RZ, R26 ;  /* 0x000000ffff057224 */ /* 0x000fe200078e001a */
[----:B------:R-:W-:Y:S02]  /*0c30*/  ISETP.NE.AND P1, PT, R32, RZ, PT ;  /* 0x000000ff2000720c */ /* 0x000fe40003f25270 */
[----:B------:R-:W-:Y:S02]  /*0c40*/  LOP3.LUT R11, R4, R11, RZ, 0x3c, !PT ;  /* 0x0000000b040b7212 */ /* 0x000fe400078e3cff */
[----:B------:R-:W-:Y:S02]  /*0c50*/  LOP3.LUT R9, R6, R9, RZ, 0x3c, !PT ;  /* 0x0000000906097212 */ /* 0x000fe400078e3cff */
[----:B------:R-:W-:Y:S01]  /*0c60*/  LOP3.LUT R8, R31, R8, RZ, 0x3c, !PT ;  /* 0x000000081f087212 */ /* 0x000fe200078e3cff */
[----:B--2---:R-:W-:Y:S06]  /*0c70*/  @!P4 BRA `(.L_x_5) ;  /* 0x000000000068c947 */ /* 0x004fec0003800000 */
[----:B------:R-:W-:Y:S01]  /*0c80*/  IMAD R6, R26, 0x4, R0 ;  /* 0x000000041a067824 */ /* 0x000fe200078e0200 */
[----:B------:R-:W-:Y:S01]  /*0c90*/  LOP3.LUT R4, R33, 0xffffff0, RZ, 0xc0, !PT ;  /* 0x0ffffff021047812 */ /* 0x000fe200078ec0ff */
[----:B------:R-:W-:-:S03]  /*0ca0*/  IMAD.MOV.U32 R5, RZ, RZ, R26 ;  /* 0x000000ffff057224 */ /* 0x000fc600078e001a */
[----:B------:R-:W-:Y:S01]  /*0cb0*/  IADD3 R6, PT, PT, R6, 0x400, R29 ;  /* 0x0000040006067810 */ /* 0x000fe20007ffe01d */
[----:B------:R-:W-:-:S07]  /*0cc0*/  IMAD.MOV R4, RZ, RZ, -R4 ;  /* 0x000000ffff047224 */ /* 0x000fce00078e0a04 */
.L_x_6:
[----:B------:R-:W-:Y:S01]  /*0cd0*/  VIADD R4, R4, 0x10 ;  /* 0x0000001004047836 */ /* 0x000fe20000000000 */
[----:B------:R-:W-:Y:S01]  /*0ce0*/  STS [R6+-0x400], RZ ;  /* 0xfffc00ff06007388 */ /* 0x000fe20000000800 */
[----:B------:R-:W-:-:S03]  /*0cf0*/  VIADD R5, R5, 0x200 ;  /* 0x0000020005057836 */ /* 0x000fc60000000000 */
[----:B------:R-:W-:Y:S01]  /*0d00*/  ISETP.NE.AND P0, PT, R4, RZ, PT ;  /* 0x000000ff0400720c */ /* 0x000fe20003f05270 */
[----:B------:R-:W-:Y:S04]  /*0d10*/  STS [R6+-0x380], RZ ;  /* 0xfffc80ff06007388 */ /* 0x000fe80000000800 */
[----:B------:R-:W-:Y:S04]  /*0d20*/  STS [R6+-0x300], RZ ;  /* 0xfffd00ff06007388 */ /* 0x000fe80000000800 */
[----:B------:R-:W-:Y:S04]  /*0d30*/  STS [R6+-0x280], RZ ;  /* 0xfffd80ff06007388 */ /* 0x000fe80000000800 */
[----:B------:R-:W-:Y:S04]  /*0d40*/  STS [R6+-0x200], RZ ;  /* 0xfffe00ff06007388 */ /* 0x000fe80000000800 */
[----:B------:R-:W-:Y:S04]  /*0d50*/  STS [R6+-0x180], RZ ;  /* 0xfffe80ff06007388 */ /* 0x000fe80000000800 */
[----:B------:R-:W-:Y:S04]  /*0d60*/  STS [R6+-0x100], RZ ;  /* 0xffff00ff06007388 */ /* 0x000fe80000000800 */
[----:B------:R-:W-:Y:S04]  /*0d70*/  STS [R6+-0x80], RZ ;  /* 0xffff80ff06007388 */ /* 0x000fe80000000800 */
[----:B------:R-:W-:Y:S04]  /*0d80*/  STS [R6], RZ ;  /* 0x000000ff06007388 */ /* 0x000fe80000000800 */
[----:B------:R-:W-:Y:S04]  /*0d90*/  STS [R6+0x80], RZ ;  /* 0x000080ff06007388 */ /* 0x000fe80000000800 */
[----:B------:R-:W-:Y:S04]  /*0da0*/  STS [R6+0x100], RZ ;  /* 0x000100ff06007388 */ /* 0x000fe80000000800 */
[----:B------:R-:W-:Y:S04]  /*0db0*/  STS [R6+0x180], RZ ;  /* 0x000180ff06007388 */ /* 0x000fe80000000800 */
[----:B------:R-:W-:Y:S04]  /*0dc0*/  STS [R6+0x200], RZ ;  /* 0x000200ff06007388 */ /* 0x000fe80000000800 */
[----:B------:R-:W-:Y:S04]  /*0dd0*/  STS [R6+0x280], RZ ;  /* 0x000280ff06007388 */ /* 0x000fe80000000800 */
[----:B------:R-:W-:Y:S04]  /*0de0*/  STS [R6+0x300], RZ ;  /* 0x000300ff06007388 */ /* 0x000fe80000000800 */
[----:B------:R0:W-:Y:S02]  /*0df0*/  STS [R6+0x380], RZ ;  /* 0x000380ff06007388 */ /* 0x0001e40000000800 */
[----:B0-----:R-:W-:Y:S01]  /*0e00*/  VIADD R6, R6, 0x800 ;  /* 0x0000080006067836 */ /* 0x001fe20000000000 */
[----:B------:R-:W-:Y:S06]  /*0e10*/  @P0 BRA `(.L_x_6) ;  /* 0xfffffffc00ac0947 */ /* 0x000fec000383ffff */
.L_x_5:
[----:B------:R-:W-:Y:S05]  /*0e20*/  BSYNC.RECONVERGENT B0 ;  /* 0x0000000000007941 */ /* 0x000fea0003800200 */
.L_x_4:
[----:B------:R-:W-:Y:S01]  /*0e30*/  BSSY.RECONVERGENT B0, `(.L_x_7) ;  /* 0x0000027000007945 */ /* 0x000fe20003800200 */
[----:B------:R-:W-:Y:S01]  /*0e40*/  SHF.L.U32 R7, R7, R30, RZ ;  /* 0x0000001e07077219 */ /* 0x000fe200000006ff */
[----:B------:R-:W-:Y:S02]  /*0e50*/  IMAD.IADD R6, R29, 0x1, R0 ;  /* 0x000000011d067824 */ /* 0x000fe400078e0200 */
[----:B------:R-:W-:Y:S05]  /*0e60*/  @!P1 BRA `(.L_x_8) ;  /* 0x00000000008c9947 */ /* 0x000fea0003800000 */
[----:B------:R-:W-:Y:S01]  /*0e70*/  ISETP.GE.U32.AND P0, PT, R32, 0x8, PT ;  /* 0x000000082000780c */ /* 0x000fe20003f06070 */
[----:B------:R-:W-:Y:S01]  /*0e80*/  BSSY.RECONVERGENT B1, `(.L_x_9) ;  /* 0x000000e000017945 */ /* 0x000fe20003800200 */
[----:B------:R-:W-:-:S04]  /*0e90*/  LOP3.LUT R30, R33, 0x7, RZ, 0xc0, !PT ;  /* 0x00000007211e7812 */ /* 0x000fc800078ec0ff */
[----:B------:R-:W-:-:S07]  /*0ea0*/  ISETP.NE.AND P1, PT, R30, RZ, PT ;  /* 0x000000ff1e00720c */ /* 0x000fce0003f25270 */
[----:B------:R-:W-:Y:S06]  /*0eb0*/  @!P0 BRA `(.L_x_10) ;  /* 0x0000000000288947 */ /* 0x000fec0003800000 */
[C---:B------:R-:W-:Y:S02]  /*0ec0*/  IMAD R4, R5.reuse, 0x4, R6 ;  /* 0x0000000405047824 */ /* 0x040fe400078e0206 */
[----:B------:R-:W-:-:S03]  /*0ed0*/  VIADD R5, R5, 0x100 ;  /* 0x0000010005057836 */ /* 0x000fc60000000000 */
[----:B------:R0:W-:Y:S04]  /*0ee0*/  STS [R4], RZ ;  /* 0x000000ff04007388 */ /* 0x0001e80000000800 */
[----:B------:R0:W-:Y:S04]  /*0ef0*/  STS [R4+0x80], RZ ;  /* 0x000080ff04007388 */ /* 0x0001e80000000800 */
[----:B------:R0:W-:Y:S04]  /*0f00*/  STS [R4+0x100], RZ ;  /* 0x000100ff04007388 */ /* 0x0001e80000000800 */
[----:B------:R0:W-:Y:S04]  /*0f10*/  STS [R4+0x180], RZ ;  /* 0x000180ff04007388 */ /* 0x0001e80000000800 */
[----:B------:R0:W-:Y:S04]  /*0f20*/  STS [R4+0x200], RZ ;  /* 0x000200ff04007388 */ /* 0x0001e80000000800 */
[----:B------:R0:W-:Y:S04]  /*0f30*/  STS [R4+0x280], RZ ;  /* 0x000280ff04007388 */ /* 0x0001e80000000800 */
[----:B------:R0:W-:Y:S04]  /*0f40*/  STS [R4+0x300], RZ ;  /* 0x000300ff04007388 */ /* 0x0001e80000000800 */
[----:B------:R0:W-:Y:S02]  /*0f50*/  STS [R4+0x380], RZ ;  /* 0x000380ff04007388 */ /* 0x0001e40000000800 */
.L_x_10:
[----:B------:R-:W-:Y:S05]  /*0f60*/  BSYNC.RECONVERGENT B1 ;  /* 0x0000000000017941 */ /* 0x000fea0003800200 */
.L_x_9:
[----:B------:R-:W-:Y:S05]  /*0f70*/  @!P1 BRA `(.L_x_8) ;  /* 0x0000000000489947 */ /* 0x000fea0003800000 */
[----:B------:R-:W-:Y:S02]  /*0f80*/  ISETP.GE.U32.AND P0, PT, R30, 0x4, PT ;  /* 0x000000041e00780c */ /* 0x000fe40003f06070 */
[----:B------:R-:W-:-:S04]  /*0f90*/  LOP3.LUT R33, R33, 0x3, RZ, 0xc0, !PT ;  /* 0x0000000321217812 */ /* 0x000fc800078ec0ff */
[----:B------:R-:W-:-:S07]  /*0fa0*/  ISETP.NE.AND P1, PT, R33, RZ, PT ;  /* 0x000000ff2100720c */ /* 0x000fce0003f25270 */
[C---:B0-----:R-:W-:Y:S02]  /*0fb0*/  @P0 IMAD R4, R5.reuse, 0x4, R6 ;  /* 0x0000000405040824 */ /* 0x041fe400078e0206 */
[----:B------:R-:W-:-:S03]  /*0fc0*/  @P0 VIADD R5, R5, 0x80 ;  /* 0x0000008005050836 */ /* 0x000fc60000000000 */
[----:B------:R1:W-:Y:S04]  /*0fd0*/  @P0 STS [R4], RZ ;  /* 0x000000ff04000388 */ /* 0x0003e80000000800 */
[----:B------:R1:W-:Y:S04]  /*0fe0*/  @P0 STS [R4+0x80], RZ ;  /* 0x000080ff04000388 */ /* 0x0003e80000000800 */
[----:B------:R1:W-:Y:S04]  /*0ff0*/  @P0 STS [R4+0x100], RZ ;  /* 0x000100ff04000388 */ /* 0x0003e80000000800 */
[----:B------:R1:W-:Y:S01]  /*1000*/  @P0 STS [R4+0x180], RZ ;  /* 0x000180ff04000388 */ /* 0x0003e20000000800 */
[----:B------:R-:W-:Y:S05]  /*1010*/  @!P1 BRA `(.L_x_8) ;  /* 0x0000000000209947 */ /* 0x000fea0003800000 */
[----:B------:R-:W-:Y:S02]  /*1020*/  IMAD R0, R5, 0x4, R0 ;  /* 0x0000000405007824 */ /* 0x000fe400078e0200 */
[----:B------:R-:W-:Y:S02]  /*1030*/  IMAD.MOV R33, RZ, RZ, -R33 ;  /* 0x000000ffff217224 */ /* 0x000fe400078e0a21 */
[----:B------:R-:W-:-:S07]  /*1040*/  IMAD.IADD R0, R29, 0x1, R0 ;  /* 0x000000011d007824 */ /* 0x000fce00078e0200 */
.L_x_11:
[----:B------:R-:W-:Y:S01]  /*1050*/  VIADD R33, R33, 0x1 ;  /* 0x0000000121217836 */ /* 0x000fe20000000000 */
[----:B------:R0:W-:Y:S04]  /*1060*/  STS [R0], RZ ;  /* 0x000000ff00007388 */ /* 0x0001e80000000800 */
[----:B------:R-:W-:Y:S01]  /*1070*/  ISETP.NE.AND P0, PT, R33, RZ, PT ;  /* 0x000000ff2100720c */ /* 0x000fe20003f05270 */
[----:B0-----:R-:W-:-:S12]  /*1080*/  VIADD R0, R0, 0x80 ;  /* 0x0000008000007836 */ /* 0x001fd80000000000 */
[----:B------:R-:W-:Y:S05]  /*1090*/  @P0 BRA `(.L_x_11) ;  /* 0xfffffffc00ec0947 */ /* 0x000fea000383ffff */
.L_x_8:
[----:B------:R-:W-:Y:S05]  /*10a0*/  BSYNC.RECONVERGENT B0 ;  /* 0x0000000000007941 */ /* 0x000fea0003800200 */
.L_x_7:
[----:B------:R-:W2:Y:S01]  /*10b0*/  LDCU UR4, c[0x0][0x3c4] ;  /* 0x00007880ff0477ac */ /* 0x000ea20008000800 */
[----:B------:R-:W-:Y:S01]  /*10c0*/  ISETP.NE.AND P0, PT, R25, 0x7fffffff, PT ;  /* 0x7fffffff1900780c */ /* 0x000fe20003f05270 */
[----:B------:R-:W-:Y:S01]  /*10d0*/  BSSY.RECONVERGENT B0, `(.L_x_12) ;  /* 0x0000097000007945 */ /* 0x000fe20003800200 */
[C---:B------:R-:W-:Y:S02]  /*10e0*/  ISETP.NE.AND P1, PT, R24.reuse, 0x7fffffff, PT ;  /* 0x7fffffff1800780c */ /* 0x040fe40003f25270 */
[----:B------:R-:W-:Y:S02]  /*10f0*/  ISETP.NE.AND P2, PT, R23, 0x7fffffff, PT ;  /* 0x7fffffff1700780c */ /* 0x000fe40003f45270 */
[----:B------:R-:W-:Y:S02]  /*1100*/  SEL R0, R25, 0x80000000, P0 ;  /* 0x8000000019007807 */ /* 0x000fe40000000000 */
[----:B01----:R-:W-:Y:S02]  /*1110*/  SEL R4, R24, 0x80000000, P1 ;  /* 0x8000000018047807 */ /* 0x003fe40000800000 */
[----:B------:R-:W-:-:S02]  /*1120*/  SEL R5, R23, 0x80000000, P2 ;  /* 0x8000000017057807 */ /* 0x000fc40001000000 */
[----:B------:R-:W-:Y:S02]  /*1130*/  ISETP.NE.AND P0, PT, R22, 0x7fffffff, PT ;  /* 0x7fffffff1600780c */ /* 0x000fe40003f05270 */
[----:B------:R-:W-:Y:S02]  /*1140*/  ISETP.NE.AND P1, PT, R21, 0x7fffffff, PT ;  /* 0x7fffffff1500780c */ /* 0x000fe40003f25270 */
[----:B------:R-:W-:Y:S02]  /*1150*/  ISETP.NE.AND P3, PT, R19, 0x7fffffff, PT ;  /* 0x7fffffff1300780c */ /* 0x000fe40003f65270 */
[----:B--2---:R-:W-:Y:S02]  /*1160*/  SHF.R.U32.HI R0, RZ, UR4, R0 ;  /* 0x00000004ff007c19 */ /* 0x004fe40008011600 */
[----:B------:R-:W-:Y:S02]  /*1170*/  SHF.R.U32.HI R4, RZ, UR4, R4 ;  /* 0x00000004ff047c19 */ /* 0x000fe40008011604 */
[----:B------:R-:W-:-:S02]  /*1180*/  SHF.R.U32.HI R30, RZ, UR4, R5 ;  /* 0x00000004ff1e7c19 */ /* 0x000fc40008011605 */
[-C--:B------:R-:W-:Y:S02]  /*1190*/  LOP3.LUT R31, R0, R7.reuse, RZ, 0x30, !PT ;  /* 0x00000007001f7212 */ /* 0x080fe400078e30ff */
[-C--:B------:R-:W-:Y:S02]  /*11a0*/  LOP3.LUT R5, R4, R7.reuse, RZ, 0x30, !PT ;  /* 0x0000000704057212 */ /* 0x080fe400078e30ff */
[----:B------:R-:W-:Y:S01]  /*11b0*/  LOP3.LUT R33, R30, R7, RZ, 0x30, !PT ;  /* 0x000000071e217212 */ /* 0x000fe200078e30ff */
[--C-:B------:R-:W-:Y:S01]  /*11c0*/  IMAD R0, R31, 0x4, R6.reuse ;  /* 0x000000041f007824 */ /* 0x100fe200078e0206 */
[----:B------:R-:W-:Y:S01]  /*11d0*/  SEL R4, R22, 0x80000000, P0 ;  /* 0x8000000016047807 */ /* 0x000fe20000000000 */
[--C-:B------:R-:W-:Y:S01]  /*11e0*/  IMAD R5, R5, 0x4, R6.reuse ;  /* 0x0000000405057824 */ /* 0x100fe200078e0206 */
[----:B------:R-:W-:Y:S01]  /*11f0*/  SEL R30, R21, 0x80000000, P1 ;  /* 0x80000000151e7807 */ /* 0x000fe20000800000 */
[----:B------:R-:W-:Y:S01]  /*1200*/  IMAD R33, R33, 0x4, R6 ;  /* 0x0000000421217824 */ /* 0x000fe200078e0206 */
[----:B------:R-:W-:Y:S01]  /*1210*/  ISETP.NE.AND P2, PT, R20, 0x7fffffff, PT ;  /* 0x7fffffff1400780c */ /* 0x000fe20003f45270 */
[----:B------:R-:W-:Y:S01]  /*1220*/  NOP ;  /* 0x0000000000007918 */ /* 0x000fe20000000000 */
[----:B------:R-:W-:Y:S01]  /*1230*/  SHF.R.U32.HI R4, RZ, UR4, R4 ;  /* 0x00000004ff047c19 */ /* 0x000fe20008011604 */
[----:B------:R0:W-:Y:S01]  /*1240*/  ATOMS.POPC.INC.32 RZ, [R0+URZ] ;  /* 0x0000000000ff7f8c */ /* 0x0001e2000d8000ff */
[----:B------:R-:W-:-:S02]  /*1250*/  SHF.R.U32.HI R30, RZ, UR4, R30 ;  /* 0x00000004ff1e7c19 */ /* 0x000fc4000801161e */
[----:B------:R-:W-:Y:S01]  /*1260*/  SEL R32, R20, 0x80000000, P2 ;  /* 0x8000000014207807 */ /* 0x000fe20001000000 */
[----:B------:R1:W-:Y:S01]  /*1270*/  ATOMS.POPC.INC.32 RZ, [R5+URZ] ;  /* 0x0000000005ff7f8c */ /* 0x0003e2000d8000ff */
[----:B------:R-:W-:Y:S02]  /*1280*/  ISETP.NE.AND P4, PT, R18, 0x7fffffff, PT ;  /* 0x7fffffff1200780c */ /* 0x000fe40003f85270 */
[----:B------:R-:W-:Y:S01]  /*1290*/  SHF.R.U32.HI R32, RZ, UR4, R32 ;  /* 0x00000004ff207c19 */ /* 0x000fe20008011620 */
[----:B------:R2:W-:Y:S01]  /*12a0*/  ATOMS.POPC.INC.32 RZ, [R33+URZ] ;  /* 0x0000000021ff7f8c */ /* 0x0005e2000d8000ff */
[----:B0-----:R-:W-:Y:S02]  /*12b0*/  SEL R0, R19, 0x80000000, P3 ;  /* 0x8000000013007807 */ /* 0x001fe40001800000 */
[----:B------:R-:W-:Y:S02]  /*12c0*/  ISETP.NE.AND P0, PT, R17, 0x7fffffff, PT ;  /* 0x7fffffff1100780c */ /* 0x000fe40003f05270 */
[----:B-1----:R-:W-:-:S02]  /*12d0*/  LOP3.LUT R5, R4, R7, RZ, 0x30, !PT ;  /* 0x0000000704057212 */ /* 0x002fc400078e30ff */
[----:B------:R-:W-:Y:S02]  /*12e0*/  SHF.R.U32.HI R0, RZ, UR4, R0 ;  /* 0x00000004ff007c19 */ /* 0x000fe40008011600 */
[-C--:B--2---:R-:W-:Y:S01]  /*12f0*/  LOP3.LUT R33, R30, R7.reuse, RZ, 0x30, !PT ;  /* 0x000000071e217212 */ /* 0x084fe200078e30ff */
[--C-:B------:R-:W-:Y:S01]  /*1300*/  IMAD R5, R5, 0x4, R6.reuse ;  /* 0x0000000405057824 */ /* 0x100fe200078e0206 */
[----:B------:R-:W-:Y:S02]  /*1310*/  SEL R34, R18, 0x80000000, P4 ;  /* 0x8000000012227807 */ /* 0x000fe40002000000 */
[----:B------:R-:W-:Y:S01]  /*1320*/  ISETP.NE.AND P1, PT, R16, 0x7fffffff, PT ;  /* 0x7fffffff1000780c */ /* 0x000fe20003f25270 */
[----:B------:R-:W-:Y:S01]  /*1330*/  IMAD R33, R33, 0x4, R6 ;  /* 0x0000000421217824 */ /* 0x000fe200078e0206 */
[----:B------:R-:W-:Y:S01]  /*1340*/  LOP3.LUT R37, R0, R7, RZ, 0x30, !PT ;  /* 0x0000000700257212 */ /* 0x000fe200078e30ff */
[----:B------:R0:W-:Y:S01]  /*1350*/  ATOMS.POPC.INC.32 RZ, [R5+URZ] ;  /* 0x0000000005ff7f8c */ /* 0x0001e2000d8000ff */
[----:B------:R-:W-:-:S02]  /*1360*/  ISETP.NE.AND P2, PT, R15, 0x7fffffff, PT ;  /* 0x7fffffff0f00780c */ /* 0x000fc40003f45270 */
[----:B------:R-:W-:Y:S01]  /*1370*/  LOP3.LUT R35, R32, R7, RZ, 0x30, !PT ;  /* 0x0000000720237212 */ /* 0x000fe200078e30ff */
[----:B------:R1:W-:Y:S01]  /*1380*/  ATOMS.POPC.INC.32 RZ, [R33+URZ] ;  /* 0x0000000021ff7f8c */ /* 0x0003e2000d8000ff */
[----:B------:R-:W-:Y:S01]  /*1390*/  SEL R0, R17, 0x80000000, P0 ;  /* 0x8000000011007807 */ /* 0x000fe20000000000 */
[--C-:B------:R-:W-:Y:S01]  /*13a0*/  IMAD R37, R37, 0x4, R6.reuse ;  /* 0x0000000425257824 */ /* 0x100fe200078e0206 */
[----:B------:R-:W-:Y:S01]  /*13b0*/  ISETP.NE.AND P4, PT, R13, 0x7fffffff, PT ;  /* 0x7fffffff0d00780c */ /* 0x000fe20003f85270 */
[----:B------:R-:W-:Y:S01]  /*13c0*/  IMAD R35, R35, 0x4, R6 ;  /* 0x0000000423237824 */ /* 0x000fe200078e0206 */
[----:B------:R-:W-:Y:S02]  /*13d0*/  SHF.R.U32.HI R34, RZ, UR4, R34 ;  /* 0x00000004ff227c19 */ /* 0x000fe40008011622 */
[----:B------:R-:W-:Y:S02]  /*13e0*/  SEL R4, R16, 0x80000000, P1 ;  /* 0x8000000010047807 */ /* 0x000fe40000800000 */
[----:B0-----:R-:W-:Y:S01]  /*13f0*/  SEL R5, R15, 0x80000000, P2 ;  /* 0x800000000f057807 */ /* 0x001fe20001000000 */
[----:B------:R0:W-:Y:S01]  /*1400*/  ATOMS.POPC.INC.32 RZ, [R35+URZ] ;  /* 0x0000000023ff7f8c */ /* 0x0001e2000d8000ff */
[----:B------:R-:W-:-:S02]  /*1410*/  SHF.R.U32.HI R0, RZ, UR4, R0 ;  /* 0x00000004ff007c19 */ /* 0x000fc40008011600 */
[----:B------:R-:W-:Y:S01]  /*1420*/  ISETP.NE.AND P3, PT, R14, 0x7fffffff, PT ;  /* 0x7fffffff0e00780c */ /* 0x000fe20003f65270 */
[----:B------:R2:W-:Y:S01]  /*1430*/  ATOMS.POPC.INC.32 RZ, [R37+URZ] ;  /* 0x0000000025ff7f8c */ /* 0x0005e2000d8000ff */
[----:B-1----:R-:W-:Y:S02]  /*1440*/  SEL R33, R13, 0x80000000, P4 ;  /* 0x800000000d217807 */ /* 0x002fe40002000000 */
[-C--:B------:R-:W-:Y:S02]  /*1450*/  LOP3.LUT R39, R34, R7.reuse, RZ, 0x30, !PT ;  /* 0x0000000722277212 */ /* 0x080fe400078e30ff */
[----:B------:R-:W-:Y:S02]  /*1460*/  SHF.R.U32.HI R4, RZ, UR4, R4 ;  /* 0x00000004ff047c19 */ /* 0x000fe40008011604 */
[----:B------:R-:W-:Y:S01]  /*1470*/  SHF.R.U32.HI R30, RZ, UR4, R5 ;  /* 0x00000004ff1e7c19 */ /* 0x000fe20008011605 */
[----:B------:R-:W-:Y:S01]  /*1480*/  IMAD R39, R39, 0x4, R6 ;  /* 0x0000000427277824 */ /* 0x000fe200078e0206 */
[----:B------:R-:W-:-:S02]  /*1490*/  LOP3.LUT R5, R0, R7, RZ, 0x30, !PT ;  /* 0x0000000700057212 */ /* 0x000fc400078e30ff */
[----:B------:R-:W-:Y:S02]  /*14a0*/  SEL R32, R14, 0x80000000, P3 ;  /* 0x800000000e207807 */ /* 0x000fe40001800000 */
[----:B------:R-:W-:Y:S01]  /*14b0*/  SHF.R.U32.HI R0, RZ, UR4, R33 ;  /* 0x00000004ff007c19 */ /* 0x000fe20008011621 */
[----:B------:R-:W-:Y:S01]  /*14c0*/  IMAD R5, R5, 0x4, R6 ;  /* 0x0000000405057824 */ /* 0x000fe200078e0206 */
[-C--:B------:R-:W-:Y:S01]  /*14d0*/  LOP3.LUT R33, R4, R7.reuse, RZ, 0x30, !PT ;  /* 0x0000000704217212 */ /* 0x080fe200078e30ff */
[----:B------:R1:W-:Y:S01]  /*14e0*/  ATOMS.POPC.INC.32 RZ, [R39+URZ] ;  /* 0x0000000027ff7f8c */ /* 0x0003e2000d8000ff */
[----:B0-----:R-:W-:Y:S02]  /*14f0*/  LOP3.LUT R35, R30, R7, RZ, 0x30, !PT ;  /* 0x000000071e237212 */ /* 0x001fe400078e30ff */
[----:B------:R-:W-:Y:S01]  /*1500*/  SHF.R.U32.HI R32, RZ, UR4, R32 ;  /* 0x00000004ff207c19 */ /* 0x000fe20008011620 */
[--C-:B------:R-:W-:Y:S01]  /*1510*/  IMAD R33, R33, 0x4, R6.reuse ;  /* 0x0000000421217824 */ /* 0x100fe200078e0206 */
[----:B------:R-:W-:Y:S01]  /*1520*/  ISETP.NE.AND P0, PT, R12, 0x7fffffff, PT ;  /* 0x7fffffff0c00780c */ /* 0x000fe20003f05270 */
[----:B------:R-:W-:Y:S01]  /*1530*/  IMAD R35, R35, 0x4, R6 ;  /* 0x0000000423237824 */ /* 0x000fe200078e0206 */
[----:B------:R-:W-:Y:S01]  /*1540*/  ISETP.NE.AND P1, PT, R11, 0x7fffffff, PT ;  /* 0x7fffffff0b00780c */ /* 0x000fe20003f25270 */
[----:B------:R0:W-:Y:S01]  /*1550*/  ATOMS.POPC.INC.32 RZ, [R5+URZ] ;  /* 0x0000000005ff7f8c */ /* 0x0001e2000d8000ff */
[----:B------:R-:W-:-:S02]  /*1560*/  ISETP.NE.AND P2, PT, R10, 0x7fffffff, PT ;  /* 0x7fffffff0a00780c */ /* 0x000fc40003f45270 */
[-C--:B--2---:R-:W-:Y:S01]  /*1570*/  LOP3.LUT R37, R32, R7.reuse, RZ, 0x30, !PT ;  /* 0x0000000720257212 */ /* 0x084fe200078e30ff */
[----:B------:R2:W-:Y:S01]  /*1580*/  ATOMS.POPC.INC.32 RZ, [R33+URZ] ;  /* 0x0000000021ff7f8c */ /* 0x0005e2000d8000ff */
[----:B-1----:R-:W-:Y:S02]  /*1590*/  LOP3.LUT R39, R0, R7, RZ, 0x30, !PT ;  /* 0x0000000700277212 */ /* 0x002fe400078e30ff */
[----:B------:R-:W-:Y:S01]  /*15a0*/  ISETP.NE.AND P3, PT, R9, 0x7fffffff, PT ;  /* 0x7fffffff0900780c */ /* 0x000fe20003f65270 */
[----:B------:R1:W-:Y:S01]  /*15b0*/  ATOMS.POPC.INC.32 RZ, [R35+URZ] ;  /* 0x0000000023ff7f8c */ /* 0x0003e2000d8000ff */
[----:B------:R-:W-:Y:S01]  /*15c0*/  ISETP.NE.AND P4, PT, R8, 0x7fffffff, PT ;  /* 0x7fffffff0800780c */ /* 0x000fe20003f85270 */
[--C-:B------:R-:W-:Y:S01]  /*15d0*/  IMAD R37, R37, 0x4, R6.reuse ;  /* 0x0000000425257824 */ /* 0x100fe200078e0206 */
[----:B------:R-:W-:Y:S01]  /*15e0*/  SEL R0, R12, 0x80000000, P0 ;  /* 0x800000000c007807 */ /* 0x000fe20000000000 */
[----:B------:R-:W-:Y:S01]  /*15f0*/  IMAD R39, R39, 0x4, R6 ;  /* 0x0000000427277824 */ /* 0x000fe200078e0206 */
[----:B------:R-:W-:Y:S01]  /*1600*/  SEL R30, R11, 0x80000000, P1 ;  /* 0x800000000b1e7807 */ /* 0x000fe20000800000 */
[----:B0-----:R-:W0:Y:S01]  /*1610*/  LDC.64 R4, c[0x0][0x380] ;  /* 0x0000e000ff047b82 */ /* 0x001e220000000a00 */
[----:B------:R-:W-:Y:S01]  /*1620*/  SEL R32, R10, 0x80000000, P2 ;  /* 0x800000000a207807 */ /* 0x000fe20001000000 */
[----:B------:R3:W-:Y:S01]  /*1630*/  ATOMS.POPC.INC.32 RZ, [R37+URZ] ;  /* 0x0000000025ff7f8c */ /* 0x0007e2000d8000ff */
[----:B--2---:R-:W-:-:S02]  /*1640*/  SEL R33, R9, 0x80000000, P3 ;  /* 0x8000000009217807 */ /* 0x004fc40001800000 */
[----:B-1----:R-:W-:Y:S01]  /*1650*/  SEL R35, R8, 0x80000000, P4 ;  /* 0x8000000008237807 */ /* 0x002fe20002000000 */
[----:B------:R1:W-:Y:S01]  /*1660*/  ATOMS.POPC.INC.32 RZ, [R39+URZ] ;  /* 0x0000000027ff7f8c */ /* 0x0003e2000d8000ff */
[----:B------:R-:W-:Y:S02]  /*1670*/  SHF.R.U32.HI R0, RZ, UR4, R0 ;  /* 0x00000004ff007c19 */ /* 0x000fe40008011600 */
[----:B------:R-:W-:Y:S02]  /*1680*/  SHF.R.U32.HI R30, RZ, UR4, R30 ;  /* 0x00000004ff1e7c19 */ /* 0x000fe4000801161e */
[----:B------:R-:W-:Y:S02]  /*1690*/  SHF.R.U32.HI R32, RZ, UR4, R32 ;  /* 0x00000004ff207c19 */ /* 0x000fe40008011620 */
[----:B------:R-:W-:Y:S02]  /*16a0*/  SHF.R.U32.HI R34, RZ, UR4, R33 ;  /* 0x00000004ff227c19 */ /* 0x000fe40008011621 */
[----:B------:R-:W-:-:S02]  /*16b0*/  SHF.R.U32.HI R36, RZ, UR4, R35 ;  /* 0x00000004ff247c19 */ /* 0x000fc40008011623 */
[-C--:B------:R-:W-:Y:S01]  /*16c0*/  LOP3.LUT R33, R0, R7.reuse, RZ, 0x30, !PT ;  /* 0x0000000700217212 */ /* 0x080fe200078e30ff */
[----:B------:R-:W-:Y:S01]  /*16d0*/  IMAD.MOV.U32 R0, RZ, RZ, RZ ;  /* 0x000000ffff007224 */ /* 0x000fe200078e00ff */
[-C--:B------:R-:W-:Y:S01]  /*16e0*/  LOP3.LUT R35, R30, R7.reuse, RZ, 0x30, !PT ;  /* 0x000000071e237212 */ /* 0x080fe200078e30ff */
[----:B------:R-:W-:Y:S01]  /*16f0*/  IMAD R30, R3, 0x4, R29 ;  /* 0x00000004031e7824 */ /* 0x000fe200078e021d */
[-C--:B---3--:R-:W-:Y:S01]  /*1700*/  LOP3.LUT R37, R32, R7.reuse, RZ, 0x30, !PT ;  /* 0x0000000720257212 */ /* 0x088fe200078e30ff */
[--C-:B------:R-:W-:Y:S01]  /*1710*/  IMAD R33, R33, 0x4, R6.reuse ;  /* 0x0000000421217824 */ /* 0x100fe200078e0206 */
[----:B------:R-:W-:Y:S01]  /*1720*/  ISETP.GT.U32.AND P5, PT, R3, 0xff, PT ;  /* 0x000000ff0300780c */ /* 0x000fe20003fa4070 */
[--C-:B------:R-:W-:Y:S01]  /*1730*/  IMAD R35, R35, 0x4, R6.reuse ;  /* 0x0000000423237824 */ /* 0x100fe200078e0206 */
[-C--:B-1----:R-:W-:Y:S01]  /*1740*/  LOP3.LUT R39, R34, R7.reuse, RZ, 0x30, !PT ;  /* 0x0000000722277212 */ /* 0x082fe200078e30ff */
[--C-:B------:R-:W-:Y:S01]  /*1750*/  IMAD R37, R37, 0x4, R6.reuse ;  /* 0x0000000425257824 */ /* 0x100fe200078e0206 */
[----:B------:R-:W-:Y:S01]  /*1760*/  LOP3.LUT R41, R36, R7, RZ, 0x30, !PT ;  /* 0x0000000724297212 */ /* 0x000fe200078e30ff */
[----:B------:R1:W-:Y:S01]  /*1770*/  ATOMS.POPC.INC.32 RZ, [R33+URZ] ;  /* 0x0000000021ff7f8c */ /* 0x0003e2000d8000ff */
[----:B------:R-:W-:Y:S01]  /*1780*/  P2R R45, PR, RZ, 0x20 ;  /* 0x00000020ff2d7803 */ /* 0x000fe20000000000 */
[----:B------:R-:W-:-:S02]  /*1790*/  IMAD R39, R39, 0x4, R6 ;  /* 0x0000000427277824 */ /* 0x000fc400078e0206 */
[----:B------:R-:W-:Y:S01]  /*17a0*/  IMAD R41, R41, 0x4, R6 ;  /* 0x0000000429297824 */ /* 0x000fe200078e0206 */
[----:B------:R1:W-:Y:S04]  /*17b0*/  ATOMS.POPC.INC.32 RZ, [R35+URZ] ;  /* 0x0000000023ff7f8c */ /* 0x0003e8000d8000ff */
[----:B------:R1:W-:Y:S04]  /*17c0*/  ATOMS.POPC.INC.32 RZ, [R37+URZ] ;  /* 0x0000000025ff7f8c */ /* 0x0003e8000d8000ff */
[----:B------:R1:W-:Y:S04]  /*17d0*/  ATOMS.POPC.INC.32 RZ, [R39+URZ] ;  /* 0x0000000027ff7f8c */ /* 0x0003e8000d8000ff */
[----:B------:R1:W-:Y:S01]  /*17e0*/  ATOMS.POPC.INC.32 RZ, [R41+URZ] ;  /* 0x0000000029ff7f8c */ /* 0x0003e2000d8000ff */
[----:B------:R-:W-:Y:S06]  /*17f0*/  BAR.SYNC.DEFER_BLOCKING 0x0 ;  /* 0x0000000000007b1d */ /* 0x000fec0000010000 */
[----:B0-----:R-:W-:Y:S05]  /*1800*/  @P5 BRA `(.L_x_13) ;  /* 0x00000000008c5947 */ /* 0x001fea0003800000 */
[----:B-1----:R-:W-:Y:S04]  /*1810*/  LDS R33, [R30] ;  /* 0x000000001e217984 */ /* 0x002fe80000000800 */
[----:B------:R-:W0:Y:S04]  /*1820*/  LDS R0, [R30+0x400] ;  /* 0x000400001e007984 */ /* 0x000e280000000800 */
[----:B------:R-:W1:Y:S04]  /*1830*/  LDS R32, [R30+0x800] ;  /* 0x000800001e207984 */ /* 0x000e680000000800 */
[----:B------:R-:W2:Y:S04]  /*1840*/  LDS R34, [R30+0xc00] ;  /* 0x000c00001e227984 */ /* 0x000ea80000000800 */
[----:B------:R-:W3:Y:S04]  /*1850*/  LDS R36, [R30+0x1000] ;  /* 0x001000001e247984 */ /* 0x000ee80000000800 */
[----:B------:R-:W4:Y:S04]  /*1860*/  LDS R38, [R30+0x1400] ;  /* 0x001400001e267984 */ /* 0x000f280000000800 */
[----:B------:R-:W5:Y:S04]  /*1870*/  LDS R40, [R30+0x1800] ;  /* 0x001800001e287984 */ /* 0x000f680000000800 */
[----:B------:R-:W5:Y:S04]  /*1880*/  LDS R42, [R30+0x1c00] ;  /* 0x001c00001e2a7984 */ /* 0x000f680000000800 */
[----:B------:R-:W5:Y:S04]  /*1890*/  LDS R44, [R30+0x2000] ;  /* 0x002000001e2c7984 */ /* 0x000f680000000800 */
[----:B------:R-:W5:Y:S04]  /*18a0*/  LDS R46, [R30+0x2400] ;  /* 0x002400001e2e7984 */ /* 0x000f680000000800 */
[----:B------:R-:W5:Y:S01]  /*18b0*/  LDS R48, [R30+0x2800] ;  /* 0x002800001e307984 */ /* 0x000f620000000800 */
[----:B0-----:R-:W-:-:S03]  /*18c0*/  IMAD.IADD R35, R33, 0x1, R0 ;  /* 0x0000000121237824 */ /* 0x001fc600078e0200 */
[----:B------:R-:W-:Y:S01]  /*18d0*/  STS [R30+0x400], R33 ;  /* 0x000400211e007388 */ /* 0x000fe20000000800 */
[----:B-1----:R-:W-:-:S03]  /*18e0*/  IMAD.IADD R37, R35, 0x1, R32 ;  /* 0x0000000123257824 */ /* 0x002fc600078e0220 */
[----:B------:R-:W0:Y:S01]  /*18f0*/  LDS R0, [R30+0x2c00] ;  /* 0x002c00001e007984 */ /* 0x000e220000000800 */
[----:B--2---:R-:W-:-:S03]  /*1900*/  IMAD.IADD R39, R37, 0x1, R34 ;  /* 0x0000000125277824 */ /* 0x004fc600078e0222 */
[----:B------:R2:W-:Y:S01]  /*1910*/  STS [R30+0x800], R35 ;  /* 0x000800231e007388 */ /* 0x0005e20000000800 */
[----:B---3--:R-:W-:-:S03]  /*1920*/  IMAD.IADD R41, R39, 0x1, R36 ;  /* 0x0000000127297824 */ /* 0x008fc600078e0224 */
[----:B------:R2:W-:Y:S01]  /*1930*/  STS [R30+0xc00], R37 ;  /* 0x000c00251e007388 */ /* 0x0005e20000000800 */
[----:B----4-:R-:W-:-:S03]  /*1940*/  IMAD.IADD R43, R41, 0x1, R38 ;  /* 0x00000001292b7824 */ /* 0x010fc600078e0226 */
[----:B------:R2:W-:Y:S01]  /*1950*/  STS [R30+0x1000], R39 ;  /* 0x001000271e007388 */ /* 0x0005e20000000800 */
[----:B-----5:R-:W-:-:S03]  /*1960*/  IMAD.IADD R47, R43, 0x1, R40 ;  /* 0x000000012b2f7824 */ /* 0x020fc600078e0228 */
[----:B------:R2:W-:Y:S01]  /*1970*/  STS [R30+0x1400], R41 ;  /* 0x001400291e007388 */ /* 0x0005e20000000800 */
[----:B------:R-:W-:-:S03]  /*1980*/  IMAD.IADD R49, R47, 0x1, R42 ;  /* 0x000000012f317824 */ /* 0x000fc600078e022a */
[----:B------:R2:W-:Y:S01]  /*1990*/  STS [R30+0x1800], R43 ;  /* 0x0018002b1e007388 */ /* 0x0005e20000000800 */
[----:B------:R-:W-:-:S03]  /*19a0*/  IMAD.IADD R51, R49, 0x1, R44 ;  /* 0x0000000131337824 */ /* 0x000fc600078e022c */
[----:B------:R2:W-:Y:S01]  /*19b0*/  STS [R30+0x1c00], R47 ;  /* 0x001c002f1e007388 */ /* 0x0005e20000000800 */
[----:B------:R-:W-:-:S03]  /*19c0*/  IMAD.IADD R53, R51, 0x1, R46 ;  /* 0x0000000133357824 */ /* 0x000fc600078e022e */
[----:B------:R2:W-:Y:S01]  /*19d0*/  STS [R30+0x2000], R49 ;  /* 0x002000311e007388 */ /* 0x0005e20000000800 */
[----:B------:R-:W-:-:S03]  /*19e0*/  IMAD.IADD R48, R53, 0x1, R48 ;  /* 0x0000000135307824 */ /* 0x000fc600078e0230 */
[----:B------:R2:W-:Y:S04]  /*19f0*/  STS [R30+0x2400], R51 ;  /* 0x002400331e007388 */ /* 0x0005e80000000800 */
[----:B------:R2:W-:Y:S04]  /*1a00*/  STS [R30+0x2800], R53 ;  /* 0x002800351e007388 */ /* 0x0005e80000000800 */
[----:B------:R2:W-:Y:S01]  /*1a10*/  STS [R30], RZ ;  /* 0x000000ff1e007388 */ /* 0x0005e20000000800 */
[----:B0-----:R-:W-:-:S03]  /*1a20*/  IMAD.IADD R0, R48, 0x1, R0 ;  /* 0x0000000130007824 */ /* 0x001fc600078e0200 */
[----:B------:R2:W-:Y:S04]  /*1a30*/  STS [R30+0x2c00], R48 ;  /* 0x002c00301e007388 */ /* 0x0005e80000000800 */
.L_x_13:
[----:B------:R-:W-:Y:S05]  /*1a40*/  BSYNC.RECONVERGENT B0 ;  /* 0x0000000000007941 */ /* 0x000fea0003800200 */
.L_x_12:
[----:B------:R-:W-:Y:S01]  /*1a50*/  ISETP.NE.AND P0, PT, R0, 0x1b00, PT ;  /* 0x00001b000000780c */ /* 0x000fe20003f05270 */
[----:B-1----:R-:W-:-:S03]  /*1a60*/  IMAD R33, R27, 0x100, R3 ;  /* 0x000001001b217824 */ /* 0x002fc600078e0203 */
[----:B------:R-:W-:Y:S01]  /*1a70*/  ISETP.LT.U32.AND P0, PT, R3, 0x100, !P0 ;  /* 0x000001000300780c */ /* 0x000fe20004701070 */
[----:B------:R-:W-:Y:S01]  /*1a80*/  IMAD.WIDE R4, R33, 0x4, R4 ;  /* 0x0000000421047825 */ /* 0x000fe200078e0204 */
[----:B------:R-:W-:-:S05]  /*1a90*/  @!P5 LOP3.LUT R33, R0, 0x40000000, RZ, 0xfc, !PT ;  /* 0x400000000021d812 */ /* 0x000fca00078efcff */
[----:B------:R0:W-:Y:S06]  /*1aa0*/  @!P5 STG.E.STRONG.SYS desc[UR6][R4.64], R33 ;  /* 0x000000210400d986 */ /* 0x0001ec000c115906 */
[----:B------:R-:W-:Y:S06]  /*1ab0*/  BAR.RED.OR.DEFER_BLOCKING 0x0, P0 ;  /* 0x0000000000007b1d */ /* 0x000fec0000014800 */
[----:B------:R-:W1:Y:S02]  /*1ac0*/  B2R.RESULT RZ, P0 ;  /* 0x0000000000ff731c */ /* 0x000e640000004000 */
[----:B01----:R-:W-:Y:S05]  /*1ad0*/  @!P0 BRA `(.L_x_14) ;  /* 0x0000000c00648947 */ /* 0x003fea0003800000 */
[C---:B------:R-:W-:Y:S01]  /*1ae0*/  ISETP.GT.U32.AND P0, PT, R3.reuse, R31, PT ;  /* 0x0000001f0300720c */ /* 0x040fe20003f04070 */
[----:B------:R-:W-:Y:S01]  /*1af0*/  BSSY B1, `(.L_x_15) ;  /* 0x000002e000017945 */ /* 0x000fe20003800000 */
[----:B--2---:R-:W-:Y:S02]  /*1b00*/  IMAD R37, R3, 0x8, R29 ;  /* 0x0000000803257824 */ /* 0x004fe400078e021d */
[----:B------:R-:W-:Y:S01]  /*1b10*/  SEL R35, RZ, 0x1b00, !P0 ;  /* 0x00001b00ff237807 */ /* 0x000fe20004000000 */
[----:B------:R-:W-:Y:S08]  /*1b20*/  @P5 BRA `(.L_x_16) ;  /* 0x0000000000a85947 */ /* 0x000ff00003800000 */
[----:B------:R-:W0:Y:S02]  /*1b30*/  LDC.64 R6, c[0x0][0x398] ;  /* 0x0000e600ff067b82 */ /* 0x000e240000000a00 */
[----:B0-----:R-:W-:-:S06]  /*1b40*/  IMAD.WIDE.U32 R32, R3, 0x8, R6 ;  /* 0x0000000803207825 */ /* 0x001fcc00078e0006 */
[----:B------:R-:W2:Y:S01]  /*1b50*/  LDG.E.64 R32, desc[UR6][R32.64] ;  /* 0x0000000620207981 */ /* 0x000ea2000c1e1b00 */
[----:B------:R-:W-:Y:S01]  /*1b60*/  IMAD.MOV.U32 R29, RZ, RZ, R0 ;  /* 0x000000ffff1d7224 */ /* 0x000fe200078e0000 */
[----:B--2---:R-:W-:-:S04]  /*1b70*/  IADD3 R6, P0, PT, -R35, R32, RZ ;  /* 0x0000002023067210 */ /* 0x004fc80007f1e1ff */
[----:B------:R-:W-:Y:S02]  /*1b80*/  IADD3.X R7, PT, PT, R33, -0x1, RZ, P0, !PT ;  /* 0xffffffff21077810 */ /* 0x000fe400007fe4ff */
[----:B------:R-:W-:-:S03]  /*1b90*/  ISETP.GE.AND P0, PT, R27, 0x1, PT ;  /* 0x000000011b00780c */ /* 0x000fc60003f06270 */
[----:B------:R0:W-:Y:S10]  /*1ba0*/  STS.64 [R37+0x6c00], R6 ;  /* 0x006c000625007388 */ /* 0x0001f40000000a00 */
[----:B------:R-:W-:Y:S05]  /*1bb0*/  @!P0 BRA `(.L_x_17) ;  /* 0x00000000006c8947 */ /* 0x000fea0003800000 */
[----:B------:R-:W-:Y:S01]  /*1bc0*/  BSSY B0, `(.L_x_18) ;  /* 0x0000019000007945 */ /* 0x000fe20003800000 */
[----:B------:R-:W-:Y:S02]  /*1bd0*/  IMAD.MOV.U32 R26, RZ, RZ, -0x1 ;  /* 0xffffffffff1a7424 */ /* 0x000fe400078e00ff */
[----:B------:R-:W-:Y:S02]  /*1be0*/  IMAD.MOV.U32 R30, RZ, RZ, R27 ;  /* 0x000000ffff1e7224 */ /* 0x000fe400078e001b */
[----:B------:R-:W-:-:S07]  /*1bf0*/  IMAD.MOV.U32 R29, RZ, RZ, R0 ;  /* 0x000000ffff1d7224 */ /* 0x000fce00078e0000 */
.L_x_22:
[----:B0-----:R-:W0:Y:S01]  /*1c00*/  LDC.64 R6, c[0x0][0x380] ;  /* 0x0000e000ff067b82 */ /* 0x001e220000000a00 */
[----:B------:R-:W-:Y:S01]  /*1c10*/  VIADD R39, R30, 0xffffffff ;  /* 0xffffffff1e277836 */ /* 0x000fe20000000000 */
[----:B------:R-:W-:Y:S03]  /*1c20*/  BSSY B2, `(.L_x_19) ;  /* 0x0000008000027945 */ /* 0x000fe60003800000 */
[----:B------:R-:W-:-:S04]  /*1c30*/  IMAD R33, R39, 0x100, R3 ;  /* 0x0000010027217824 */ /* 0x000fc800078e0203 */
[----:B0-----:R-:W-:-:S07]  /*1c40*/  IMAD.WIDE R6, R33, 0x4, R6 ;  /* 0x0000000421067825 */ /* 0x001fce00078e0206 */
.L_x_20:
[----:B------:R-:W-:Y:S05]  /*1c50*/  YIELD ;  /* 0x0000000000007946 */ /* 0x000fea0003800000 */
[----:B------:R0:W-:Y:S06]  /*1c60*/  MEMBAR.SC.CTA ;  /* 0x0000000000007992 */ /* 0x0001ec0000000000 */
[----:B0-----:R-:W2:Y:S02]  /*1c70*/  LDG.E.STRONG.SYS R32, desc[UR6][R6.64] ;  /* 0x0000000606207981 */ /* 0x001ea4000c1f5900 */
[----:B--2---:R-:W-:-:S13]  /*1c80*/  ISETP.NE.AND P0, PT, R32, RZ, PT ;  /* 0x000000ff2000720c */ /* 0x004fda0003f05270 */
[----:B------:R-:W-:Y:S05]  /*1c90*/  @!P0 BRA `(.L_x_20) ;  /* 0xfffffffc00ec8947 */ /* 0x000fea000383ffff */
[----:B------:R-:W-:Y:S05]  /*1ca0*/  BSYNC B2 ;  /* 0x0000000000027941 */ /* 0x000fea0003800000 */
.L_x_19:
[----:B------:R-:W-:Y:S01]  /*1cb0*/  BSSY.RECONVERGENT B2, `(.L_x_21) ;  /* 0x0000006000027945 */ /* 0x000fe20003800200 */
[C---:B------:R-:W-:Y:S02]  /*1cc0*/  ISETP.GT.AND P0, PT, R32.reuse, -0x1, PT ;  /* 0xffffffff2000780c */ /* 0x040fe40003f04270 */
[----:B------:R-:W-:Y:S01]  /*1cd0*/  LOP3.LUT R32, R32, 0x3fffffff, RZ, 0xc0, !PT ;  /* 0x3fffffff20207812 */ /* 0x000fe200078ec0ff */
[----:B------:R-:W-:Y:S05]  /*1ce0*/  WARPSYNC.EXCLUSIVE R26 ;  /* 0x000000001a007348 */ /* 0x000fea0003a00000 */
[----:B------:R-:W-:-:S05]  /*1cf0*/  IMAD.IADD R29, R32, 0x1, R29 ;  /* 0x00000001201d7824 */ /* 0x000fca00078e021d */
[----:B------:R-:W-:-:S07]  /*1d00*/  VOTE.ANY R26, PT, P0 ;  /* 0x00000000001a7806 */ /* 0x000fce00000e0100 */
[----:B------:R-:W-:Y:S05]  /*1d10*/  BSYNC.RECONVERGENT B2 ;  /* 0x0000000000027941 */ /* 0x000fea0003800200 */
.L_x_21:
[----:B------:R-:W-:Y:S01]  /*1d20*/  ISETP.GT.U32.AND P1, PT, R30, 0x1, PT ;  /* 0x000000011e00780c */ /* 0x000fe20003f24070 */
[----:B------:R-:W-:-:S12]  /*1d30*/  IMAD.MOV.U32 R30, RZ, RZ, R39 ;  /* 0x000000ffff1e7224 */ /* 0x000fd800078e0027 */
[----:B------:R-:W-:Y:S05]  /*1d40*/  @P0 BRA P1, `(.L_x_22) ;  /* 0xfffffffc00ac0947 */ /* 0x000fea000083ffff */
[----:B------:R-:W-:Y:S05]  /*1d50*/  BSYNC B0 ;  /* 0x0000000000007941 */ /* 0x000fea0003800000 */
.L_x_18:
[----:B------:R1:W2:Y:S02]  /*1d60*/  LDS.64 R6, [R37+0x6c00] ;  /* 0x006c000025067984 */ /* 0x0002a40000000a00 */
.L_x_17:
[C---:B------:R-:W-:Y:S01]  /*1d70*/  IMAD.IADD R33, R29.reuse, 0x1, -R0 ;  /* 0x000000011d217824 */ /* 0x040fe200078e0a00 */
[----:B------:R-:W-:-:S04]  /*1d80*/  LOP3.LUT R29, R29, 0x80000000, RZ, 0xfc, !PT ;  /* 0x800000001d1d7812 */ /* 0x000fc800078efcff */
[C---:B0-2---:R-:W-:Y:S01]  /*1d90*/  IADD3 R6, P0, PT, R33.reuse, R6, RZ ;  /* 0x0000000621067210 */ /* 0x045fe20007f1e0ff */
[----:B------:R0:W-:Y:S03]  /*1da0*/  STG.E.STRONG.SYS desc[UR6][R4.64], R29 ;  /* 0x0000001d04007986 */ /* 0x0001e6000c115906 */
[----:B------:R-:W-:-:S05]  /*1db0*/  LEA.HI.X.SX32 R7, R33, R7, 0x1, P0 ;  /* 0x0000000721077211 */ /* 0x000fca00000f0eff */
[----:B------:R0:W-:Y:S04]  /*1dc0*/  STS.64 [R37+0x6c00], R6 ;  /* 0x006c000625007388 */ /* 0x0001e80000000a00 */
.L_x_16:
[----:B------:R-:W-:Y:S05]  /*1dd0*/  BSYNC B1 ;  /* 0x0000000000017941 */ /* 0x000fea0003800000 */
.L_x_15:
[----:B0-----:R-:W0:Y:S01]  /*1de0*/  LDC R29, c[0x0][0x3c0] ;  /* 0x0000f000ff1d7b82 */ /* 0x001e220000000800 */
[----:B------:R-:W-:Y:S01]  /*1df0*/  IMAD.MOV.U32 R26, RZ, RZ, -0x1 ;  /* 0xffffffffff1a7424 */ /* 0x000fe200078e00ff */
[----:B------:R-:W-:-:S04]  /*1e00*/  ISETP.GT.AND P2, PT, R24, -0x1, PT ;  /* 0xffffffff1800780c */ /* 0x000fc80003f44270 */
[----:B------:R-:W-:Y:S02]  /*1e10*/  SEL R33, R26, 0x80000000, P2 ;  /* 0x800000001a217807 */ /* 0x000fe40001000000 */
[----:B------:R-:W2:Y:S01]  /*1e20*/  LDC.64 R4, c[0x0][0x390] ;  /* 0x0000e400ff047b82 */ /* 0x000ea20000000a00 */
[----:B0-----:R-:W-:Y:S02]  /*1e30*/  ISETP.GE.AND P0, PT, R28, R29, PT ;  /* 0x0000001d1c00720c */ /* 0x001fe40003f06270 */
[----:B--2---:R-:W-:-:S04]  /*1e40*/  ISETP.EQ.U32.AND P1, PT, R4, RZ, PT ;  /* 0x000000ff0400720c */ /* 0x004fc80003f22070 */
[----:B------:R-:W-:Y:S02]  /*1e50*/  ISETP.EQ.OR.EX P0, PT, R5, RZ, !P0, P1 ;  /* 0x000000ff0500720c */ /* 0x000fe40004702710 */
[----:B------:R-:W-:Y:S02]  /*1e60*/  ISETP.GT.AND P1, PT, R25, -0x1, PT ;  /* 0xffffffff1900780c */ /* 0x000fe40003f24270 */
[----:B------:R-:W-:Y:S02]  /*1e70*/  ISETP.GT.U32.OR P0, PT, R3, 0xff, P0 ;  /* 0x000000ff0300780c */ /* 0x000fe40000704470 */
[----:B------:R-:W-:-:S11]  /*1e80*/  SEL R30, R26, 0x80000000, P1 ;  /* 0x800000001a1e7807 */ /* 0x000fd60000800000 */
[----:B------:R-:W-:Y:S05]  /*1e90*/  @P0 BRA `(.L_x_23) ;  /* 0x00000000001c0947 */ /* 0x000fea0003800000 */
[----:B------:R-:W0:Y:S01]  /*1ea0*/  LDS.64 R6, [R37+0x6c00] ;  /* 0x006c000025067984 */ /* 0x000e220000000a00 */
[C---:B------:R-:W-:Y:S02]  /*1eb0*/  LEA R4, P2, R3.reuse, R4, 0x3 ;  /* 0x0000000403047211 */ /* 0x040fe400078418ff */
[--C-:B------:R-:W-:Y:S02]  /*1ec0*/  SHF.R.S32.HI R39, RZ, 0x1f, R0.reuse ;  /* 0x0000001fff277819 */ /* 0x100fe40000011400 */
[----:B------:R-:W-:Y:S02]  /*1ed0*/  LEA.HI.X R5, R3, R5, RZ, 0x3, P2 ;  /* 0x0000000503057211 */ /* 0x000fe400010f1cff */
[----:B0-----:R-:W-:-:S04]  /*1ee0*/  IADD3 R6, P0, P1, R6, R35, R0 ;  /* 0x0000002306067210 */ /* 0x001fc8000791e000 */
[----:B------:R-:W-:-:S05]  /*1ef0*/  IADD3.X R7, PT, PT, R7, RZ, R39, P0, P1 ;  /* 0x000000ff07077210 */ /* 0x000fca00007e2427 */
[----:B------:R0:W-:Y:S04]  /*1f00*/  STG.E.64 desc[UR6][R4.64], R6 ;  /* 0x0000000604007986 */ /* 0x0001e8000c101b06 */
.L_x_23:
[----:B------:R-:W-:Y:S05]  /*1f10*/  WARPSYNC.ALL ;  /* 0x0000000000007948 */ /* 0x000fea0003800000 */
[----:B------:R-:W2:Y:S08]  /*1f20*/  S2UR UR5, SR_CgaCtaId ;  /* 0x00000000000579c3 */ /* 0x000eb00000008800 */
[----:B------:R-:W-:Y:S01]  /*1f30*/  BAR.SYNC.DEFER_BLOCKING 0x0 ;  /* 0x0000000000007b1d */ /* 0x000fe20000010000 */
[----:B------:R-:W-:-:S02]  /*1f40*/  ISETP.GT.AND P2, PT, R21, -0x1, PT ;  /* 0xffffffff1500780c */ /* 0x000fc40003f44270 */
[----:B------:R-:W-:Y:S02]  /*1f50*/  ISETP.GT.AND P1, PT, R22, -0x1, PT ;  /* 0xffffffff1600780c */ /* 0x000fe40003f24270 */
[----:B0-----:R-:W-:Y:S01]  /*1f60*/  SEL R4, R26, 0x80000000, P2 ;  /* 0x800000001a047807 */ /* 0x001fe20001000000 */
[----:B------:R-:W-:Y:S01]  /*1f70*/  UMOV UR4, 0x400 ;  /* 0x0000040000047882 */ /* 0x000fe20000000000 */
[----:B------:R-:W-:Y:S02]  /*1f80*/  ISETP.GT.AND P2, PT, R17, -0x1, PT ;  /* 0xffffffff1100780c */ /* 0x000fe40003f44270 */
[----:B------:R-:W-:Y:S02]  /*1f90*/  LOP3.LUT R21, R4, R21, RZ, 0x3c, !PT ;  /* 0x0000001504157212 */ /* 0x000fe400078e3cff */
[C---:B------:R-:W-:Y:S02]  /*1fa0*/  SEL R5, R26.reuse, 0x80000000, P1 ;  /* 0x800000001a057807 */ /* 0x040fe40000800000 */
[----:B------:R-:W-:-:S02]  /*1fb0*/  SEL R4, R26, 0x80000000, P2 ;  /* 0x800000001a047807 */ /* 0x000fc40001000000 */
[----:B------:R-:W-:Y:S02]  /*1fc0*/  ISETP.GT.AND P1, PT, R18, -0x1, PT ;  /* 0xffffffff1200780c */ /* 0x000fe40003f24270 */
[----:B------:R-:W-:Y:S02]  /*1fd0*/  LOP3.LUT R22, R5, R22, RZ, 0x3c, !PT ;  /* 0x0000001605167212 */ /* 0x000fe400078e3cff */
[----:B------:R-:W-:Y:S02]  /*1fe0*/  LOP3.LUT R17, R4, R17, RZ, 0x3c, !PT ;  /* 0x0000001104117212 */ /* 0x000fe400078e3cff */
[----:B------:R-:W-:Y:S01]  /*1ff0*/  SEL R5, R26, 0x80000000, P1 ;  /* 0x800000001a057807 */ /* 0x000fe20000800000 */
[----:B--2---:R-:W-:Y:S01]  /*2000*/  ULEA UR4, UR5, UR4, 0x18 ;  /* 0x0000000405047291 */ /* 0x004fe2000f8ec0ff */
[----:B------:R-:W-:Y:S02]  /*2010*/  ISETP.GT.AND P0, PT, R23, -0x1, PT ;  /* 0xffffffff1700780c */ /* 0x000fe40003f04270 */
[----:B------:R-:W-:-:S02]  /*2020*/  LOP3.LUT R18, R5, R18, RZ, 0x3c, !PT ;  /* 0x0000001205127212 */ /* 0x000fc400078e3cff */
[----:B------:R-:W-:Y:S02]  /*2030*/  ISETP.GT.AND P3, PT, R20, -0x1, PT ;  /* 0xffffffff1400780c */ /* 0x000fe40003f64270 */
[----:B------:R-:W-:Y:S02]  /*2040*/  LEA R4, R31, UR4, 0x3 ;  /* 0x000000041f047c11 */ /* 0x000fe4000f8e18ff */
[C---:B------:R-:W-:Y:S02]  /*2050*/  SEL R0, R26.reuse, 0x80000000, P0 ;  /* 0x800000001a007807 */ /* 0x040fe40000000000 */
[----:B------:R-:W-:Y:S02]  /*2060*/  SEL R7, R26, 0x80000000, P3 ;  /* 0x800000001a077807 */ /* 0x000fe40001800000 */
[----:B------:R-:W0:Y:S01]  /*2070*/  LDS.64 R4, [R4+0x6c00] ;  /* 0x006c000004047984 */ /* 0x000e220000000a00 */
[----:B------:R-:W-:Y:S02]  /*2080*/  ISETP.GT.AND P0, PT, R19, -0x1, PT ;  /* 0xffffffff1300780c */ /* 0x000fe40003f04270 */
[----:B------:R-:W-:-:S02]  /*2090*/  ISETP.GT.AND P3, PT, R16, -0x1, PT ;  /* 0xffffffff1000780c */ /* 0x000fc40003f64270 */
[----:B------:R-:W-:Y:S02]  /*20a0*/  LOP3.LUT R23, R0, R23, RZ, 0x3c, !PT ;  /* 0x0000001700177212 */ /* 0x000fe400078e3cff */
[----:B------:R-:W-:Y:S02]  /*20b0*/  LOP3.LUT R20, R7, R20, RZ, 0x3c, !PT ;  /* 0x0000001407147212 */ /* 0x000fe400078e3cff */
[----:B------:R-:W-:Y:S02]  /*20c0*/  ISETP.GT.AND P4, PT, R28, R29, PT ;  /* 0x0000001d1c00720c */ /* 0x000fe40003f84270 */
[C---:B------:R-:W-:Y:S02]  /*20d0*/  SEL R0, R26.reuse, 0x80000000, P0 ;  /* 0x800000001a007807 */ /* 0x040fe40000000000 */
[----:B------:R-:W-:Y:S02]  /*20e0*/  SEL R7, R26, 0x80000000, P3 ;  /* 0x800000001a077807 */ /* 0x000fe40001800000 */
[----:B------:R-:W-:-:S02]  /*20f0*/  ISETP.GT.AND P0, PT, R15, -0x1, PT ;  /* 0xffffffff0f00780c */ /* 0x000fc40003f04270 */
[----:B------:R-:W-:Y:S02]  /*2100*/  ISETP.GT.AND P1, PT, R14, -0x1, PT ;  /* 0xffffffff0e00780c */ /* 0x000fe40003f24270 */
[----:B------:R-:W-:Y:S02]  /*2110*/  ISETP.GT.AND P2, PT, R13, -0x1, PT ;  /* 0xffffffff0d00780c */ /* 0x000fe40003f44270 */
[----:B------:R-:W-:Y:S02]  /*2120*/  ISETP.GT.AND P3, PT, R12, -0x1, PT ;  /* 0xffffffff0c00780c */ /* 0x000fe40003f64270 */
[----:B------:R-:W-:Y:S02]  /*2130*/  LOP3.LUT R19, R0, R19, RZ, 0x3c, !PT ;  /* 0x0000001300137212 */ /* 0x000fe400078e3cff */
[----:B------:R-:W-:Y:S02]  /*2140*/  LOP3.LUT R16, R7, R16, RZ, 0x3c, !PT ;  /* 0x0000001007107212 */ /* 0x000fe400078e3cff */
[----:B------:R-:W-:-:S02]  /*2150*/  SEL R0, R26, 0x80000000, P0 ;  /* 0x800000001a007807 */ /* 0x000fc40000000000 */
[C---:B------:R-:W-:Y:S02]  /*2160*/  SEL R7, R26.reuse, 0x80000000, P1 ;  /* 0x800000001a077807 */ /* 0x040fe40000800000 */
[C---:B------:R-:W-:Y:S02]  /*2170*/  SEL R6, R26.reuse, 0x80000000, P2 ;  /* 0x800000001a067807 */ /* 0x040fe40001000000 */
[----:B------:R-:W-:Y:S02]  /*2180*/  SEL R31, R26, 0x80000000, P3 ;  /* 0x800000001a1f7807 */ /* 0x000fe40001800000 */
[----:B------:R-:W-:Y:S02]  /*2190*/  ISETP.GT.AND P0, PT, R11, -0x1, PT ;  /* 0xffffffff0b00780c */ /* 0x000fe40003f04270 */
[----:B------:R-:W-:Y:S02]  /*21a0*/  ISETP.GT.AND P1, PT, R10, -0x1, PT ;  /* 0xffffffff0a00780c */ /* 0x000fe40003f24270 */
[----:B------:R-:W-:-:S02]  /*21b0*/  ISETP.GT.AND P2, PT, R9, -0x1, PT ;  /* 0xffffffff0900780c */ /* 0x000fc40003f44270 */
[----:B------:R-:W-:Y:S02]  /*21c0*/  ISETP.GT.AND P3, PT, R8, -0x1, PT ;  /* 0xffffffff0800780c */ /* 0x000fe40003f64270 */
[----:B------:R-:W-:Y:S02]  /*21d0*/  LOP3.LUT R15, R0, R15, RZ, 0x3c, !PT ;  /* 0x0000000f000f7212 */ /* 0x000fe400078e3cff */
[----:B------:R-:W-:Y:S02]  /*21e0*/  LOP3.LUT R14, R7, R14, RZ, 0x3c, !PT ;  /* 0x0000000e070e7212 */ /* 0x000fe400078e3cff */
[----:B------:R-:W-:Y:S02]  /*21f0*/  LOP3.LUT R13, R6, R13, RZ, 0x3c, !PT ;  /* 0x0000000d060d7212 */ /* 0x000fe400078e3cff */
[----:B------:R-:W-:Y:S02]  /*2200*/  LOP3.LUT R12, R31, R12, RZ, 0x3c, !PT ;  /* 0x0000000c1f0c7212 */ /* 0x000fe400078e3cff */
[----:B------:R-:W-:-:S02]  /*2210*/  SEL R0, R26, 0x80000000, P0 ;  /* 0x800000001a007807 */ /* 0x000fc40000000000 */
[C---:B------:R-:W-:Y:S02]  /*2220*/  SEL R7, R26.reuse, 0x80000000, P1 ;  /* 0x800000001a077807 */ /* 0x040fe40000800000 */
[C---:B------:R-:W-:Y:S02]  /*2230*/  SEL R6, R26.reuse, 0x80000000, P2 ;  /* 0x800000001a067807 */ /* 0x040fe40001000000 */
[----:B------:R-:W-:Y:S02]  /*2240*/  SEL R31, R26, 0x80000000, P3 ;  /* 0x800000001a1f7807 */ /* 0x000fe40001800000 */
[----:B------:R-:W-:Y:S02]  /*2250*/  LOP3.LUT R25, R30, R25, RZ, 0x3c, !PT ;  /* 0x000000191e197212 */ /* 0x000fe400078e3cff */
[----:B------:R-:W-:Y:S02]  /*2260*/  LOP3.LUT R24, R33, R24, RZ, 0x3c, !PT ;  /* 0x0000001821187212 */ /* 0x000fe400078e3cff */
[----:B------:R-:W-:-:S02]  /*2270*/  LOP3.LUT R11, R0, R11, RZ, 0x3c, !PT ;  /* 0x0000000b000b7212 */ /* 0x000fc400078e3cff */
[----:B------:R-:W-:Y:S02]  /*2280*/  LOP3.LUT R7, R7, R10, RZ, 0x3c, !PT ;  /* 0x0000000a07077212 */ /* 0x000fe400078e3cff */
[----:B------:R-:W-:Y:S02]  /*2290*/  LOP3.LUT R9, R6, R9, RZ, 0x3c, !PT ;  /* 0x0000000906097212 */ /* 0x000fe400078e3cff */
[----:B------:R-:W-:Y:S01]  /*22a0*/  LOP3.LUT R31, R31, R8, RZ, 0x3c, !PT ;  /* 0x000000081f1f7212 */ /* 0x000fe200078e3cff */
[----:B0-----:R-:W-:Y:S06]  /*22b0*/  @P4 BRA `(.L_x_24) ;  /* 0x00000000006c4947 */ /* 0x001fec0003800000 */
        /* <DEDUP_REMOVED lines=8> */
[----:B------:R-:W-:Y:S04]  /*2340*/  STG.E desc[UR6][R2.64], R25 ;  /* 0x0000001902007986 */ /* 0x000fe8000c101906 */
        /* <DEDUP_REMOVED lines=16> */
[----:B------:R-:W-:Y:S01]  /*2450*/  STG.E desc[UR6][R2.64+0x880], R31 ;  /* 0x0008801f02007986 */ /* 0x000fe2000c101906 */
[----:B------:R-:W-:Y:S05]  /*2460*/  EXIT ;  /* 0x000000000000794d */ /* 0x000fea0003800000 */
.L_x_24:
[----:B------:R-:W0:Y:S01]  /*2470*/  LDCU.64 UR4, c[0x0][0x3a0] ;  /* 0x00007400ff0477ac */ /* 0x000e220008000a00 */
[----:B------:R-:W-:Y:S01]  /*2480*/  LOP3.LUT R33, R3, 0x3e0, RZ, 0xc0, !PT ;  /* 0x000003e003217812 */ /* 0x000fe200078ec0ff */
[----:B------:R-:W-:Y:S01]  /*2490*/  IMAD R27, R27, -0x1b00, R29 ;  /* 0xffffe5001b1b7824 */ /* 0x000fe200078e021d */
[----:B------:R-:W-:-:S05]  /*24a0*/  LOP3.LUT R2, R3, 0x1f, RZ, 0xc0, !PT ;  /* 0x0000001f03027812 */ /* 0x000fca00078ec0ff */
[----:B------:R-:W-:-:S04]  /*24b0*/  IMAD R33, R33, 0x12, R2 ;  /* 0x0000001221217824 */ /* 0x000fc800078e0202 */
[C---:B------:R-:W-:Y:S01]  /*24c0*/  VIADD R2, R33.reuse, 0x20 ;  /* 0x0000002021027836 */ /* 0x040fe20000000000 */
[C---:B------:R-:W-:Y:S01]  /*24d0*/  IADD3 R0, P0, PT, R33.reuse, R4, RZ ;  /* 0x0000000421007210 */ /* 0x040fe20007f1e0ff */
[C---:B------:R-:W-:Y:S01]  /*24e0*/  VIADD R4, R33.reuse, 0x40 ;  /* 0x0000004021047836 */ /* 0x040fe20000000000 */
[CC--:B------:R-:W-:Y:S01]  /*24f0*/  ISETP.GE.AND P4, PT, R33.reuse, R27.reuse, PT ;  /* 0x0000001b2100720c */ /* 0x0c0fe20003f86270 */
[C---:B------:R-:W-:Y:S01]  /*2500*/  VIADD R6, R33.reuse, 0x60 ;  /* 0x0000006021067836 */ /* 0x040fe20000000000 */
[-C--:B------:R-:W-:Y:S01]  /*2510*/  ISETP.GE.AND P3, PT, R2, R27.reuse, PT ;  /* 0x0000001b0200720c */ /* 0x080fe20003f66270 */
[----:B------:R-:W-:Y:S01]  /*2520*/  IMAD.X R5, RZ, RZ, R5, P0 ;  /* 0x000000ffff057224 */ /* 0x000fe200000e0605 */
[----:B0-----:R-:W-:Y:S01]  /*2530*/  LEA R2, P0, R0, UR4, 0x2 ;  /* 0x0000000400027c11 */ /* 0x001fe2000f8010ff */
[C---:B------:R-:W-:Y:S01]  /*2540*/  VIADD R8, R33.reuse, 0xc0 ;  /* 0x000000c021087836 */ /* 0x040fe20000000000 */
[-C--:B------:R-:W-:Y:S01]  /*2550*/  ISETP.GE.AND P2, PT, R4, R27.reuse, PT ;  /* 0x0000001b0400720c */ /* 0x080fe20003f46270 */
[C---:B------:R-:W-:Y:S01]  /*2560*/  VIADD R4, R33.reuse, 0x80 ;  /* 0x0000008021047836 */ /* 0x040fe20000000000 */
[----:B------:R-:W-:Y:S01]  /*2570*/  LEA.HI.X R3, R0, UR5, R5, 0x2, P0 ;  /* 0x0000000500037c11 */ /* 0x000fe200080f1405 */
[C---:B------:R-:W-:Y:S01]  /*2580*/  VIADD R0, R33.reuse, 0xe0 ;  /* 0x000000e021007836 */ /* 0x040fe20000000000 */
[-C--:B------:R-:W-:Y:S01]  /*2590*/  ISETP.GE.AND P1, PT, R6, R27.reuse, PT ;  /* 0x0000001b0600720c */ /* 0x080fe20003f26270 */
[C---:B------:R-:W-:Y:S01]  /*25a0*/  VIADD R6, R33.reuse, 0xa0 ;  /* 0x000000a021067836 */ /* 0x040fe20000000000 */
[-C--:B------:R-:W-:Y:S01]  /*25b0*/  ISETP.GE.AND P0, PT, R4, R27.reuse, PT ;  /* 0x0000001b0400720c */ /* 0x080fe20003f06270 */
[----:B------:R0:W-:Y:S01]  /*25c0*/  @!P4 STG.E desc[UR6][R2.64], R25 ;  /* 0x000000190200c986 */ /* 0x0001e2000c101906 */
[C---:B------:R-:W-:Y:S01]  /*25d0*/  VIADD R4, R33.reuse, 0x100 ;  /* 0x0000010021047836 */ /* 0x040fe20000000000 */
[-C--:B------:R-:W-:Y:S01]  /*25e0*/  ISETP.GE.AND P4, PT, R0, R27.reuse, PT ;  /* 0x0000001b0000720c */ /* 0x080fe20003f86270 */
[----:B------:R-:W-:Y:S01]  /*25f0*/  VIADD R0, R33, 0x120 ;  /* 0x0000012021007836 */ /* 0x000fe20000000000 */
[-C--:B------:R-:W-:Y:S01]  /*2600*/  ISETP.GE.AND P6, PT, R6, R27.reuse, PT ;  /* 0x0000001b0600720c */ /* 0x080fe20003fc6270 */
[----:B------:R0:W-:Y:S01]  /*2610*/  @!P3 STG.E desc[UR6][R2.64+0x80], R24 ;  /* 0x000080180200b986 */ /* 0x0001e2000c101906 */
[----:B------:R-:W-:-:S02]  /*2620*/  ISETP.GE.AND P5, PT, R8, R27, PT ;  /* 0x0000001b0800720c */ /* 0x000fc40003fa6270 */
[-C--:B------:R-:W-:Y:S01]  /*2630*/  ISETP.GE.AND P3, PT, R4, R27.reuse, PT ;  /* 0x0000001b0400720c */ /* 0x080fe20003f66270 */
[----:B------:R0:W-:Y:S01]  /*2640*/  @!P2 STG.E desc[UR6][R2.64+0x100], R23 ;  /* 0x000100170200a986 */ /* 0x0001e2000c101906 */
[C---:B------:R-:W-:Y:S01]  /*2650*/  VIADD R4, R33.reuse, 0x140 ;  /* 0x0000014021047836 */ /* 0x040fe20000000000 */
[-C--:B------:R-:W-:Y:S01]  /*2660*/  ISETP.GE.AND P2, PT, R0, R27.reuse, PT ;  /* 0x0000001b0000720c */ /* 0x080fe20003f46270 */
[C---:B------:R-:W-:Y:S01]  /*2670*/  VIADD R0, R33.reuse, 0x160 ;  /* 0x0000016021007836 */ /* 0x040fe20000000000 */
[----:B------:R0:W-:Y:S02]  /*2680*/  @!P1 STG.E desc[UR6][R2.64+0x180], R22 ;  /* 0x0001801602009986 */ /* 0x0001e4000c101906 */
[-C--:B------:R-:W-:Y:S01]  /*2690*/  ISETP.GE.AND P1, PT, R4, R27.reuse, PT ;  /* 0x0000001b0400720c */ /* 0x080fe20003f26270 */
[C---:B------:R-:W-:Y:S01]  /*26a0*/  VIADD R4, R33.reuse, 0x180 ;  /* 0x0000018021047836 */ /* 0x040fe20000000000 */
[----:B------:R0:W-:Y:S01]  /*26b0*/  @!P0 STG.E desc[UR6][R2.64+0x200], R21 ;  /* 0x0002001502008986 */ /* 0x0001e2000c101906 */
[----:B------:R-:W-:Y:S01]  /*26c0*/  ISETP.GE.AND P0, PT, R0, R27, PT ;  /* 0x0000001b0000720c */ /* 0x000fe20003f06270 */
[----:B------:R-:W-:-:S02]  /*26d0*/  VIADD R0, R33, 0x1a0 ;  /* 0x000001a021007836 */ /* 0x000fc40000000000 */
[----:B------:R0:W-:Y:S01]  /*26e0*/  @!P6 STG.E desc[UR6][R2.64+0x280], R20 ;  /* 0x000280140200e986 */ /* 0x0001e2000c101906 */
[-C--:B------:R-:W-:Y:S01]  /*26f0*/  ISETP.GE.AND P6, PT, R4, R27.reuse, PT ;  /* 0x0000001b0400720c */ /* 0x080fe20003fc6270 */
[C---:B------:R-:W-:Y:S02]  /*2700*/  VIADD R4, R33.reuse, 0x1c0 ;  /* 0x000001c021047836 */ /* 0x040fe40000000000 */
[----:B------:R0:W-:Y:S01]  /*2710*/  @!P5 STG.E desc[UR6][R2.64+0x300], R19 ;  /* 0x000300130200d986 */ /* 0x0001e2000c101906 */
[-C--:B------:R-:W-:Y:S01]  /*2720*/  ISETP.GE.AND P5, PT, R0, R27.reuse, PT ;  /* 0x0000001b0000720c */ /* 0x080fe20003fa6270 */
[C---:B------:R-:W-:Y:S02]  /*2730*/  VIADD R0, R33.reuse, 0x1e0 ;  /* 0x000001e021007836 */ /* 0x040fe40000000000 */
[----:B------:R0:W-:Y:S01]  /*2740*/  @!P4 STG.E desc[UR6][R2.64+0x380], R18 ;  /* 0x000380120200c986 */ /* 0x0001e2000c101906 */
[----:B------:R-:W-:Y:S01]  /*2750*/  ISETP.GE.AND P4, PT, R4, R27, PT ;  /* 0x0000001b0400720c */ /* 0x000fe20003f86270 */
[----:B------:R-:W-:-:S02]  /*2760*/  VIADD R4, R33, 0x200 ;  /* 0x0000020021047836 */ /* 0x000fc40000000000 */
[----:B------:R0:W-:Y:S01]  /*2770*/  @!P3 STG.E desc[UR6][R2.64+0x400], R17 ;  /* 0x000400110200b986 */ /* 0x0001e2000c101906 */
[-C--:B------:R-:W-:Y:S01]  /*2780*/  ISETP.GE.AND P3, PT, R0, R27.reuse, PT ;  /* 0x0000001b0000720c */ /* 0x080fe20003f66270 */
[----:B------:R-:W-:Y:S02]  /*2790*/  VIADD R0, R33, 0x220 ;  /* 0x0000022021007836 */ /* 0x000fe40000000000 */
[----:B------:R0:W-:Y:S01]  /*27a0*/  @!P2 STG.E desc[UR6][R2.64+0x480], R16 ;  /* 0x000480100200a986 */ /* 0x0001e2000c101906 */
[----:B------:R-:W-:-:S03]  /*27b0*/  ISETP.GE.AND P2, PT, R4, R27, PT ;  /* 0x0000001b0400720c */ /* 0x000fc60003f46270 */
[----:B------:R0:W-:Y:S01]  /*27c0*/  @!P1 STG.E desc[UR6][R2.64+0x500], R15 ;  /* 0x0005000f02009986 */ /* 0x0001e2000c101906 */
[----:B------:R-:W-:-:S03]  /*27d0*/  ISETP.GE.AND P1, PT, R0, R27, PT ;  /* 0x0000001b0000720c */ /* 0x000fc60003f26270 */
[----:B------:R0:W-:Y:S04]  /*27e0*/  @!P0 STG.E desc[UR6][R2.64+0x580], R14 ;  /* 0x0005800e02008986 */ /* 0x0001e8000c101906 */
[----:B------:R0:W-:Y:S04]  /*27f0*/  @!P6 STG.E desc[UR6][R2.64+0x600], R13 ;  /* 0x0006000d0200e986 */ /* 0x0001e8000c101906 */
[----:B------:R0:W-:Y:S04]  /*2800*/  @!P5 STG.E desc[UR6][R2.64+0x680], R12 ;  /* 0x0006800c0200d986 */ /* 0x0001e8000c101906 */
[----:B------:R0:W-:Y:S04]  /*2810*/  @!P4 STG.E desc[UR6][R2.64+0x700], R11 ;  /* 0x0007000b0200c986 */ /* 0x0001e8000c101906 */
[----:B------:R0:W-:Y:S04]  /*2820*/  @!P3 STG.E desc[UR6][R2.64+0x780], R7 ;  /* 0x000780070200b986 */ /* 0x0001e8000c101906 */
[----:B------:R0:W-:Y:S01]  /*2830*/  @!P2 STG.E desc[UR6][R2.64+0x800], R9 ;  /* 0x000800090200a986 */ /* 0x0001e2000c101906 */
[----:B------:R-:W-:Y:S05]  /*2840*/  @P1 EXIT ;  /* 0x000000000000194d */ /* 0x000fea0003800000 */
[----:B------:R-:W-:Y:S01]  /*2850*/  STG.E desc[UR6][R2.64+0x880], R31 ;  /* 0x0008801f02007986 */ /* 0x000fe2000c101906 */
[----:B------:R-:W-:Y:S05]  /*2860*/  EXIT ;  /* 0x000000000000794d */ /* 0x000fea0003800000 */
.L_x_14:
[----:B------:R-:W-:Y:S01]  /*2870*/  IMAD.MOV.U32 R2, RZ, RZ, RZ ;  /* 0x000000ffff027224 */ /* 0x000fe200078e00ff */
[C---:B------:R-:W-:Y:S01]  /*2880*/  ISETP.GT.U32.AND P0, PT, R3.reuse, 0x1f, PT ;  /* 0x0000001f0300780c */ /* 0x040fe20003f04070 */
[----:B------:R-:W-:Y:S05]  /*2890*/  WARPSYNC.ALL ;  /* 0x0000000000007948 */ /* 0x000fea0003800000 */
[----:B------:R-:W-:-:S04]  /*28a0*/  IMAD.HI.U32 R4, R3, 0x15555556, R2 ;  /* 0x1555555603047827 */ /* 0x000fc800078e0002 */
[----:B------:R-:W-:-:S05]  /*28b0*/  IMAD R5, R4, 0x4, R29 ;  /* 0x0000000404057824 */ /* 0x000fca00078e021d */
[----:B------:R0:W-:Y:S01]  /*28c0*/  STS [R5+0x3410], R0 ;  /* 0x0034100005007388 */ /* 0x0001e20000000800 */
[----:B------:R-:W-:Y:S06]  /*28d0*/  BAR.SYNC.DEFER_BLOCKING 0x0 ;  /* 0x0000000000007b1d */ /* 0x000fec0000010000 */
[----:B------:R-:W-:Y:S05]  /*28e0*/  @P0 BRA `(.L_x_25) ;  /* 0x0000000000e00947 */ /* 0x000fea0003800000 */
[C-C-:B------:R-:W-:Y:S01]  /*28f0*/  IMAD R40, R3.reuse, 0x34, R29.reuse ;  /* 0x0000003403287824 */ /* 0x140fe200078e021d */
[----:B------:R-:W-:Y:S01]  /*2900*/  UMOV UR4, 0xffffffff ;  /* 0xffffffff00047882 */ /* 0x000fe20000000000 */
[----:B------:R-:W-:-:S03]  /*2910*/  IMAD R4, R3, 0x34, R29 ;  /* 0x0000003403047824 */ /* 0x000fc600078e021d */
[----:B------:R-:W-:Y:S04]  /*2920*/  LDS R32, [R40+0x3410] ;  /* 0x0034100028207984 */ /* 0x000fe80000000800 */
[----:B0-----:R-:W-:Y:S04]  /*2930*/  LDS R5, [R40+0x3414] ;  /* 0x0034140028057984 */ /* 0x001fe80000000800 */
[----:B--2---:R-:W0:Y:S04]  /*2940*/  LDS R30, [R40+0x3418] ;  /* 0x00341800281e7984 */ /* 0x004e280000000800 */
[----:B------:R-:W-:Y:S04]  /*2950*/  LDS R28, [R40+0x341c] ;  /* 0x00341c00281c7984 */ /* 0x000fe80000000800 */
[----:B------:R-:W1:Y:S04]  /*2960*/  LDS R35, [R40+0x3420] ;  /* 0x0034200028237984 */ /* 0x000e680000000800 */
[----:B------:R-:W-:Y:S04]  /*2970*/  LDS R37, [R4+0x3424] ;  /* 0x0034240004257984 */ /* 0x000fe80000000800 */
[----:B------:R-:W2:Y:S04]  /*2980*/  LDS R36, [R4+0x3428] ;  /* 0x0034280004247984 */ /* 0x000ea80000000800 */
[----:B------:R-:W-:Y:S04]  /*2990*/  LDS R33, [R4+0x342c] ;  /* 0x00342c0004217984 */ /* 0x000fe80000000800 */
[----:B------:R-:W3:Y:S04]  /*29a0*/  LDS R38, [R4+0x3430] ;  /* 0x0034300004267984 */ /* 0x000ee80000000800 */
[----:B------:R-:W-:Y:S04]  /*29b0*/  LDS R39, [R4+0x3434] ;  /* 0x0034340004277984 */ /* 0x000fe80000000800 */
[----:B------:R-:W4:Y:S04]  /*29c0*/  LDS R34, [R4+0x3438] ;  /* 0x0034380004227984 */ /* 0x000f280000000800 */
[----:B------:R-:W5:Y:S01]  /*29d0*/  LDS R41, [R4+0x343c] ;  /* 0x00343c0004297984 */ /* 0x000f620000000800 */
[----:B0-----:R-:W-:-:S04]  /*29e0*/  IADD3 R42, PT, PT, R30, R5, R32 ;  /* 0x000000051e2a7210 */ /* 0x001fc80007ffe020 */
[----:B-1----:R-:W-:-:S04]  /*29f0*/  IADD3 R42, PT, PT, R35, R42, R28 ;  /* 0x0000002a232a7210 */ /* 0x002fc80007ffe01c */
[----:B--2---:R-:W-:-:S04]  /*2a00*/  IADD3 R42, PT, PT, R36, R42, R37 ;  /* 0x0000002a242a7210 */ /* 0x004fc80007ffe025 */
[----:B---3--:R-:W-:-:S04]  /*2a10*/  IADD3 R42, PT, PT, R38, R42, R33 ;  /* 0x0000002a262a7210 */ /* 0x008fc80007ffe021 */
[----:B----4-:R-:W-:-:S05]  /*2a20*/  IADD3 R42, PT, PT, R34, R42, R39 ;  /* 0x0000002a222a7210 */ /* 0x010fca0007ffe027 */
[----:B-----5:R-:W-:Y:S01]  /*2a30*/  IMAD.IADD R41, R41, 0x1, R42 ;  /* 0x0000000129297824 */ /* 0x020fe200078e022a */
[----:B------:R-:W-:Y:S06]  /*2a40*/  BRA.DIV UR4, `(.L_x_26) ;  /* 0x0000006604dc7947 */ /* 0x000fec000b800000 */
[----:B------:R-:W0:Y:S02]  /*2a50*/  SHFL.UP P0, R40, R41, 0x1, RZ ;  /* 0x0420000029287989 */ /* 0x000e2400000000ff */
[----:B0-----:R-:W-:-:S05]  /*2a60*/  @P0 IMAD.IADD R40, R41, 0x1, R40 ;  /* 0x0000000129280824 */ /* 0x001fca00078e0228 */
[----:B------:R-:W0:Y:S02]  /*2a70*/  SHFL.UP P0, R43, R40, 0x2, RZ ;  /* 0x04400000282b7989 */ /* 0x000e2400000000ff */
[----:B0-----:R-:W-:-:S05]  /*2a80*/  @P0 IMAD.IADD R43, R40, 0x1, R43 ;  /* 0x00000001282b0824 */ /* 0x001fca00078e022b */
[----:B------:R-:W0:Y:S02]  /*2a90*/  SHFL.UP P0, R42, R43, 0x4, RZ ;  /* 0x048000002b2a7989 */ /* 0x000e2400000000ff */
[----:B0-----:R-:W-:-:S05]  /*2aa0*/  @P0 IMAD.IADD R42, R43, 0x1, R42 ;  /* 0x000000012b2a0824 */ /* 0x001fca00078e022a */
[----:B------:R-:W0:Y:S02]  /*2ab0*/  SHFL.UP P0, R47, R42, 0x8, RZ ;  /* 0x050000002a2f7989 */ /* 0x000e2400000000ff */
[----:B0-----:R-:W-:-:S05]  /*2ac0*/  @P0 IMAD.IADD R47, R42, 0x1, R47 ;  /* 0x000000012a2f0824 */ /* 0x001fca00078e022f */
[----:B------:R0:W1:Y:S02]  /*2ad0*/  SHFL.UP P0, R44, R47, 0x10, RZ ;  /* 0x060000002f2c7989 */ /* 0x00006400000000ff */
.L_x_116:
[----:B-1----:R-:W-:-:S04]  /*2ae0*/  @P0 IMAD.IADD R44, R47, 0x1, R44 ;  /* 0x000000012f2c0824 */ /* 0x002fc800078e022c */
[----:B------:R-:W-:-:S04]  /*2af0*/  IMAD.IADD R41, R44, 0x1, -R41 ;  /* 0x000000012c297824 */ /* 0x000fc800078e0a29 */
[----:B------:R-:W-:Y:S01]  /*2b00*/  IMAD.IADD R32, R32, 0x1, R41 ;  /* 0x0000000120207824 */ /* 0x000fe200078e0229 */
[----:B------:R1:W-:Y:S03]  /*2b10*/  STS [R4+0x3410], R41 ;  /* 0x0034102904007388 */ /* 0x0003e60000000800 */
        /* <DEDUP_REMOVED lines=18> */
[----:B0-----:R-:W-:Y:S01]  /*2c40*/  IMAD.IADD R47, R34, 0x1, R39 ;  /* 0x00000001222f7824 */ /* 0x001fe200078e0227 */
[----:B------:R1:W-:Y:S04]  /*2c50*/  STS [R4+0x3438], R39 ;  /* 0x0034382704007388 */ /* 0x0003e80000000800 */
[----:B------:R1:W-:Y:S02]  /*2c60*/  STS [R4+0x343c], R47 ;  /* 0x00343c2f04007388 */ /* 0x0003e40000000800 */
.L_x_25:
[----:B------:R-:W-:Y:S05]  /*2c70*/  WARPSYNC.ALL ;  /* 0x0000000000007948 */ /* 0x000fea0003800000 */
[----:B------:R-:W-:Y:S01]  /*2c80*/  BAR.SYNC.DEFER_BLOCKING 0x0 ;  /* 0x0000000000007b1d */ /* 0x000fe20000010000 */
[----:B-1----:R-:W-:Y:S01]  /*2c90*/  IMAD.MOV.U32 R4, RZ, RZ, RZ ;  /* 0x000000ffff047224 */ /* 0x002fe200078e00ff */
[----:B------:R-:W-:Y:S01]  /*2ca0*/  ISETP.NE.AND P0, PT, R45, RZ, PT ;  /* 0x000000ff2d00720c */ /* 0x000fe20003f05270 */
[----:B0-----:R-:W-:-:S03]  /*2cb0*/  IMAD.MOV.U32 R5, RZ, RZ, R3 ;  /* 0x000000ffff057224 */ /* 0x001fc600078e0003 */
[----:B------:R-:W-:Y:S01]  /*2cc0*/  BSSY.RECONVERGENT B0, `(.L_x_27) ;  /* 0x000002a000007945 */ /* 0x000fe20003800200 */
[----:B------:R-:W-:-:S04]  /*2cd0*/  IMAD.HI.U32 R4, R3, 0x15555556, R4 ;  /* 0x1555555603047827 */ /* 0x000fc800078e0004 */
[----:B------:R-:W-:-:S05]  /*2ce0*/  IMAD R4, R4, 0x4, R29 ;  /* 0x0000000404047824 */ /* 0x000fca00078e021d */
[----:B------:R0:W1:Y:S01]  /*2cf0*/  LDS R5, [R4+0x3410] ;  /* 0x0034100004057984 */ /* 0x0000620000000800 */
[----:B------:R-:W-:Y:S05]  /*2d00*/  @P0 BRA `(.L_x_28) ;  /* 0x0000000000940947 */ /* 0x000fea0003800000 */
[----:B0-----:R-:W-:-:S05]  /*2d10*/  IMAD R4, R3, 0x4, R29 ;  /* 0x0000000403047824 */ /* 0x001fca00078e021d */
[----:B------:R-:W1:Y:S04]  /*2d20*/  LDS R28, [R4] ;  /* 0x00000000041c7984 */ /* 0x000e680000000800 */
[----:B--2---:R-:W0:Y:S04]  /*2d30*/  LDS R30, [R4+0x400] ;  /* 0x00040000041e7984 */ /* 0x004e280000000800 */
[----:B------:R-:W2:Y:S04]  /*2d40*/  LDS R32, [R4+0x800] ;  /* 0x0008000004207984 */ /* 0x000ea80000000800 */
[----:B------:R-:W3:Y:S04]  /*2d50*/  LDS R34, [R4+0xc00] ;  /* 0x000c000004227984 */ /* 0x000ee80000000800 */
[----:B------:R-:W4:Y:S04]  /*2d60*/  LDS R36, [R4+0x1000] ;  /* 0x0010000004247984 */ /* 0x000f280000000800 */
[----:B------:R-:W5:Y:S04]  /*2d70*/  LDS R38, [R4+0x1400] ;  /* 0x0014000004267984 */ /* 0x000f680000000800 */
[----:B------:R-:W5:Y:S04]  /*2d80*/  LDS R40, [R4+0x1800] ;  /* 0x0018000004287984 */ /* 0x000f680000000800 */
[----:B------:R-:W5:Y:S04]  /*2d90*/  LDS R42, [R4+0x1c00] ;  /* 0x001c0000042a7984 */ /* 0x000f680000000800 */
[----:B------:R-:W5:Y:S04]  /*2da0*/  LDS R44, [R4+0x2000] ;  /* 0x00200000042c7984 */ /* 0x000f680000000800 */
[----:B------:R-:W5:Y:S04]  /*2db0*/  LDS R46, [R4+0x2400] ;  /* 0x00240000042e7984 */ /* 0x000f680000000800 */
[----:B------:R-:W5:Y:S01]  /*2dc0*/  LDS R48, [R4+0x2800] ;  /* 0x0028000004307984 */ /* 0x000f620000000800 */
[----:B-1----:R-:W-:-:S03]  /*2dd0*/  IMAD.IADD R33, R5, 0x1, R28 ;  /* 0x0000000105217824 */ /* 0x002fc600078e021c */
[----:B------:R-:W1:Y:S01]  /*2de0*/  LDS R50, [R4+0x2c00] ;  /* 0x002c000004327984 */ /* 0x000e620000000800 */
[----:B0-----:R-:W-:-:S03]  /*2df0*/  IMAD.IADD R35, R5, 0x1, R30 ;  /* 0x0000000105237824 */ /* 0x001fc600078e021e */
[----:B------:R0:W-:Y:S01]  /*2e00*/  STS [R4], R33 ;  /* 0x0000002104007388 */ /* 0x0001e20000000800 */
[----:B--2---:R-:W-:-:S03]  /*2e10*/  IMAD.IADD R37, R5, 0x1, R32 ;  /* 0x0000000105257824 */ /* 0x004fc600078e0220 */
[----:B------:R2:W-:Y:S01]  /*2e20*/  STS [R4+0x400], R35 ;  /* 0x0004002304007388 */ /* 0x0005e20000000800 */
[C---:B---3--:R-:W-:Y:S02]  /*2e30*/  IMAD.IADD R39, R5.reuse, 0x1, R34 ;  /* 0x0000000105277824 */ /* 0x048fe400078e0222 */
[C---:B----4-:R-:W-:Y:S01]  /*2e40*/  IMAD.IADD R41, R5.reuse, 0x1, R36 ;  /* 0x0000000105297824 */ /* 0x050fe200078e0224 */
[----:B------:R3:W-:Y:S01]  /*2e50*/  STS [R4+0x800], R37 ;  /* 0x0008002504007388 */ /* 0x0007e20000000800 */
[----:B-----5:R-:W-:-:S03]  /*2e60*/  IMAD.IADD R43, R5, 0x1, R38 ;  /* 0x00000001052b7824 */ /* 0x020fc600078e0226 */
[----:B------:R3:W-:Y:S01]  /*2e70*/  STS [R4+0xc00], R39 ;  /* 0x000c002704007388 */ /* 0x0007e20000000800 */
[----:B------:R-:W-:-:S03]  /*2e80*/  IMAD.IADD R47, R5, 0x1, R40 ;  /* 0x00000001052f7824 */ /* 0x000fc600078e0228 */
[----:B------:R3:W-:Y:S01]  /*2e90*/  STS [R4+0x1000], R41 ;  /* 0x0010002904007388 */ /* 0x0007e20000000800 */
[----:B0-----:R-:W-:-:S03]  /*2ea0*/  IMAD.IADD R33, R5, 0x1, R42 ;  /* 0x0000000105217824 */ /* 0x001fc600078e022a */
[----:B------:R3:W-:Y:S01]  /*2eb0*/  STS [R4+0x1400], R43 ;  /* 0x0014002b04007388 */ /* 0x0007e20000000800 */
[----:B--2---:R-:W-:-:S03]  /*2ec0*/  IMAD.IADD R35, R5, 0x1, R44 ;  /* 0x0000000105237824 */ /* 0x004fc600078e022c */
[----:B------:R3:W-:Y:S01]  /*2ed0*/  STS [R4+0x1800], R47 ;  /* 0x0018002f04007388 */ /* 0x0007e20000000800 */
[----:B------:R-:W-:-:S03]  /*2ee0*/  IMAD.IADD R49, R5, 0x1, R46 ;  /* 0x0000000105317824 */ /* 0x000fc600078e022e */
[----:B------:R3:W-:Y:S01]  /*2ef0*/  STS [R4+0x1c00], R33 ;  /* 0x001c002104007388 */ /* 0x0007e20000000800 */
[----:B------:R-:W-:-:S03]  /*2f00*/  IMAD.IADD R51, R5, 0x1, R48 ;  /* 0x0000000105337824 */ /* 0x000fc600078e0230 */
[----:B------:R3:W-:Y:S01]  /*2f10*/  STS [R4+0x2000], R35 ;  /* 0x0020002304007388 */ /* 0x0007e20000000800 */
[----:B-1----:R-:W-:-:S03]  /*2f20*/  IMAD.IADD R53, R5, 0x1, R50 ;  /* 0x0000000105357824 */ /* 0x002fc600078e0232 */
[----:B------:R3:W-:Y:S04]  /*2f30*/  STS [R4+0x2400], R49 ;  /* 0x0024003104007388 */ /* 0x0007e80000000800 */
[----:B------:R3:W-:Y:S04]  /*2f40*/  STS [R4+0x2800], R51 ;  /* 0x0028003304007388 */ /* 0x0007e80000000800 */
[----:B------:R3:W-:Y:S02]  /*2f50*/  STS [R4+0x2c00], R53 ;  /* 0x002c003504007388 */ /* 0x0007e40000000800 */
.L_x_28:
[----:B------:R-:W-:Y:S05]  /*2f60*/  BSYNC.RECONVERGENT B0 ;  /* 0x0000000000007941 */ /* 0x000fea0003800200 */
.L_x_27:
[----:B------:R-:W-:Y:S01]  /*2f70*/  BAR.SYNC.DEFER_BLOCKING 0x0 ;  /* 0x0000000000007b1d */ /* 0x000fe20000010000 */
[----:B------:R-:W-:-:S05]  /*2f80*/  R2P PR, R31, 0x7f ;  /* 0x0000007f1f007804 */ /* 0x000fca0000000000 */
[----:B------:R-:W-:Y:S08]  /*2f90*/  BSSY.RECONVERGENT B0, `(.L_x_29) ;  /* 0x0000022000007945 */ /* 0x000ff00003800200 */
[----:B0--3--:R-:W-:Y:S02]  /*2fa0*/  VOTE.ANY R4, PT, P0 ;  /* 0x0000000000047806 */ /* 0x009fe400000e0100 */
[----:B------:R-:W-:-:S02]  /*2fb0*/  VOTE.ANY R33, PT, P1 ;  /* 0x0000000000217806 */ /* 0x000fc400008e0100 */
[----:B------:R-:W-:Y:S02]  /*2fc0*/  @!P0 LOP3.LUT R4, RZ, R4, RZ, 0x33, !PT ;  /* 0x00000004ff048212 */ /* 0x000fe400078e33ff */
[----:B--2---:R-:W-:Y:S02]  /*2fd0*/  VOTE.ANY R35, PT, P2 ;  /* 0x0000000000237806 */ /* 0x004fe400010e0100 */
[----:B------:R-:W-:Y:S02]  /*2fe0*/  @!P1 LOP3.LUT R33, RZ, R33, RZ, 0x33, !PT ;  /* 0x00000021ff219212 */ /* 0x000fe400078e33ff */
[----:B------:R-:W-:Y:S02]  /*2ff0*/  VOTE.ANY R37, PT, P3 ;  /* 0x0000000000257806 */ /* 0x000fe400018e0100 */
[----:B------:R-:W-:Y:S02]  /*3000*/  @!P2 LOP3.LUT R35, RZ, R35, RZ, 0x33, !PT ;  /* 0x00000023ff23a212 */ /* 0x000fe400078e33ff */
[----:B------:R-:W-:-:S02]  /*3010*/  LOP3.LUT R4, R33, R4, RZ, 0xc0, !PT ;  /* 0x0000000421047212 */ /* 0x000fc400078ec0ff */
[----:B------:R-:W-:Y:S02]  /*3020*/  @!P3 LOP3.LUT R37, RZ, R37, RZ, 0x33, !PT ;  /* 0x00000025ff25b212 */ /* 0x000fe400078e33ff */
[----:B------:R-:W-:Y:S02]  /*3030*/  LOP3.LUT R4, R35, R4, RZ, 0xc0, !PT ;  /* 0x0000000423047212 */ /* 0x000fe400078ec0ff */
[----:B------:R-:W-:Y:S02]  /*3040*/  VOTE.ANY R33, PT, P4 ;  /* 0x0000000000217806 */ /* 0x000fe400020e0100 */
[----:B------:R-:W-:Y:S02]  /*3050*/  LOP3.LUT R4, R37, R4, RZ, 0xc0, !PT ;  /* 0x0000000425047212 */ /* 0x000fe400078ec0ff */
[----:B------:R-:W-:Y:S02]  /*3060*/  @!P4 LOP3.LUT R33, RZ, R33, RZ, 0x33, !PT ;  /* 0x00000021ff21c212 */ /* 0x000fe400078e33ff */
[----:B------:R-:W-:-:S02]  /*3070*/  VOTE.ANY R35, PT, P5 ;  /* 0x0000000000237806 */ /* 0x000fc400028e0100 */
[----:B------:R-:W-:Y:S02]  /*3080*/  LOP3.LUT R4, R33, R4, RZ, 0xc0, !PT ;  /* 0x0000000421047212 */ /* 0x000fe400078ec0ff */
[----:B------:R-:W-:Y:S02]  /*3090*/  LOP3.LUT P0, RZ, R31, 0x80, RZ, 0xc0, !PT ;  /* 0x000000801fff7812 */ /* 0x000fe4000780c0ff */
[----:B------:R-:W-:Y:S02]  /*30a0*/  @!P5 LOP3.LUT R35, RZ, R35, RZ, 0x33, !PT ;  /* 0x00000023ff23d212 */ /* 0x000fe400078e33ff */
[----:B------:R-:W-:Y:S02]  /*30b0*/  VOTE.ANY R28, PT, P6 ;  /* 0x00000000001c7806 */ /* 0x000fe400030e0100 */
[----:B------:R-:W-:Y:S02]  /*30c0*/  LOP3.LUT R35, R35, R4, RZ, 0xc0, !PT ;  /* 0x0000000423237212 */ /* 0x000fe400078ec0ff */
[----:B------:R-:W0:Y:S01]  /*30d0*/  S2R R4, SR_LEMASK ;  /* 0x0000000000047919 */ /* 0x000e220000003a00 */
[----:B------:R-:W-:-:S04]  /*30e0*/  @!P6 LOP3.LUT R28, RZ, R28, RZ, 0x33, !PT ;  /* 0x0000001cff1ce212 */ /* 0x000fc800078e33ff */
[----:B------:R-:W-:Y:S02]  /*30f0*/  VOTE.ANY R30, PT, P0 ;  /* 0x00000000001e7806 */ /* 0x000fe400000e0100 */
[----:B------:R-:W-:Y:S02]  /*3100*/  LOP3.LUT R35, R28, R35, RZ, 0xc0, !PT ;  /* 0x000000231c237212 */ /* 0x000fe400078ec0ff */
[----:B------:R-:W-:-:S04]  /*3110*/  @!P0 LOP3.LUT R30, RZ, R30, RZ, 0x33, !PT ;  /* 0x0000001eff1e8212 */ /* 0x000fc800078e33ff */
[----:B------:R-:W-:Y:S01]  /*3120*/  LOP3.LUT R35, R30, R35, RZ, 0xc0, !PT ;  /* 0x000000231e237212 */ /* 0x000fe200078ec0ff */
[----:B------:R-:W-:-:S03]  /*3130*/  IMAD.MOV.U32 R30, RZ, RZ, RZ ;  /* 0x000000ffff1e7224 */ /* 0x000fc600078e00ff */
[----:B------:R-:W2:Y:S01]  /*3140*/  FLO.U32 R53, R35 ;  /* 0x0000002300357300 */ /* 0x000ea200000e0000 */
[----:B0-----:R-:W-:Y:S02]  /*3150*/  LOP3.LUT R32, R4, R35, RZ, 0xc0, !PT ;  /* 0x0000002304207212 */ /* 0x001fe400078ec0ff */
[----:B--2---:R-:W-:-:S05]  /*3160*/  ISETP.NE.AND P0, PT, R26, R53, PT ;  /* 0x000000351a00720c */ /* 0x004fca0003f05270 */
[----:B------:R-:W0:Y:S08]  /*3170*/  POPC R32, R32 ;  /* 0x0000002000207309 */ /* 0x000e300000000000 */
[----:B------:R-:W-:Y:S05]  /*3180*/  @P0 BRA `(.L_x_30) ;  /* 0x0000000000080947 */ /* 0x000fea0003800000 */
[----:B------:R-:W-:-:S05]  /*3190*/  IMAD R31, R31, 0x4, R6 ;  /* 0x000000041f1f7824 */ /* 0x000fca00078e0206 */
[----:B0-----:R2:W3:Y:S02]  /*31a0*/  ATOMS.ADD R30, [R31], R32 ;  /* 0x000000201f1e738c */ /* 0x0014e40000000000 */
.L_x_30:
[----:B------:R-:W-:Y:S05]  /*31b0*/  BSYNC.RECONVERGENT B0 ;  /* 0x0000000000007941 */ /* 0x000fea0003800200 */
.L_x_29:
[----:B------:R-:W4:Y:S01]  /*31c0*/  LDCU UR4, c[0x0][0x3c4] ;  /* 0x00007880ff0477ac */ /* 0x000f220008000800 */
[C---:B------:R-:W-:Y:S01]  /*31d0*/  ISETP.NE.AND P0, PT, R24.reuse, 0x7fffffff, PT ;  /* 0x7fffffff1800780c */ /* 0x040fe20003f05270 */
[----:B---3--:R3:W0:Y:S01]  /*31e0*/  SHFL.IDX PT, R53, R30, R53, 0x1f ;  /* 0x00001f351e357589 */ /* 0x00862200000e0000 */
[----:B------:R-:W-:Y:S02]  /*31f0*/  BSSY.RECONVERGENT B0, `(.L_x_31) ;  /* 0x0000029000007945 */ /* 0x000fe40003800200 */
[----:B------:R-:W-:-:S04]  /*3200*/  SEL R28, R24, 0x80000000, P0 ;  /* 0x80000000181c7807 */ /* 0x000fc80000000000 */
[----:B----4-:R-:W-:-:S04]  /*3210*/  SHF.R.U32.HI R28, RZ, UR4, R28 ;  /* 0x00000004ff1c7c19 */ /* 0x010fc8000801161c */
[----:B--2---:R-:W-:-:S04]  /*3220*/  LOP3.LUT R31, R28, R7, RZ, 0x30, !PT ;  /* 0x000000071c1f7212 */ /* 0x004fc800078e30ff */
[----:B------:R-:W-:-:S13]  /*3230*/  R2P PR, R31, 0x7f ;  /* 0x0000007f1f007804 */ /* 0x000fda0000000000 */
[----:B------:R-:W-:Y:S02]  /*3240*/  VOTE.ANY R28, PT, P0 ;  /* 0x00000000001c7806 */ /* 0x000fe400000e0100 */
[----:B------:R-:W-:Y:S02]  /*3250*/  VOTE.ANY R33, PT, P1 ;  /* 0x0000000000217806 */ /* 0x000fe400008e0100 */
[----:B------:R-:W-:Y:S02]  /*3260*/  @!P0 LOP3.LUT R28, RZ, R28, RZ, 0x33, !PT ;  /* 0x0000001cff1c8212 */ /* 0x000fe400078e33ff */
[----:B------:R-:W-:Y:S02]  /*3270*/  VOTE.ANY R35, PT, P2 ;  /* 0x0000000000237806 */ /* 0x000fe400010e0100 */
[----:B------:R-:W-:Y:S02]  /*3280*/  @!P1 LOP3.LUT R33, RZ, R33, RZ, 0x33, !PT ;  /* 0x00000021ff219212 */ /* 0x000fe400078e33ff */
[----:B------:R-:W-:-:S02]  /*3290*/  @!P2 LOP3.LUT R35, RZ, R35, RZ, 0x33, !PT ;  /* 0x00000023ff23a212 */ /* 0x000fc400078e33ff */
[----:B------:R-:W-:Y:S02]  /*32a0*/  LOP3.LUT R28, R33, R28, RZ, 0xc0, !PT ;  /* 0x0000001c211c7212 */ /* 0x000fe400078ec0ff */
[----:B------:R-:W-:Y:S02]  /*32b0*/  VOTE.ANY R33, PT, P3 ;  /* 0x0000000000217806 */ /* 0x000fe400018e0100 */
[----:B------:R-:W-:Y:S02]  /*32c0*/  LOP3.LUT R28, R35, R28, RZ, 0xc0, !PT ;  /* 0x0000001c231c7212 */ /* 0x000fe400078ec0ff */
[----:B------:R-:W-:Y:S02]  /*32d0*/  LOP3.LUT P0, RZ, R31, 0x80, RZ, 0xc0, !PT ;  /* 0x000000801fff7812 */ /* 0x000fe4000780c0ff */
[----:B------:R-:W-:Y:S02]  /*32e0*/  VOTE.ANY R35, PT, P4 ;  /* 0x0000000000237806 */ /* 0x000fe400020e0100 */
[----:B------:R-:W-:-:S02]  /*32f0*/  @!P3 LOP3.LUT R33, RZ, R33, RZ, 0x33, !PT ;  /* 0x00000021ff21b212 */ /* 0x000fc400078e33ff */
[----:B------:R-:W-:Y:S02]  /*3300*/  @!P4 LOP3.LUT R35, RZ, R35, RZ, 0x33, !PT ;  /* 0x00000023ff23c212 */ /* 0x000fe400078e33ff */
[----:B------:R-:W-:Y:S02]  /*3310*/  LOP3.LUT R28, R33, R28, RZ, 0xc0, !PT ;  /* 0x0000001c211c7212 */ /* 0x000fe400078ec0ff */
[----:B------:R-:W-:Y:S02]  /*3320*/  VOTE.ANY R33, PT, P5 ;  /* 0x0000000000217806 */ /* 0x000fe400028e0100 */
[----:B------:R-:W-:Y:S02]  /*3330*/  LOP3.LUT R28, R35, R28, RZ, 0xc0, !PT ;  /* 0x0000001c231c7212 */ /* 0x000fe400078ec0ff */
[----:B------:R-:W-:Y:S02]  /*3340*/  VOTE.ANY R35, PT, P6 ;  /* 0x0000000000237806 */ /* 0x000fe400030e0100 */
[----:B------:R-:W-:-:S02]  /*3350*/  @!P5 LOP3.LUT R33, RZ, R33, RZ, 0x33, !PT ;  /* 0x00000021ff21d212 */ /* 0x000fc400078e33ff */
[----:B------:R-:W-:Y:S02]  /*3360*/  VOTE.ANY R37, PT, P0 ;  /* 0x0000000000257806 */ /* 0x000fe400000e0100 */
[----:B------:R-:W-:Y:S02]  /*3370*/  @!P6 LOP3.LUT R35, RZ, R35, RZ, 0x33, !PT ;  /* 0x00000023ff23e212 */ /* 0x000fe400078e33ff */
[----:B------:R-:W-:Y:S02]  /*3380*/  LOP3.LUT R28, R33, R28, RZ, 0xc0, !PT ;  /* 0x0000001c211c7212 */ /* 0x000fe400078ec0ff */
[----:B------:R-:W-:Y:S02]  /*3390*/  @!P0 LOP3.LUT R37, RZ, R37, RZ, 0x33, !PT ;  /* 0x00000025ff258212 */ /* 0x000fe400078e33ff */
[----:B------:R-:W-:Y:S02]  /*33a0*/  LOP3.LUT R28, R35, R28, RZ, 0xc0, !PT ;  /* 0x0000001c231c7212 */ /* 0x000fe400078ec0ff */
[----:B------:R-:W-:-:S02]  /*33b0*/  ISETP.NE.AND P0, PT, R23, 0x7fffffff, PT ;  /* 0x7fffffff1700780c */ /* 0x000fc40003f05270 */
[----:B------:R-:W-:Y:S02]  /*33c0*/  LOP3.LUT R35, R37, R28, RZ, 0xc0, !PT ;  /* 0x0000001c25237212 */ /* 0x000fe400078ec0ff */
[----:B------:R-:W-:Y:S02]  /*33d0*/  SEL R28, R23, 0x80000000, P0 ;  /* 0x80000000171c7807 */ /* 0x000fe40000000000 */
[----:B------:R-:W2:Y:S01]  /*33e0*/  FLO.U32 R37, R35 ;  /* 0x0000002300257300 */ /* 0x000ea200000e0000 */
[----:B------:R-:W-:Y:S02]  /*33f0*/  LOP3.LUT R34, R4, R35, RZ, 0xc0, !PT ;  /* 0x0000002304227212 */ /* 0x000fe400078ec0ff */
[----:B------:R-:W-:Y:S01]  /*3400*/  SHF.R.U32.HI R36, RZ, UR4, R28 ;  /* 0x00000004ff247c19 */ /* 0x000fe2000801161c */
[----:B------:R-:W-:-:S03]  /*3410*/  IMAD.MOV.U32 R28, RZ, RZ, RZ ;  /* 0x000000ffff1c7224 */ /* 0x000fc600078e00ff */
[----:B------:R-:W-:Y:S01]  /*3420*/  LOP3.LUT R33, R36, R7, RZ, 0x30, !PT ;  /* 0x0000000724217212 */ /* 0x000fe200078e30ff */
[----:B------:R-:W4:Y:S01]  /*3430*/  POPC R34, R34 ;  /* 0x0000002200227309 */ /* 0x000f220000000000 */
[----:B--2---:R-:W-:-:S13]  /*3440*/  ISETP.NE.AND P0, PT, R26, R37, PT ;  /* 0x000000251a00720c */ /* 0x004fda0003f05270 */
[----:B0--34-:R-:W-:Y:S05]  /*3450*/  @P0 BRA `(.L_x_32) ;  /* 0x0000000000080947 */ /* 0x019fea0003800000 */
[----:B------:R-:W-:-:S05]  /*3460*/  IMAD R31, R31, 0x4, R6 ;  /* 0x000000041f1f7824 */ /* 0x000fca00078e0206 */
[----:B------:R0:W2:Y:S02]  /*3470*/  ATOMS.ADD R28, [R31], R34 ;  /* 0x000000221f1c738c */ /* 0x0000a40000000000 */
.L_x_32:
[----:B------:R-:W-:Y:S05]  /*3480*/  BSYNC.RECONVERGENT B0 ;  /* 0x0000000000007941 */ /* 0x000fea0003800200 */
.L_x_31:
[----:B------:R-:W-:Y:S01]  /*3490*/  R2P PR, R33, 0x7f ;  /* 0x0000007f21007804 */ /* 0x000fe20000000000 */
[----:B--2---:R2:W3:Y:S01]  /*34a0*/  SHFL.IDX PT, R37, R28, R37, 0x1f ;  /* 0x00001f251c257589 */ /* 0x0044e200000e0000 */
[----:B------:R-:W-:Y:S01]  /*34b0*/  BSSY.RECONVERGENT B0, `(.L_x_33) ;  /* 0x0000025000007945 */ /* 0x000fe20003800200 */
[----:B------:R-:W-:-:S10]  /*34c0*/  IMAD.MOV.U32 R36, RZ, RZ, RZ ;  /* 0x000000ffff247224 */ /* 0x000fd400078e00ff */
[----:B------:R-:W-:Y:S02]  /*34d0*/  VOTE.ANY R30, PT, P0 ;  /* 0x00000000001e7806 */ /* 0x000fe400000e0100 */
[----:B0-----:R-:W-:Y:S02]  /*34e0*/  VOTE.ANY R31, PT, P1 ;  /* 0x00000000001f7806 */ /* 0x001fe400008e0100 */
        /* <DEDUP_REMOVED lines=24> */
[----:B------:R-:W0:Y:S01]  /*3670*/  FLO.U32 R35, R39 ;  /* 0x0000002700237300 */ /* 0x000e2200000e0000 */
[----:B------:R-:W-:Y:S02]  /*3680*/  LOP3.LUT R51, R4, R39, RZ, 0xc0, !PT ;  /* 0x0000002704337212 */ /* 0x000fe400078ec0ff */
[----:B------:R-:W-:-:S04]  /*3690*/  SHF.R.U32.HI R30, RZ, UR4, R30 ;  /* 0x00000004ff1e7c19 */ /* 0x000fc8000801161e */
[----:B------:R-:W-:Y:S01]  /*36a0*/  LOP3.LUT R31, R30, R7, RZ, 0x30, !PT ;  /* 0x000000071e1f7212 */ /* 0x000fe200078e30ff */
[----:B------:R-:W4:Y:S01]  /*36b0*/  POPC R51, R51 ;  /* 0x0000003300337309 */ /* 0x000f220000000000 */
[----:B0-----:R-:W-:-:S13]  /*36c0*/  ISETP.NE.AND P0, PT, R26, R35, PT ;  /* 0x000000231a00720c */ /* 0x001fda0003f05270 */
[----:B--234-:R-:W-:Y:S05]  /*36d0*/  @P0 BRA `(.L_x_34) ;  /* 0x0000000000080947 */ /* 0x01cfea0003800000 */
[----:B------:R-:W-:-:S06]  /*36e0*/  IMAD R36, R33, 0x4, R6 ;  /* 0x0000000421247824 */ /* 0x000fcc00078e0206 */
[----:B------:R0:W2:Y:S02]  /*36f0*/  ATOMS.ADD R36, [R36], R51 ;  /* 0x000000332424738c */ /* 0x0000a40000000000 */
.L_x_34:
[----:B------:R-:W-:Y:S05]  /*3700*/  BSYNC.RECONVERGENT B0 ;  /* 0x0000000000007941 */ /* 0x000fea0003800200 */
.L_x_33:
[----:B------:R-:W-:Y:S01]  /*3710*/  R2P PR, R31, 0x7f ;  /* 0x0000007f1f007804 */ /* 0x000fe20000000000 */
[----:B--2---:R2:W3:Y:S01]  /*3720*/  SHFL.IDX PT, R36, R36, R35, 0x1f ;  /* 0x00001f2324247589 */ /* 0x0044e200000e0000 */
[----:B------:R-:W-:Y:S11]  /*3730*/  BSSY.RECONVERGENT B0, `(.L_x_35) ;  /* 0x0000025000007945 */ /* 0x000ff60003800200 */
[----:B------:R-:W-:-:S02]  /*3740*/  VOTE.ANY R28, PT, P0 ;  /* 0x00000000001c7806 */ /* 0x000fc400000e0100 */
[----:B------:R-:W-:Y:S02]  /*3750*/  VOTE.ANY R33, PT, P1 ;  /* 0x0000000000217806 */ /* 0x000fe400008e0100 */
[----:B------:R-:W-:Y:S02]  /*3760*/  @!P0 LOP3.LUT R28, RZ, R28, RZ, 0x33, !PT ;  /* 0x0000001cff1c8212 */ /* 0x000fe400078e33ff */
[----:B------:R-:W-:Y:S02]  /*3770*/  VOTE.ANY R39, PT, P2 ;  /* 0x0000000000277806 */ /* 0x000fe400010e0100 */
[----:B------:R-:W-:Y:S02]  /*3780*/  @!P1 LOP3.LUT R33, RZ, R33, RZ, 0x33, !PT ;  /* 0x00000021ff219212 */ /* 0x000fe400078e33ff */
[----:B------:R-:W-:Y:S02]  /*3790*/  @!P2 LOP3.LUT R39, RZ, R39, RZ, 0x33, !PT ;  /* 0x00000027ff27a212 */ /* 0x000fe400078e33ff */
[----:B------:R-:W-:-:S02]  /*37a0*/  LOP3.LUT R28, R33, R28, RZ, 0xc0, !PT ;  /* 0x0000001c211c7212 */ /* 0x000fc400078ec0ff */
[----:B------:R-:W-:Y:S02]  /*37b0*/  VOTE.ANY R33, PT, P3 ;  /* 0x0000000000217806 */ /* 0x000fe400018e0100 */
[----:B------:R-:W-:Y:S02]  /*37c0*/  LOP3.LUT R28, R39, R28, RZ, 0xc0, !PT ;  /* 0x0000001c271c7212 */ /* 0x000fe400078ec0ff */
[----:B------:R-:W-:Y:S02]  /*37d0*/  LOP3.LUT P0, RZ, R31, 0x80, RZ, 0xc0, !PT ;  /* 0x000000801fff7812 */ /* 0x000fe4000780c0ff */
[----:B------:R-:W-:Y:S02]  /*37e0*/  VOTE.ANY R39, PT, P4 ;  /* 0x0000000000277806 */ /* 0x000fe400020e0100 */
[----:B------:R-:W-:Y:S02]  /*37f0*/  @!P3 LOP3.LUT R33, RZ, R33, RZ, 0x33, !PT ;  /* 0x00000021ff21b212 */ /* 0x000fe400078e33ff */
[----:B------:R-:W-:-:S02]  /*3800*/  @!P4 LOP3.LUT R39, RZ, R39, RZ, 0x33, !PT ;  /* 0x00000027ff27c212 */ /* 0x000fc400078e33ff */
[----:B------:R-:W-:Y:S02]  /*3810*/  LOP3.LUT R28, R33, R28, RZ, 0xc0, !PT ;  /* 0x0000001c211c7212 */ /* 0x000fe400078ec0ff */
[----:B------:R-:W-:Y:S02]  /*3820*/  VOTE.ANY R33, PT, P5 ;  /* 0x0000000000217806 */ /* 0x000fe400028e0100 */
[----:B------:R-:W-:Y:S02]  /*3830*/  LOP3.LUT R28, R39, R28, RZ, 0xc0, !PT ;  /* 0x0000001c271c7212 */ /* 0x000fe400078ec0ff */
[----:B------:R-:W-:Y:S02]  /*3840*/  VOTE.ANY R39, PT, P6 ;  /* 0x0000000000277806 */ /* 0x000fe400030e0100 */
[----:B------:R-:W-:Y:S02]  /*3850*/  @!P5 LOP3.LUT R33, RZ, R33, RZ, 0x33, !PT ;  /* 0x00000021ff21d212 */ /* 0x000fe400078e33ff */
[----:B------:R-:W-:-:S02]  /*3860*/  VOTE.ANY R41, PT, P0 ;  /* 0x0000000000297806 */ /* 0x000fc400000e0100 */
[----:B------:R-:W-:Y:S02]  /*3870*/  @!P6 LOP3.LUT R39, RZ, R39, RZ, 0x33, !PT ;  /* 0x00000027ff27e212 */ /* 0x000fe400078e33ff */
[----:B------:R-:W-:Y:S02]  /*3880*/  LOP3.LUT R28, R33, R28, RZ, 0xc0, !PT ;  /* 0x0000001c211c7212 */ /* 0x000fe400078ec0ff */
[----:B------:R-:W-:Y:S02]  /*3890*/  @!P0 LOP3.LUT R41, RZ, R41, RZ, 0x33, !PT ;  /* 0x00000029ff298212 */ /* 0x000fe400078e33ff */
[----:B------:R-:W-:Y:S02]  /*38a0*/  LOP3.LUT R28, R39, R28, RZ, 0xc0, !PT ;  /* 0x0000001c271c7212 */ /* 0x000fe400078ec0ff */
[----:B------:R-:W-:Y:S02]  /*38b0*/  ISETP.NE.AND P0, PT, R21, 0x7fffffff, PT ;  /* 0x7fffffff1500780c */ /* 0x000fe40003f05270 */
[----:B------:R-:W-:-:S02]  /*38c0*/  LOP3.LUT R39, R41, R28, RZ, 0xc0, !PT ;  /* 0x0000001c29277212 */ /* 0x000fc400078ec0ff */
[----:B------:R-:W-:Y:S02]  /*38d0*/  SEL R28, R21, 0x80000000, P0 ;  /* 0x80000000151c7807 */ /* 0x000fe40000000000 */
[----:B------:R-:W4:Y:S01]  /*38e0*/  FLO.U32 R41, R39 ;  /* 0x0000002700297300 */ /* 0x000f2200000e0000 */
[----:B------:R-:W-:Y:S02]  /*38f0*/  LOP3.LUT R38, R4, R39, RZ, 0xc0, !PT ;  /* 0x0000002704267212 */ /* 0x000fe400078ec0ff */
[----:B------:R-:W-:Y:S01]  /*3900*/  SHF.R.U32.HI R30, RZ, UR4, R28 ;  /* 0x00000004ff1e7c19 */ /* 0x000fe2000801161c */
[----:B------:R-:W-:-:S03]  /*3910*/  IMAD.MOV.U32 R28, RZ, RZ, RZ ;  /* 0x000000ffff1c7224 */ /* 0x000fc600078e00ff */
[----:B------:R-:W-:Y:S01]  /*3920*/  LOP3.LUT R33, R30, R7, RZ, 0x30, !PT ;  /* 0x000000071e217212 */ /* 0x000fe200078e30ff */
[----:B------:R-:W0:Y:S01]  /*3930*/  POPC R38, R38 ;  /* 0x0000002600267309 */ /* 0x000e220000000000 */
[----:B----4-:R-:W-:-:S13]  /*3940*/  ISETP.NE.AND P0, PT, R26, R41, PT ;  /* 0x000000291a00720c */ /* 0x010fda0003f05270 */
[----:B0-23--:R-:W-:Y:S05]  /*3950*/  @P0 BRA `(.L_x_36) ;  /* 0x0000000000080947 */ /* 0x00dfea0003800000 */
[----:B------:R-:W-:-:S05]  /*3960*/  IMAD R31, R31, 0x4, R6 ;  /* 0x000000041f1f7824 */ /* 0x000fca00078e0206 */
[----:B------:R0:W2:Y:S02]  /*3970*/  ATOMS.ADD R28, [R31], R38 ;  /* 0x000000261f1c738c */ /* 0x0000a40000000000 */
.L_x_36:
[----:B------:R-:W-:Y:S05]  /*3980*/  BSYNC.RECONVERGENT B0 ;  /* 0x0000000000007941 */ /* 0x000fea0003800200 */
.L_x_35:
        /* <DEDUP_REMOVED lines=39> */
.L_x_38:
[----:B------:R-:W-:Y:S05]  /*3c00*/  BSYNC.RECONVERGENT B0 ;  /* 0x0000000000007941 */ /* 0x000fea0003800200 */
.L_x_37:
        /* <DEDUP_REMOVED lines=39> */
.L_x_40:
[----:B------:R-:W-:Y:S05]  /*3e80*/  BSYNC.RECONVERGENT B0 ;  /* 0x0000000000007941 */ /* 0x000fea0003800200 */
.L_x_39:
        /* <DEDUP_REMOVED lines=39> */
.L_x_42:
[----:B------:R-:W-:Y:S05]  /*4100*/  BSYNC.RECONVERGENT B0 ;  /* 0x0000000000007941 */ /* 0x000fea0003800200 */
.L_x_41:
[----:B------:R-:W-:Y:S01]  /*4110*/  R2P PR, R31, 0x7f ;  /* 0x0000007f1f007804 */ /* 0x000fe20000000000 */
[----:B--2---:R2:W3:Y:S01]  /*4120*/  SHFL.IDX PT, R52, R52, R35, 0x1f ;  /* 0x00001f2334347589 */ /* 0x0044e200000e0000 */
[----:B------:R-:W-:Y:S11]  /*4130*/  BSSY.RECONVERGENT B0, `(.L_x_43) ;  /* 0x0000025000007945 */ /* 0x000ff60003800200 */
[----:B------:R-:W-:-:S02]  /*4140*/  VOTE.ANY R28, PT, P0 ;  /* 0x00000000001c7806 */ /* 0x000fc400000e0100 */
[----:B------:R-:W-:Y:S02]  /*4150*/  VOTE.ANY R33, PT, P1 ;  /* 0x0000000000217806 */ /* 0x000fe400008e0100 */
[----:B------:R-:W-:Y:S02]  /*4160*/  @!P0 LOP3.LUT R28, RZ, R28, RZ, 0x33, !PT ;  /* 0x0000001cff1c8212 */ /* 0x000fe400078e33ff */
[----:B------:R-:W-:Y:S02]  /*4170*/  @!P1 LOP3.LUT R33, RZ, R33, RZ, 0x33, !PT ;  /* 0x00000021ff219212 */ /* 0x000fe400078e33ff */
[----:B------:R-:W-:Y:S02]  /*4180*/  VOTE.ANY R47, PT, P2 ;  /* 0x00000000002f7806 */ /* 0x000fe400010e0100 */
[----:B------:R-:W-:Y:S02]  /*4190*/  LOP3.LUT R28, R33, R28, RZ, 0xc0, !PT ;  /* 0x0000001c211c7212 */ /* 0x000fe400078ec0ff */
[----:B------:R-:W-:-:S02]  /*41a0*/  VOTE.ANY R33, PT, P3 ;  /* 0x0000000000217806 */ /* 0x000fc400018e0100 */
[----:B------:R-:W-:Y:S02]  /*41b0*/  @!P2 LOP3.LUT R47, RZ, R47, RZ, 0x33, !PT ;  /* 0x0000002fff2fa212 */ /* 0x000fe400078e33ff */
[----:B------:R-:W-:Y:S02]  /*41c0*/  @!P3 LOP3.LUT R33, RZ, R33, RZ, 0x33, !PT ;  /* 0x00000021ff21b212 */ /* 0x000fe400078e33ff */
[----:B------:R-:W-:Y:S02]  /*41d0*/  LOP3.LUT R28, R47, R28, RZ, 0xc0, !PT ;  /* 0x0000001c2f1c7212 */ /* 0x000fe400078ec0ff */
[----:B------:R-:W-:Y:S02]  /*41e0*/  LOP3.LUT P0, RZ, R31, 0x80, RZ, 0xc0, !PT ;  /* 0x000000801fff7812 */ /* 0x000fe4000780c0ff */
[----:B------:R-:W-:Y:S02]  /*41f0*/  VOTE.ANY R47, PT, P4 ;  /* 0x00000000002f7806 */ /* 0x000fe400020e0100 */
[----:B------:R-:W-:-:S02]  /*4200*/  LOP3.LUT R28, R33, R28, RZ, 0xc0, !PT ;  /* 0x0000001c211c7212 */ /* 0x000fc400078ec0ff */
[----:B------:R-:W-:Y:S02]  /*4210*/  VOTE.ANY R33, PT, P5 ;  /* 0x0000000000217806 */ /* 0x000fe400028e0100 */
[----:B------:R-:W-:Y:S02]  /*4220*/  @!P4 LOP3.LUT R47, RZ, R47, RZ, 0x33, !PT ;  /* 0x0000002fff2fc212 */ /* 0x000fe400078e33ff */
[----:B------:R-:W-:Y:S02]  /*4230*/  @!P5 LOP3.LUT R33, RZ, R33, RZ, 0x33, !PT ;  /* 0x00000021ff21d212 */ /* 0x000fe400078e33ff */
[----:B------:R-:W-:Y:S02]  /*4240*/  LOP3.LUT R28, R47, R28, RZ, 0xc0, !PT ;  /* 0x0000001c2f1c7212 */ /* 0x000fe400078ec0ff */
[----:B------:R-:W-:Y:S02]  /*4250*/  VOTE.ANY R47, PT, P6 ;  /* 0x00000000002f7806 */ /* 0x000fe400030e0100 */
[----:B------:R-:W-:-:S02]  /*4260*/  LOP3.LUT R28, R33, R28, RZ, 0xc0, !PT ;  /* 0x0000001c211c7212 */ /* 0x000fc400078ec0ff */
[----:B------:R-:W-:Y:S02]  /*4270*/  VOTE.ANY R33, PT, P0 ;  /* 0x0000000000217806 */ /* 0x000fe400000e0100 */
[----:B------:R-:W-:Y:S02]  /*4280*/  @!P6 LOP3.LUT R47, RZ, R47, RZ, 0x33, !PT ;  /* 0x0000002fff2fe212 */ /* 0x000fe400078e33ff */
        /* <DEDUP_REMOVED lines=13> */
[----:B------:R-:W-:-:S06]  /*4360*/  IMAD R30, R31, 0x4, R6 ;  /* 0x000000041f1e7824 */ /* 0x000fcc00078e0206 */
[----:B------:R0:W2:Y:S02]  /*4370*/  ATOMS.ADD R30, [R30], R47 ;  /* 0x0000002f1e1e738c */ /* 0x0000a40000000000 */
.L_x_44:
[----:B------:R-:W-:Y:S05]  /*4380*/  BSYNC.RECONVERGENT B0 ;  /* 0x0000000000007941 */ /* 0x000fea0003800200 */
.L_x_43:
[----:B------:R-:W-:Y:S01]  /*4390*/  R2P PR, R33, 0x7f ;  /* 0x0000007f21007804 */ /* 0x000fe20000000000 */
[----:B--2---:R2:W3:Y:S01]  /*43a0*/  SHFL.IDX PT, R50, R30, R50, 0x1f ;  /* 0x00001f321e327589 */ /* 0x0044e200000e0000 */
[----:B------:R-:W-:Y:S01]  /*43b0*/  BSSY.RECONVERGENT B0, `(.L_x_45) ;  /* 0x0000025000007945 */ /* 0x000fe20003800200 */
[----:B------:R-:W-:-:S10]  /*43c0*/  IMAD.MOV.U32 R48, RZ, RZ, RZ ;  /* 0x000000ffff307224 */ /* 0x000fd400078e00ff */
[----:B------:R-:W-:Y:S02]  /*43d0*/  VOTE.ANY R28, PT, P0 ;  /* 0x00000000001c7806 */ /* 0x000fe400000e0100 */
[----:B------:R-:W-:Y:S02]  /*43e0*/  VOTE.ANY R31, PT, P1 ;  /* 0x00000000001f7806 */ /* 0x000fe400008e0100 */
[----:B------:R-:W-:Y:S02]  /*43f0*/  @!P0 LOP3.LUT R28, RZ, R28, RZ, 0x33, !PT ;  /* 0x0000001cff1c8212 */ /* 0x000fe400078e33ff */
[----:B------:R-:W-:Y:S02]  /*4400*/  @!P1 LOP3.LUT R31, RZ, R31, RZ, 0x33, !PT ;  /* 0x0000001fff1f9212 */ /* 0x000fe400078e33ff */
[----:B------:R-:W-:Y:S02]  /*4410*/  LOP3.LUT P0, RZ, R33, 0x80, RZ, 0xc0, !PT ;  /* 0x0000008021ff7812 */ /* 0x000fe4000780c0ff */
[----:B------:R-:W-:-:S02]  /*4420*/  LOP3.LUT R28, R31, R28, RZ, 0xc0, !PT ;  /* 0x0000001c1f1c7212 */ /* 0x000fc400078ec0ff */
[----:B------:R-:W-:-:S04]  /*4430*/  VOTE.ANY R31, PT, P2 ;  /* 0x00000000001f7806 */ /* 0x000fc800010e0100 */
[----:B------:R-:W-:-:S04]  /*4440*/  @!P2 LOP3.LUT R31, RZ, R31, RZ, 0x33, !PT ;  /* 0x0000001fff1fa212 */ /* 0x000fc800078e33ff */
[----:B------:R-:W-:Y:S02]  /*4450*/  LOP3.LUT R28, R31, R28, RZ, 0xc0, !PT ;  /* 0x0000001c1f1c7212 */ /* 0x000fe400078ec0ff */
        /* <DEDUP_REMOVED lines=13> */
[----:B------:R-:W-:Y:S02]  /*4530*/  @!P0 LOP3.LUT R31, RZ, R31, RZ, 0x33, !PT ;  /* 0x0000001fff1f8212 */ /* 0x000fe400078e33ff */
[C---:B------:R-:W-:Y:S02]  /*4540*/  ISETP.NE.AND P0, PT, R16.reuse, 0x7fffffff, PT ;  /* 0x7fffffff1000780c */ /* 0x040fe40003f05270 */
[----:B------:R-:W-:Y:S02]  /*4550*/  LOP3.LUT R35, R31, R28, RZ, 0xc0, !PT ;  /* 0x0000001c1f237212 */ /* 0x000fe400078ec0ff */
[----:B------:R-:W-:Y:S02]  /*4560*/  SEL R28, R16, 0x80000000, P0 ;  /* 0x80000000101c7807 */ /* 0x000fe40000000000 */
[----:B------:R-:W4:Y:S02]  /*4570*/  FLO.U32 R31, R35 ;  /* 0x00000023001f7300 */ /* 0x000f2400000e0000 */
[----:B------:R-:W-:-:S02]  /*4580*/  SHF.R.U32.HI R40, RZ, UR4, R28 ;  /* 0x00000004ff287c19 */ /* 0x000fc4000801161c */
[----:B------:R-:W-:Y:S02]  /*4590*/  LOP3.LUT R28, R4, R35, RZ, 0xc0, !PT ;  /* 0x00000023041c7212 */ /* 0x000fe400078ec0ff */
[----:B------:R-:W-:-:S04]  /*45a0*/  LOP3.LUT R40, R40, R7, RZ, 0x30, !PT ;  /* 0x0000000728287212 */ /* 0x000fc800078e30ff */
[----:B------:R-:W0:Y:S01]  /*45b0*/  POPC R28, R28 ;  /* 0x0000001c001c7309 */ /* 0x000e220000000000 */
[----:B----4-:R-:W-:-:S13]  /*45c0*/  ISETP.NE.AND P0, PT, R26, R31, PT ;  /* 0x0000001f1a00720c */ /* 0x010fda0003f05270 */
[----:B0-23--:R-:W-:Y:S05]  /*45d0*/  @P0 BRA `(.L_x_46) ;  /* 0x0000000000080947 */ /* 0x00dfea0003800000 */
[----:B------:R-:W-:-:S05]  /*45e0*/  IMAD R33, R33, 0x4, R6 ;  /* 0x0000000421217824 */ /* 0x000fca00078e0206 */
[----:B------:R0:W2:Y:S02]  /*45f0*/  ATOMS.ADD R48, [R33], R28 ;  /* 0x0000001c2130738c */ /* 0x0000a40000000000 */
.L_x_46:
[----:B------:R-:W-:Y:S05]  /*4600*/  BSYNC.RECONVERGENT B0 ;  /* 0x0000000000007941 */ /* 0x000fea0003800200 */
.L_x_45:
[----:B------:R-:W-:Y:S01]  /*4610*/  R2P PR, R40, 0x7f ;  /* 0x0000007f28007804 */ /* 0x000fe20000000000 */
[----:B--2---:R2:W3:Y:S01]  /*4620*/  SHFL.IDX PT, R31, R48, R31, 0x1f ;  /* 0x00001f1f301f7589 */ /* 0x0044e200000e0000 */
[----:B------:R-:W-:Y:S11]  /*4630*/  BSSY.RECONVERGENT B0, `(.L_x_47) ;  /* 0x0000025000007945 */ /* 0x000ff60003800200 */
[----:B------:R-:W-:-:S02]  /*4640*/  VOTE.ANY R30, PT, P0 ;  /* 0x00000000001e7806 */ /* 0x000fc400000e0100 */
[----:B0-----:R-:W-:Y:S02]  /*4650*/  VOTE.ANY R33, PT, P1 ;  /* 0x0000000000217806 */ /* 0x001fe400008e0100 */
[----:B------:R-:W-:Y:S02]  /*4660*/  @!P0 LOP3.LUT R30, RZ, R30, RZ, 0x33, !PT ;  /* 0x0000001eff1e8212 */ /* 0x000fe400078e33ff */
[----:B------:R-:W-:Y:S02]  /*4670*/  @!P1 LOP3.LUT R33, RZ, R33, RZ, 0x33, !PT ;  /* 0x00000021ff219212 */ /* 0x000fe400078e33ff */
[----:B------:R-:W-:Y:S02]  /*4680*/  LOP3.LUT P0, RZ, R40, 0x80, RZ, 0xc0, !PT ;  /* 0x0000008028ff7812 */ /* 0x000fe4000780c0ff */
[----:B------:R-:W-:Y:S02]  /*4690*/  LOP3.LUT R30, R33, R30, RZ, 0xc0, !PT ;  /* 0x0000001e211e7212 */ /* 0x000fe400078ec0ff */
[----:B------:R-:W-:-:S04]  /*46a0*/  VOTE.ANY R33, PT, P2 ;  /* 0x0000000000217806 */ /* 0x000fc800010e0100 */
[----:B------:R-:W-:-:S04]  /*46b0*/  @!P2 LOP3.LUT R33, RZ, R33, RZ, 0x33, !PT ;  /* 0x00000021ff21a212 */ /* 0x000fc800078e33ff */
[----:B------:R-:W-:Y:S02]  /*46c0*/  LOP3.LUT R30, R33, R30, RZ, 0xc0, !PT ;  /* 0x0000001e211e7212 */ /* 0x000fe400078ec0ff */
[----:B------:R-:W-:Y:S02]  /*46d0*/  VOTE.ANY R33, PT, P3 ;  /* 0x0000000000217806 */ /* 0x000fe400018e0100 */
[----:B------:R-:W-:Y:S02]  /*46e0*/  VOTE.ANY R35, PT, P0 ;  /* 0x0000000000237806 */ /* 0x000fe400000e0100 */
[----:B------:R-:W-:Y:S02]  /*46f0*/  @!P3 LOP3.LUT R33, RZ, R33, RZ, 0x33, !PT ;  /* 0x00000021ff21b212 */ /* 0x000fe400078e33ff */
[----:B------:R-:W-:Y:S02]  /*4700*/  @!P0 LOP3.LUT R35, RZ, R35, RZ, 0x33, !PT ;  /* 0x00000023ff238212 */ /* 0x000fe400078e33ff */
[----:B------:R-:W-:-:S02]  /*4710*/  LOP3.LUT R30, R33, R30, RZ, 0xc0, !PT ;  /* 0x0000001e211e7212 */ /* 0x000fc400078ec0ff */
[----:B------:R-:W-:Y:S02]  /*4720*/  VOTE.ANY R33, PT, P4 ;  /* 0x0000000000217806 */ /* 0x000fe400020e0100 */
[----:B------:R-:W-:Y:S02]  /*4730*/  ISETP.NE.AND P0, PT, R15, 0x7fffffff, PT ;  /* 0x7fffffff0f00780c */ /* 0x000fe40003f05270 */
[----:B------:R-:W-:-:S04]  /*4740*/  @!P4 LOP3.LUT R33, RZ, R33, RZ, 0x33, !PT ;  /* 0x00000021ff21c212 */ /* 0x000fc800078e33ff */
[----:B------:R-:W-:Y:S02]  /*4750*/  LOP3.LUT R30, R33, R30, RZ, 0xc0, !PT ;  /* 0x0000001e211e7212 */ /* 0x000fe400078ec0ff */
[----:B------:R-:W-:-:S04]  /*4760*/  VOTE.ANY R33, PT, P5 ;  /* 0x0000000000217806 */ /* 0x000fc800028e0100 */
[----:B------:R-:W-:-:S04]  /*4770*/  @!P5 LOP3.LUT R33, RZ, R33, RZ, 0x33, !PT ;  /* 0x00000021ff21d212 */ /* 0x000fc800078e33ff */
[----:B------:R-:W-:Y:S02]  /*4780*/  LOP3.LUT R30, R33, R30, RZ, 0xc0, !PT ;  /* 0x0000001e211e7212 */ /* 0x000fe400078ec0ff */
[----:B------:R-:W-:-:S04]  /*4790*/  VOTE.ANY R33, PT, P6 ;  /* 0x0000000000217806 */ /* 0x000fc800030e0100 */
[----:B------:R-:W-:-:S04]  /*47a0*/  @!P6 LOP3.LUT R33, RZ, R33, RZ, 0x33, !PT ;  /* 0x00000021ff21e212 */ /* 0x000fc800078e33ff */
[----:B------:R-:W-:-:S04]  /*47b0*/  LOP3.LUT R30, R33, R30, RZ, 0xc0, !PT ;  /* 0x0000001e211e7212 */ /* 0x000fc800078ec0ff */
[----:B------:R-:W-:Y:S02]  /*47c0*/  LOP3.LUT R35, R35, R30, RZ, 0xc0, !PT ;  /* 0x0000001e23237212 */ /* 0x000fe400078ec0ff */
[----:B------:R-:W-:Y:S02]  /*47d0*/  SEL R30, R15, 0x80000000, P0 ;  /* 0x800000000f1e7807 */ /* 0x000fe40000000000 */
[----:B------:R0:W4:Y:S02]  /*47e0*/  FLO.U32 R33, R35 ;  /* 0x0000002300217300 */ /* 0x00012400000e0000 */
[----:B------:R-:W-:Y:S02]  /*47f0*/  SHF.R.U32.HI R46, RZ, UR4, R30 ;  /* 0x00000004ff2e7c19 */ /* 0x000fe4000801161e */
[----:B------:R-:W-:Y:S02]  /*4800*/  LOP3.LUT R30, R4, R35, RZ, 0xc0, !PT ;  /* 0x00000023041e7212 */ /* 0x000fe400078ec0ff */
[----:B------:R-:W-:Y:S01]  /*4810*/  LOP3.LUT R46, R46, R7, RZ, 0x30, !PT ;  /* 0x000000072e2e7212 */ /* 0x000fe200078e30ff */
[----:B0-----:R-:W-:-:S03]  /*4820*/  IMAD.MOV.U32 R35, RZ, RZ, RZ ;  /* 0x000000ffff237224 */ /* 0x001fc600078e00ff */
[----:B------:R-:W0:Y:S01]  /*4830*/  POPC R30, R30 ;  /* 0x0000001e001e7309 */ /* 0x000e220000000000 */
[----:B----4-:R-:W-:-:S13]  /*4840*/  ISETP.NE.AND P0, PT, R26, R33, PT ;  /* 0x000000211a00720c */ /* 0x010fda0003f05270 */
[----:B0-23--:R-:W-:Y:S05]  /*4850*/  @P0 BRA `(.L_x_48) ;  /* 0x0000000000080947 */ /* 0x00dfea0003800000 */
[----:B------:R-:W-:-:S06]  /*4860*/  IMAD R35, R40, 0x4, R6 ;  /* 0x0000000428237824 */ /* 0x000fcc00078e0206 */
[----:B------:R0:W2:Y:S02]  /*4870*/  ATOMS.ADD R35, [R35], R30 ;  /* 0x0000001e2323738c */ /* 0x0000a40000000000 */
.L_x_48:
[----:B------:R-:W-:Y:S05]  /*4880*/  BSYNC.RECONVERGENT B0 ;  /* 0x0000000000007941 */ /* 0x000fea0003800200 */
.L_x_47:
[----:B------:R-:W-:Y:S01]  /*4890*/  R2P PR, R46, 0x7f ;  /* 0x0000007f2e007804 */ /* 0x000fe20000000000 */
[----:B------:R-:W-:Y:S01]  /*48a0*/  IMAD.IADD R32, R32, 0x1, R53 ;  /* 0x0000000120207824 */ /* 0x000fe200078e0235 */
[----:B--2---:R2:W3:Y:S01]  /*48b0*/  SHFL.IDX PT, R33, R35, R33, 0x1f ;  /* 0x00001f2123217589 */ /* 0x0044e200000e0000 */
[----:B------:R-:W-:Y:S01]  /*48c0*/  IMAD.IADD R34, R34, 0x1, R37 ;  /* 0x0000000122227824 */ /* 0x000fe200078e0225 */
[----:B------:R-:W-:Y:S09]  /*48d0*/  BSSY.RECONVERGENT B0, `(.L_x_49) ;  /* 0x0000025000007945 */ /* 0x000ff20003800200 */
[----:B------:R-:W-:-:S02]  /*48e0*/  VOTE.ANY R40, PT, P0 ;  /* 0x0000000000287806 */ /* 0x000fc400000e0100 */
[----:B------:R-:W-:Y:S02]  /*48f0*/  VOTE.ANY R53, PT, P1 ;  /* 0x0000000000357806 */ /* 0x000fe400008e0100 */
[----:B------:R-:W-:Y:S02]  /*4900*/  @!P0 LOP3.LUT R40, RZ, R40, RZ, 0x33, !PT ;  /* 0x00000028ff288212 */ /* 0x000fe400078e33ff */
[----:B------:R-:W-:Y:S02]  /*4910*/  @!P1 LOP3.LUT R53, RZ, R53, RZ, 0x33, !PT ;  /* 0x00000035ff359212 */ /* 0x000fe400078e33ff */
[----:B------:R-:W-:Y:S02]  /*4920*/  LOP3.LUT P0, RZ, R46, 0x80, RZ, 0xc0, !PT ;  /* 0x000000802eff7812 */ /* 0x000fe4000780c0ff */
        /* <DEDUP_REMOVED lines=21> */
[----:B------:R4:W5:Y:S02]  /*4a80*/  FLO.U32 R40, R48 ;  /* 0x0000003000287300 */ /* 0x00096400000e0000 */
[----:B------:R-:W-:-:S04]  /*4a90*/  SHF.R.U32.HI R37, RZ, UR4, R37 ;  /* 0x00000004ff257c19 */ /* 0x000fc80008011625 */
[----:B------:R-:W-:Y:S01]  /*4aa0*/  LOP3.LUT R53, R37, R7, RZ, 0x30, !PT ;  /* 0x0000000725357212 */ /* 0x000fe200078e30ff */
[----:B------:R-:W-:Y:S01]  /*4ab0*/  IMAD.MOV.U32 R37, RZ, RZ, RZ ;  /* 0x000000ffff257224 */ /* 0x000fe200078e00ff */
[----:B----4-:R-:W-:-:S04]  /*4ac0*/  LOP3.LUT R48, R4, R48, RZ, 0xc0, !PT ;  /* 0x0000003004307212 */ /* 0x010fc800078ec0ff */
[----:B--2---:R2:W4:Y:S01]  /*4ad0*/  POPC R35, R48 ;  /* 0x0000003000237309 */ /* 0x0045220000000000 */
[----:B-----5:R-:W-:-:S13]  /*4ae0*/  ISETP.NE.AND P0, PT, R26, R40, PT ;  /* 0x000000281a00720c */ /* 0x020fda0003f05270 */
[----:B--234-:R-:W-:Y:S05]  /*4af0*/  @P0 BRA `(.L_x_50) ;  /* 0x0000000000080947 */ /* 0x01cfea0003800000 */
[----:B------:R-:W-:-:S05]  /*4b00*/  IMAD R46, R46, 0x4, R6 ;  /* 0x000000042e2e7824 */ /* 0x000fca00078e0206 */
[----:B------:R2:W3:Y:S02]  /*4b10*/  ATOMS.ADD R37, [R46], R35 ;  /* 0x000000232e25738c */ /* 0x0004e40000000000 */
.L_x_50:
[----:B------:R-:W-:Y:S05]  /*4b20*/  BSYNC.RECONVERGENT B0 ;  /* 0x0000000000007941 */ /* 0x000fea0003800200 */
.L_x_49:
[----:B------:R-:W-:Y:S01]  /*4b30*/  R2P PR, R53, 0x7f ;  /* 0x0000007f35007804 */ /* 0x000fe20000000000 */
[----:B------:R-:W-:Y:S01]  /*4b40*/  IMAD.IADD R36, R51, 0x1, R36 ;  /* 0x0000000133247824 */ /* 0x000fe200078e0224 */
[----:B---3--:R3:W4:Y:S01]  /*4b50*/  SHFL.IDX PT, R40, R37, R40, 0x1f ;  /* 0x00001f2825287589 */ /* 0x00872200000e0000 */
[----:B------:R-:W-:Y:S01]  /*4b60*/  IMAD.IADD R38, R38, 0x1, R41 ;  /* 0x0000000126267824 */ /* 0x000fe200078e0229 */
[----:B------:R-:W-:Y:S09]  /*4b70*/  BSSY.RECONVERGENT B0, `(.L_x_51) ;  /* 0x0000025000007945 */ /* 0x000ff20003800200 */
[----:B--2---:R-:W-:-:S02]  /*4b80*/  VOTE.ANY R46, PT, P0 ;  /* 0x00000000002e7806 */ /* 0x004fc400000e0100 */
        /* <DEDUP_REMOVED lines=22> */
[----:B------:R-:W-:Y:S02]  /*4cf0*/  ISETP.NE.AND P0, PT, R13, 0x7fffffff, PT ;  /* 0x7fffffff0d00780c */ /* 0x000fe40003f05270 */
[----:B------:R-:W-:Y:S02]  /*4d00*/  LOP3.LUT R48, R51, R46, RZ, 0xc0, !PT ;  /* 0x0000002e33307212 */ /* 0x000fe400078ec0ff */
[----:B------:R-:W-:Y:S02]  /*4d10*/  SEL R41, R13, 0x80000000, P0 ;  /* 0x800000000d297807 */ /* 0x000fe40000000000 */
[----:B------:R2:W5:Y:S02]  /*4d20*/  FLO.U32 R46, R48 ;  /* 0x00000030002e7300 */ /* 0x00056400000e0000 */
[----:B------:R-:W-:-:S04]  /*4d30*/  SHF.R.U32.HI R41, RZ, UR4, R41 ;  /* 0x00000004ff297c19 */ /* 0x000fc80008011629 */
[----:B------:R-:W-:Y:S01]  /*4d40*/  LOP3.LUT R51, R41, R7, RZ, 0x30, !PT ;  /* 0x0000000729337212 */ /* 0x000fe200078e30ff */
[----:B------:R-:W-:Y:S01]  /*4d50*/  IMAD.MOV.U32 R41, RZ, RZ, RZ ;  /* 0x000000ffff297224 */ /* 0x000fe200078e00ff */
[----:B--2---:R-:W-:-:S04]  /*4d60*/  LOP3.LUT R48, R4, R48, RZ, 0xc0, !PT ;  /* 0x0000003004307212 */ /* 0x004fc800078ec0ff */
[----:B---3--:R2:W3:Y:S01]  /*4d70*/  POPC R37, R48 ;  /* 0x0000003000257309 */ /* 0x0084e20000000000 */
[----:B-----5:R-:W-:-:S13]  /*4d80*/  ISETP.NE.AND P0, PT, R26, R46, PT ;  /* 0x0000002e1a00720c */ /* 0x020fda0003f05270 */
[----:B--234-:R-:W-:Y:S05]  /*4d90*/  @P0 BRA `(.L_x_52) ;  /* 0x0000000000080947 */ /* 0x01cfea0003800000 */
[----:B------:R-:W-:-:S05]  /*4da0*/  IMAD R48, R53, 0x4, R6 ;  /* 0x0000000435307824 */ /* 0x000fca00078e0206 */
[----:B------:R2:W3:Y:S02]  /*4db0*/  ATOMS.ADD R41, [R48], R37 ;  /* 0x000000253029738c */ /* 0x0004e40000000000 */
.L_x_52:
[----:B------:R-:W-:Y:S05]  /*4dc0*/  BSYNC.RECONVERGENT B0 ;  /* 0x0000000000007941 */ /* 0x000fea0003800200 */
.L_x_51:
        /* <DEDUP_REMOVED lines=31> */
[----:B------:R-:W2:Y:S02]  /*4fc0*/  FLO.U32 R39, R53 ;  /* 0x0000003500277300 */ /* 0x000ea400000e0000 */
[----:B------:R-:W-:-:S02]  /*4fd0*/  SHF.R.U32.HI R48, RZ, UR4, R43 ;  /* 0x00000004ff307c19 */ /* 0x000fc4000801162b */
[----:B------:R-:W-:Y:S02]  /*4fe0*/  LOP3.LUT R43, R4, R53, RZ, 0xc0, !PT ;  /* 0x00000035042b7212 */ /* 0x000fe400078ec0ff */
[----:B---3--:R-:W-:Y:S01]  /*4ff0*/  LOP3.LUT R41, R48, R7, RZ, 0x30, !PT ;  /* 0x0000000730297212 */ /* 0x008fe200078e30ff */
[----:B------:R-:W-:-:S03]  /*5000*/  IMAD.MOV.U32 R48, RZ, RZ, RZ ;  /* 0x000000ffff307224 */ /* 0x000fc600078e00ff */
[----:B------:R-:W3:Y:S01]  /*5010*/  POPC R43, R43 ;  /* 0x0000002b002b7309 */ /* 0x000ee20000000000 */
[----:B--2---:R-:W-:-:S13]  /*5020*/  ISETP.NE.AND P0, PT, R26, R39, PT ;  /* 0x000000271a00720c */ /* 0x004fda0003f05270 */
[----:B---34-:R-:W-:Y:S05]  /*5030*/  @P0 BRA `(.L_x_54) ;  /* 0x0000000000080947 */ /* 0x018fea0003800000 */
[----:B------:R-:W-:-:S06]  /*5040*/  IMAD R48, R51, 0x4, R6 ;  /* 0x0000000433307824 */ /* 0x000fcc00078e0206 */
[----:B------:R2:W3:Y:S02]  /*5050*/  ATOMS.ADD R48, [R48], R43 ;  /* 0x0000002b3030738c */ /* 0x0004e40000000000 */
.L_x_54:
[----:B------:R-:W-:Y:S05]  /*5060*/  BSYNC.RECONVERGENT B0 ;  /* 0x0000000000007941 */ /* 0x000fea0003800200 */
.L_x_53:
[----:B------:R-:W-:Y:S01]  /*5070*/  R2P PR, R41, 0x7f ;  /* 0x0000007f29007804 */ /* 0x000fe20000000000 */
[----:B------:R-:W-:Y:S01]  /*5080*/  IMAD.IADD R52, R49, 0x1, R52 ;  /* 0x0000000131347824 */ /* 0x000fe200078e0234 */
[----:B---3--:R3:W4:Y:S01]  /*5090*/  SHFL.IDX PT, R48, R48, R39, 0x1f ;  /* 0x00001f2730307589 */ /* 0x00872200000e0000 */
        /* <DEDUP_REMOVED lines=28> */
[----:B------:R5:W0:Y:S01]  /*5260*/  FLO.U32 R49, R51 ;  /* 0x0000003300317300 */ /* 0x000a2200000e0000 */
[----:B------:R-:W-:Y:S02]  /*5270*/  LOP3.LUT R53, R4, R51, RZ, 0xc0, !PT ;  /* 0x0000003304357212 */ /* 0x000fe400078ec0ff */
[----:B------:R-:W-:-:S05]  /*5280*/  SHF.R.U32.HI R47, RZ, UR4, R47 ;  /* 0x00000004ff2f7c19 */ /* 0x000fca000801162f */
[----:B------:R-:W1:Y:S01]  /*5290*/  POPC R53, R53 ;  /* 0x0000003500357309 */ /* 0x000e620000000000 */
[----:B-----5:R-:W-:Y:S01]  /*52a0*/  LOP3.LUT R51, R47, R7, RZ, 0x30, !PT ;  /* 0x000000072f337212 */ /* 0x020fe200078e30ff */
[----:B------:R-:W-:Y:S01]  /*52b0*/  IMAD.MOV.U32 R47, RZ, RZ, RZ ;  /* 0x000000ffff2f7224 */ /* 0x000fe200078e00ff */
[----:B0-----:R-:W-:-:S13]  /*52c0*/  ISETP.NE.AND P0, PT, R26, R49, PT ;  /* 0x000000311a00720c */ /* 0x001fda0003f05270 */
[----:B-1-34-:R-:W-:Y:S05]  /*52d0*/  @P0 BRA `(.L_x_56) ;  /* 0x0000000000080947 */ /* 0x01afea0003800000 */
[----:B------:R-:W-:-:S05]  /*52e0*/  IMAD R41, R41, 0x4, R6 ;  /* 0x0000000429297824 */ /* 0x000fca00078e0206 */
[----:B------:R0:W1:Y:S02]  /*52f0*/  ATOMS.ADD R47, [R41], R53 ;  /* 0x00000035292f738c */ /* 0x0000640000000000 */
.L_x_56:
[----:B------:R-:W-:Y:S05]  /*5300*/  BSYNC.RECONVERGENT B0 ;  /* 0x0000000000007941 */ /* 0x000fea0003800200 */
.L_x_55:
[----:B------:R-:W-:Y:S01]  /*5310*/  R2P PR, R51, 0x7f ;  /* 0x0000007f33007804 */ /* 0x000fe20000000000 */
[----:B------:R-:W-:Y:S01]  /*5320*/  IMAD.IADD R28, R28, 0x1, R31 ;  /* 0x000000011c1c7824 */ /* 0x000fe200078e021f */
[----:B-1----:R1:W3:Y:S01]  /*5330*/  SHFL.IDX PT, R47, R47, R49, 0x1f ;  /* 0x00001f312f2f7589 */ /* 0x0022e200000e0000 */
        /* <DEDUP_REMOVED lines=28> */
[----:B------:R4:W5:Y:S01]  /*5500*/  FLO.U32 R31, R39 ;  /* 0x00000027001f7300 */ /* 0x00096200000e0000 */
[----:B0-----:R-:W-:Y:S02]  /*5510*/  LOP3.LUT R41, R4, R39, RZ, 0xc0, !PT ;  /* 0x0000002704297212 */ /* 0x001fe400078ec0ff */
[----:B------:R-:W-:-:S05]  /*5520*/  SHF.R.U32.HI R33, RZ, UR4, R33 ;  /* 0x00000004ff217c19 */ /* 0x000fca0008011621 */
[----:B------:R-:W0:Y:S01]  /*5530*/  POPC R41, R41 ;  /* 0x0000002900297309 */ /* 0x000e220000000000 */
[----:B----4-:R-:W-:Y:S01]  /*5540*/  LOP3.LUT R39, R33, R7, RZ, 0x30, !PT ;  /* 0x0000000721277212 */ /* 0x010fe200078e30ff */
[----:B------:R-:W-:Y:S01]  /*5550*/  IMAD.MOV.U32 R33, RZ, RZ, RZ ;  /* 0x000000ffff217224 */ /* 0x000fe200078e00ff */
[----:B-----5:R-:W-:-:S13]  /*5560*/  ISETP.NE.AND P0, PT, R26, R31, PT ;  /* 0x0000001f1a00720c */ /* 0x020fda0003f05270 */
[----:B01-3--:R-:W-:Y:S05]  /*5570*/  @P0 BRA `(.L_x_58) ;  /* 0x0000000000080947 */ /* 0x00bfea0003800000 */
[----:B------:R-:W-:-:S06]  /*5580*/  IMAD R33, R51, 0x4, R6 ;  /* 0x0000000433217824 */ /* 0x000fcc00078e0206 */
[----:B------:R0:W1:Y:S02]  /*5590*/  ATOMS.ADD R33, [R33], R41 ;  /* 0x000000292121738c */ /* 0x0000640000000000 */
.L_x_58:
[----:B------:R-:W-:Y:S05]  /*55a0*/  BSYNC.RECONVERGENT B0 ;  /* 0x0000000000007941 */ /* 0x000fea0003800200 */
.L_x_57:
        /* <DEDUP_REMOVED lines=31> */
[----:B------:R4:W5:Y:S01]  /*57a0*/  FLO.U32 R35, R49 ;  /* 0x0000003100237300 */ /* 0x00096200000e0000 */
[----:B------:R-:W-:Y:S02]  /*57b0*/  LOP3.LUT R51, R4, R49, RZ, 0xc0, !PT ;  /* 0x0000003104337212 */ /* 0x000fe400078ec0ff */
        /* <DEDUP_REMOVED lines=8> */
.L_x_60:
[----:B------:R-:W-:Y:S05]  /*5840*/  BSYNC.RECONVERGENT B0 ;  /* 0x0000000000007941 */ /* 0x000fea0003800200 */
.L_x_59:
        /* <DEDUP_REMOVED lines=30> */
[----:B--2---:R-:W-:Y:S02]  /*5a30*/  SEL R43, R8, 0x80000000, P0 ;  /* 0x80000000082b7807 */ /* 0x004fe40000000000 */
[----:B------:R2:W4:Y:S02]  /*5a40*/  FLO.U32 R31, R39 ;  /* 0x00000027001f7300 */ /* 0x00052400000e0000 */
[----:B------:R-:W-:-:S02]  /*5a50*/  SHF.R.U32.HI R53, RZ, UR4, R43 ;  /* 0x00000004ff357c19 */ /* 0x000fc4000801162b */
[----:B------:R-:W-:Y:S02]  /*5a60*/  LOP3.LUT R43, R4, R39, RZ, 0xc0, !PT ;  /* 0x00000027042b7212 */ /* 0x000fe400078ec0ff */
[----:B------:R-:W-:Y:S01]  /*5a70*/  LOP3.LUT R53, R53, R7, RZ, 0x30, !PT ;  /* 0x0000000735357212 */ /* 0x000fe200078e30ff */
[----:B--2---:R-:W-:-:S03]  /*5a80*/  IMAD.MOV.U32 R39, RZ, RZ, RZ ;  /* 0x000000ffff277224 */ /* 0x004fc600078e00ff */
[----:B------:R-:W2:Y:S01]  /*5a90*/  POPC R43, R43 ;  /* 0x0000002b002b7309 */ /* 0x000ea20000000000 */
[----:B----4-:R-:W-:-:S13]  /*5aa0*/  ISETP.NE.AND P0, PT, R26, R31, PT ;  /* 0x0000001f1a00720c */ /* 0x010fda0003f05270 */
[----:B-123--:R-:W-:Y:S05]  /*5ab0*/  @P0 BRA `(.L_x_62) ;  /* 0x0000000000080947 */ /* 0x00efea0003800000 */
[----:B------:R-:W-:-:S06]  /*5ac0*/  IMAD R39, R49, 0x4, R6 ;  /* 0x0000000431277824 */ /* 0x000fcc00078e0206 */
[----:B------:R1:W2:Y:S02]  /*5ad0*/  ATOMS.ADD R39, [R39], R43 ;  /* 0x0000002b2727738c */ /* 0x0002a40000000000 */
.L_x_62:
[----:B------:R-:W-:Y:S05]  /*5ae0*/  BSYNC.RECONVERGENT B0 ;  /* 0x0000000000007941 */ /* 0x000fea0003800200 */
.L_x_61:
[----:B------:R-:W-:Y:S01]  /*5af0*/  R2P PR, R53, 0x7f ;  /* 0x0000007f35007804 */ /* 0x000fe20000000000 */
[----:B--2---:R2:W3:Y:S01]  /*5b00*/  SHFL.IDX PT, R31, R39, R31, 0x1f ;  /* 0x00001f1f271f7589 */ /* 0x0044e200000e0000 */
[----:B------:R-:W-:Y:S11]  /*5b10*/  BSSY.RECONVERGENT B0, `(.L_x_63) ;  /* 0x0000021000007945 */ /* 0x000ff60003800200 */
[----:B------:R-:W-:-:S02]  /*5b20*/  VOTE.ANY R35, PT, P0 ;  /* 0x0000000000237806 */ /* 0x000fc400000e0100 */
[----:B------:R-:W-:Y:S02]  /*5b30*/  VOTE.ANY R49, PT, P1 ;  /* 0x0000000000317806 */ /* 0x000fe400008e0100 */
[----:B------:R-:W-:Y:S02]  /*5b40*/  @!P0 LOP3.LUT R35, RZ, R35, RZ, 0x33, !PT ;  /* 0x00000023ff238212 */ /* 0x000fe400078e33ff */
[----:B------:R-:W-:Y:S02]  /*5b50*/  @!P1 LOP3.LUT R49, RZ, R49, RZ, 0x33, !PT ;  /* 0x00000031ff319212 */ /* 0x000fe400078e33ff */
[----:B--2---:R-:W-:Y:S02]  /*5b60*/  VOTE.ANY R39, PT, P5 ;  /* 0x0000000000277806 */ /* 0x004fe400028e0100 */
[----:B------:R-:W-:Y:S02]  /*5b70*/  LOP3.LUT R35, R49, R35, RZ, 0xc0, !PT ;  /* 0x0000002331237212 */ /* 0x000fe400078ec0ff */
[----:B------:R-:W-:-:S02]  /*5b80*/  VOTE.ANY R49, PT, P2 ;  /* 0x0000000000317806 */ /* 0x000fc400010e0100 */
        /* <DEDUP_REMOVED lines=9> */
[----:B------:R-:W-:Y:S01]  /*5c20*/  LOP3.LUT R35, R49, R35, RZ, 0xc0, !PT ;  /* 0x0000002331237212 */ /* 0x000fe200078ec0ff */
[----:B------:R-:W-:-:S03]  /*5c30*/  IMAD.MOV.U32 R49, RZ, RZ, RZ ;  /* 0x000000ffff317224 */ /* 0x000fc600078e00ff */
[----:B------:R-:W-:Y:S02]  /*5c40*/  LOP3.LUT R35, R39, R35, RZ, 0xc0, !PT ;  /* 0x0000002327237212 */ /* 0x000fe400078ec0ff */
[----:B------:R-:W-:-:S04]  /*5c50*/  VOTE.ANY R39, PT, P6 ;  /* 0x0000000000277806 */ /* 0x000fc800030e0100 */
[----:B------:R-:W-:-:S04]  /*5c60*/  @!P6 LOP3.LUT R39, RZ, R39, RZ, 0x33, !PT ;  /* 0x00000027ff27e212 */ /* 0x000fc800078e33ff */
[----:B------:R-:W-:Y:S02]  /*5c70*/  LOP3.LUT R35, R39, R35, RZ, 0xc0, !PT ;  /* 0x0000002327237212 */ /* 0x000fe400078ec0ff */
[----:B------:R-:W-:-:S04]  /*5c80*/  VOTE.ANY R39, PT, P0 ;  /* 0x0000000000277806 */ /* 0x000fc800000e0100 */
[----:B------:R-:W-:-:S04]  /*5c90*/  @!P0 LOP3.LUT R39, RZ, R39, RZ, 0x33, !PT ;  /* 0x00000027ff278212 */ /* 0x000fc800078e33ff */
[----:B------:R-:W-:-:S04]  /*5ca0*/  LOP3.LUT R39, R39, R35, RZ, 0xc0, !PT ;  /* 0x0000002327277212 */ /* 0x000fc800078ec0ff */
[----:B------:R-:W2:Y:S01]  /*5cb0*/  FLO.U32 R35, R39 ;  /* 0x0000002700237300 */ /* 0x000ea200000e0000 */
[----:B------:R-:W-:-:S07]  /*5cc0*/  LOP3.LUT R4, R4, R39, RZ, 0xc0, !PT ;  /* 0x0000002704047212 */ /* 0x000fce00078ec0ff */
[----:B------:R-:W4:Y:S01]  /*5cd0*/  POPC R4, R4 ;  /* 0x0000000400047309 */ /* 0x000f220000000000 */
[----:B--2---:R-:W-:-:S13]  /*5ce0*/  ISETP.NE.AND P0, PT, R26, R35, PT ;  /* 0x000000231a00720c */ /* 0x004fda0003f05270 */
[----:B---34-:R-:W-:Y:S05]  /*5cf0*/  @P0 BRA `(.L_x_64) ;  /* 0x0000000000080947 */ /* 0x018fea0003800000 */
[----:B------:R-:W-:-:S06]  /*5d00*/  IMAD R49, R53, 0x4, R6 ;  /* 0x0000000435317824 */ /* 0x000fcc00078e0206 */
[----:B------:R2:W3:Y:S02]  /*5d10*/  ATOMS.ADD R49, [R49], R4 ;  /* 0x000000043131738c */ /* 0x0004e40000000000 */
.L_x_64:
[----:B------:R-:W-:Y:S05]  /*5d20*/  BSYNC.RECONVERGENT B0 ;  /* 0x0000000000007941 */ /* 0x000fea0003800200 */
.L_x_63:
[----:B------:R-:W-:Y:S01]  /*5d30*/  BAR.SYNC.DEFER_BLOCKING 0x0 ;  /* 0x0000000000007b1d */ /* 0x000fe20000010000 */
[----:B------:R-:W-:Y:S01]  /*5d40*/  IMAD.IADD R6, R41, 0x1, R33 ;  /* 0x0000000129067824 */ /* 0x000fe200078e0221 */
[----:B------:R-:W-:Y:S01]  /*5d50*/  ISETP.NE.AND P0, PT, R45, RZ, PT ;  /* 0x000000ff2d00720c */ /* 0x000fe20003f05270 */
[----:B------:R-:W-:Y:S02]  /*5d60*/  IMAD R33, R32, 0x4, R29 ;  /* 0x0000000420217824 */ /* 0x000fe400078e021d */
[----:B------:R-:W-:Y:S01]  /*5d70*/  IMAD.IADD R32, R43, 0x1, R31 ;  /* 0x000000012b207824 */ /* 0x000fe200078e021f */
[----:B------:R-:W-:Y:S01]  /*5d80*/  BSSY B1, `(.L_x_65) ;  /* 0x0000058000017945 */ /* 0x000fe20003800000 */
[--C-:B------:R-:W-:Y:S01]  /*5d90*/  IMAD R31, R34, 0x4, R29.reuse ;  /* 0x00000004221f7824 */ /* 0x100fe200078e021d */
[----:B---3--:R3:W2:Y:S01]  /*5da0*/  SHFL.IDX PT, R49, R49, R35, 0x1f ;  /* 0x00001f2331317589 */ /* 0x0086a200000e0000 */
[----:B------:R-:W-:Y:S02]  /*5db0*/  IMAD R36, R36, 0x4, R29 ;  /* 0x0000000424247824 */ /* 0x000fe400078e021d */
[----:B------:R-:W-:-:S02]  /*5dc0*/  IMAD.IADD R26, R51, 0x1, R37 ;  /* 0x00000001331a7824 */ /* 0x000fc400078e0225 */
[--C-:B------:R-:W-:Y:S02]  /*5dd0*/  IMAD R42, R42, 0x4, R29.reuse ;  /* 0x000000042a2a7824 */ /* 0x100fe400078e021d */
[--C-:B------:R-:W-:Y:S02]  /*5de0*/  IMAD R37, R44, 0x4, R29.reuse ;  /* 0x000000042c257824 */ /* 0x100fe400078e021d */
[--C-:B------:R-:W-:Y:S02]  /*5df0*/  IMAD R52, R52, 0x4, R29.reuse ;  /* 0x0000000434347824 */ /* 0x100fe400078e021d */
[--C-:B---3--:R-:W-:Y:S02]  /*5e00*/  IMAD R35, R38, 0x4, R29.reuse ;  /* 0x0000000426237824 */ /* 0x108fe400078e021d */
[--C-:B------:R-:W-:Y:S02]  /*5e10*/  IMAD R39, R50, 0x4, R29.reuse ;  /* 0x0000000432277824 */ /* 0x100fe400078e021d */
[--C-:B------:R-:W-:Y:S01]  /*5e20*/  IMAD R28, R28, 0x4, R29.reuse ;  /* 0x000000041c1c7824 */ /* 0x100fe200078e021d */
[----:B------:R3:W-:Y:S01]  /*5e30*/  STS [R33+-0x4], R25 ;  /* 0xfffffc1921007388 */ /* 0x0007e20000000800 */
[----:B------:R-:W-:-:S02]  /*5e40*/  IMAD R40, R40, 0x4, R29 ;  /* 0x0000000428287824 */ /* 0x000fc400078e021d */
[--C-:B------:R-:W-:Y:S01]  /*5e50*/  IMAD R48, R48, 0x4, R29.reuse ;  /* 0x0000000430307824 */ /* 0x100fe200078e021d */
[----:B------:R-:W-:Y:S01]  /*5e60*/  STS [R31+-0x4], R24 ;  /* 0xfffffc181f007388 */ /* 0x000fe20000000800 */
[--C-:B------:R-:W-:Y:S02]  /*5e70*/  IMAD R47, R47, 0x4, R29.reuse ;  /* 0x000000042f2f7824 */ /* 0x100fe400078e021d */
[----:B------:R-:W-:Y:S01]  /*5e80*/  IMAD R6, R6, 0x4, R29 ;  /* 0x0000000406067824 */ /* 0x000fe200078e021d */
[----:B------:R4:W-:Y:S01]  /*5e90*/  STS [R36+-0x4], R23 ;  /* 0xfffffc1724007388 */ /* 0x0009e20000000800 */
[----:B--2---:R-:W-:Y:S02]  /*5ea0*/  IMAD.IADD R4, R4, 0x1, R49 ;  /* 0x0000000104047824 */ /* 0x004fe400078e0231 */
[--C-:B---3--:R-:W-:Y:S01]  /*5eb0*/  IMAD R25, R46, 0x4, R29.reuse ;  /* 0x000000042e197824 */ /* 0x108fe200078e021d */
[----:B------:R-:W-:Y:S01]  /*5ec0*/  STS [R35+-0x4], R22 ;  /* 0xfffffc1623007388 */ /* 0x000fe20000000800 */
[----:B------:R-:W-:-:S03]  /*5ed0*/  IMAD R32, R32, 0x4, R29 ;  /* 0x0000000420207824 */ /* 0x000fc600078e021d */
[----:B------:R2:W-:Y:S01]  /*5ee0*/  STS [R42+-0x4], R21 ;  /* 0xfffffc152a007388 */ /* 0x0005e20000000800 */
[----:B----4-:R-:W-:-:S03]  /*5ef0*/  IMAD R23, R30, 0x4, R29 ;  /* 0x000000041e177824 */ /* 0x010fc600078e021d */
[----:B------:R-:W-:Y:S04]  /*5f00*/  STS [R37+-0x4], R20 ;  /* 0xfffffc1425007388 */ /* 0x000fe80000000800 */
[----:B------:R3:W-:Y:S01]  /*5f10*/  STS [R52+-0x4], R19 ;  /* 0xfffffc1334007388 */ /* 0x0007e20000000800 */
[----:B--2---:R-:W-:-:S03]  /*5f20*/  IMAD R21, R4, 0x4, R29 ;  /* 0x0000000404157824 */ /* 0x004fc600078e021d */
[----:B------:R-:W-:Y:S04]  /*5f30*/  STS [R39+-0x4], R18 ;  /* 0xfffffc1227007388 */ /* 0x000fe80000000800 */
[----:B------:R2:W-:Y:S01]  /*5f40*/  STS [R28+-0x4], R17 ;  /* 0xfffffc111c007388 */ /* 0x0005e20000000800 */
[----:B---3--:R-:W-:-:S03]  /*5f50*/  IMAD R19, R26, 0x4, R29 ;  /* 0x000000041a137824 */ /* 0x008fc600078e021d */
[----:B------:R3:W-:Y:S04]  /*5f60*/  STS [R23+-0x4], R16 ;  /* 0xfffffc1017007388 */ /* 0x0007e80000000800 */
[----:B------:R3:W-:Y:S01]  /*5f70*/  STS [R40+-0x4], R15 ;  /* 0xfffffc0f28007388 */ /* 0x0007e20000000800 */
[----:B--2---:R-:W-:-:S03]  /*5f80*/  IMAD R17, R3, 0x8, R29 ;  /* 0x0000000803117824 */ /* 0x004fc600078e021d */
[----:B------:R3:W-:Y:S04]  /*5f90*/  STS [R25+-0x4], R14 ;  /* 0xfffffc0e19007388 */ /* 0x0007e80000000800 */
[----:B------:R3:W-:Y:S04]  /*5fa0*/  STS [R48+-0x4], R13 ;  /* 0xfffffc0d30007388 */ /* 0x0007e80000000800 */
[----:B------:R3:W-:Y:S04]  /*5fb0*/  STS [R47+-0x4], R12 ;  /* 0xfffffc0c2f007388 */ /* 0x0007e80000000800 */
[----:B------:R3:W-:Y:S04]  /*5fc0*/  STS [R6+-0x4], R11 ;  /* 0xfffffc0b06007388 */ /* 0x0007e80000000800 */
[----:B------:R3:W-:Y:S04]  /*5fd0*/  STS [R19+-0x4], R10 ;  /* 0xfffffc0a13007388 */ /* 0x0007e80000000800 */
[----:B------:R3:W-:Y:S04]  /*5fe0*/  STS [R32+-0x4], R9 ;  /* 0xfffffc0920007388 */ /* 0x0007e80000000800 */
[----:B------:R3:W-:Y:S01]  /*5ff0*/  STS [R21+-0x4], R8 ;  /* 0xfffffc0815007388 */ /* 0x0007e20000000800 */
[----:B------:R-:W-:Y:S05]  /*6000*/  @P0 BRA `(.L_x_66) ;  /* 0x0000000000bc0947 */ /* 0x000fea0003800000 */
[----:B------:R-:W3:Y:S02]  /*6010*/  LDCU.64 UR4, c[0x0][0x398] ;  /* 0x00007300ff0477ac */ /* 0x000ee40008000a00 */
[----:B---3--:R-:W-:-:S04]  /*6020*/  LEA R10, P0, R3, UR4, 0x3 ;  /* 0x00000004030a7c11 */ /* 0x008fc8000f8018ff */
[----:B------:R-:W-:-:S05]  /*6030*/  LEA.HI.X R11, R3, UR5, RZ, 0x3, P0 ;  /* 0x00000005030b7c11 */ /* 0x000fca00080f1cff */
[----:B------:R-:W2:Y:S01]  /*6040*/  LDG.E.64 R8, desc[UR6][R10.64] ;  /* 0x000000060a087981 */ /* 0x000ea2000c1e1b00 */
[----:B------:R-:W-:Y:S02]  /*6050*/  SHF.R.S32.HI R13, RZ, 0x1f, R5 ;  /* 0x0000001fff0d7819 */ /* 0x000fe40000011405 */
[----:B--2---:R-:W-:-:S05]  /*6060*/  IADD3 R8, P0, PT, -R5, R8, RZ ;  /* 0x0000000805087210 */ /* 0x004fca0007f1e1ff */
[----:B------:R-:W-:Y:S01]  /*6070*/  IMAD.X R9, R9, 0x1, ~R13, P0 ;  /* 0x0000000109097824 */ /* 0x000fe200000e0e0d */
[----:B------:R-:W-:Y:S01]  /*6080*/  ISETP.GE.AND P0, PT, R27, 0x1, PT ;  /* 0x000000011b00780c */ /* 0x000fe20003f06270 */
[----:B------:R-:W-:-:S03]  /*6090*/  IMAD.MOV.U32 R13, RZ, RZ, R0 ;  /* 0x000000ffff0d7224 */ /* 0x000fc600078e0000 */
[----:B------:R2:W-:Y:S09]  /*60a0*/  STS.64 [R17+0x6c00], R8 ;  /* 0x006c000811007388 */ /* 0x0005f20000000a00 */
[----:B------:R-:W-:Y:S05]  /*60b0*/  @!P0 BRA `(.L_x_67) ;  /* 0x00000000006c8947 */ /* 0x000fea0003800000 */
[----:B------:R-:W-:Y:S01]  /*60c0*/  BSSY B0, `(.L_x_68) ;  /* 0x0000019000007945 */ /* 0x000fe20003800000 */
[----:B------:R-:W-:Y:S02]  /*60d0*/  IMAD.MOV.U32 R4, RZ, RZ, -0x1 ;  /* 0xffffffffff047424 */ /* 0x000fe400078e00ff */
[----:B------:R-:W-:Y:S02]  /*60e0*/  IMAD.MOV.U32 R6, RZ, RZ, R27 ;  /* 0x000000ffff067224 */ /* 0x000fe400078e001b */
[----:B------:R-:W-:-:S07]  /*60f0*/  IMAD.MOV.U32 R13, RZ, RZ, R0 ;  /* 0x000000ffff0d7224 */ /* 0x000fce00078e0000 */
.L_x_72:
[----:B--2---:R-:W2:Y:S01]  /*6100*/  LDC.64 R8, c[0x0][0x380] ;  /* 0x0000e000ff087b82 */ /* 0x004ea20000000a00 */
[----:B------:R-:W-:Y:S01]  /*6110*/  VIADD R15, R6, 0xffffffff ;  /* 0xffffffff060f7836 */ /* 0x000fe20000000000 */
[----:B------:R-:W-:Y:S03]  /*6120*/  BSSY B2, `(.L_x_69) ;  /* 0x0000008000027945 */ /* 0x000fe60003800000 */
[----:B------:R-:W-:-:S04]  /*6130*/  IMAD R11, R15, 0x100, R3 ;  /* 0x000001000f0b7824 */ /* 0x000fc800078e0203 */
[----:B--2---:R-:W-:-:S07]  /*6140*/  IMAD.WIDE R8, R11, 0x4, R8 ;  /* 0x000000040b087825 */ /* 0x004fce00078e0208 */
.L_x_70:
[----:B------:R-:W-:Y:S05]  /*6150*/  YIELD ;  /* 0x0000000000007946 */ /* 0x000fea0003800000 */
[----:B------:R2:W-:Y:S06]  /*6160*/  MEMBAR.SC.CTA ;  /* 0x0000000000007992 */ /* 0x0005ec0000000000 */
[----:B--2---:R-:W2:Y:S02]  /*6170*/  LDG.E.STRONG.SYS R10, desc[UR6][R8.64] ;  /* 0x00000006080a7981 */ /* 0x004ea4000c1f5900 */
[----:B--2---:R-:W-:-:S13]  /*6180*/  ISETP.NE.AND P0, PT, R10, RZ, PT ;  /* 0x000000ff0a00720c */ /* 0x004fda0003f05270 */
[----:B------:R-:W-:Y:S05]  /*6190*/  @!P0 BRA `(.L_x_70) ;  /* 0xfffffffc00ec8947 */ /* 0x000fea000383ffff */
[----:B------:R-:W-:Y:S05]  /*61a0*/  BSYNC B2 ;  /* 0x0000000000027941 */ /* 0x000fea0003800000 */
.L_x_69:
[----:B------:R-:W-:Y:S01]  /*61b0*/  BSSY.RECONVERGENT B2, `(.L_x_71) ;  /* 0x0000006000027945 */ /* 0x000fe20003800200 */
[C---:B------:R-:W-:Y:S02]  /*61c0*/  ISETP.GT.AND P0, PT, R10.reuse, -0x1, PT ;  /* 0xffffffff0a00780c */ /* 0x040fe40003f04270 */
[----:B------:R-:W-:Y:S01]  /*61d0*/  LOP3.LUT R10, R10, 0x3fffffff, RZ, 0xc0, !PT ;  /* 0x3fffffff0a0a7812 */ /* 0x000fe200078ec0ff */
[----:B------:R-:W-:Y:S05]  /*61e0*/  WARPSYNC.EXCLUSIVE R4 ;  /* 0x0000000004007348 */ /* 0x000fea0003a00000 */
[----:B------:R-:W-:-:S05]  /*61f0*/  IMAD.IADD R13, R10, 0x1, R13 ;  /* 0x000000010a0d7824 */ /* 0x000fca00078e020d */
[----:B------:R-:W-:-:S07]  /*6200*/  VOTE.ANY R4, PT, P0 ;  /* 0x0000000000047806 */ /* 0x000fce00000e0100 */
[----:B------:R-:W-:Y:S05]  /*6210*/  BSYNC.RECONVERGENT B2 ;  /* 0x0000000000027941 */ /* 0x000fea0003800200 */
.L_x_71:
[----:B------:R-:W-:Y:S01]  /*6220*/  ISETP.GT.U32.AND P1, PT, R6, 0x1, PT ;  /* 0x000000010600780c */ /* 0x000fe20003f24070 */
[----:B------:R-:W-:-:S12]  /*6230*/  IMAD.MOV.U32 R6, RZ, RZ, R15 ;  /* 0x000000ffff067224 */ /* 0x000fd800078e000f */
[----:B------:R-:W-:Y:S05]  /*6240*/  @P0 BRA P1, `(.L_x_72) ;  /* 0xfffffffc00ac0947 */ /* 0x000fea000083ffff */
[----:B------:R-:W-:Y:S05]  /*6250*/  BSYNC B0 ;  /* 0x0000000000007941 */ /* 0x000fea0003800000 */
.L_x_68:
[----:B------:R3:W4:Y:S02]  /*6260*/  LDS.64 R8, [R17+0x6c00] ;  /* 0x006c000011087984 */ /* 0x0007240000000a00 */
.L_x_67:
[----:B------:R-:W5:Y:S01]  /*6270*/  LDC.64 R10, c[0x0][0x380] ;  /* 0x0000e000ff0a7b82 */ /* 0x000f620000000a00 */
[C---:B------:R-:W-:Y:S01]  /*6280*/  IMAD.IADD R15, R13.reuse, 0x1, -R0 ;  /* 0x000000010d0f7824 */ /* 0x040fe200078e0a00 */
[----:B------:R-:W-:Y:S01]  /*6290*/  LOP3.LUT R13, R13, 0x80000000, RZ, 0xfc, !PT ;  /* 0x800000000d0d7812 */ /* 0x000fe200078efcff */
[----:B------:R-:W-:-:S03]  /*62a0*/  IMAD R19, R27, 0x100, R3 ;  /* 0x000001001b137824 */ /* 0x000fc600078e0203 */
[----:B--2-4-:R-:W-:-:S04]  /*62b0*/  IADD3 R8, P0, PT, R15, R8, RZ ;  /* 0x000000080f087210 */ /* 0x014fc80007f1e0ff */
[----:B------:R-:W-:-:S05]  /*62c0*/  LEA.HI.X.SX32 R9, R15, R9, 0x1, P0 ;  /* 0x000000090f097211 */ /* 0x000fca00000f0eff */
[----:B------:R2:W-:Y:S01]  /*62d0*/  STS.64 [R17+0x6c00], R8 ;  /* 0x006c000811007388 */ /* 0x0005e20000000a00 */
[----:B-----5:R-:W-:-:S05]  /*62e0*/  IMAD.WIDE R10, R19, 0x4, R10 ;  /* 0x00000004130a7825 */ /* 0x020fca00078e020a */
[----:B------:R2:W-:Y:S02]  /*62f0*/  STG.E.STRONG.SYS desc[UR6][R10.64], R13 ;  /* 0x0000000d0a007986 */ /* 0x0005e4000c115906 */
.L_x_66:
[----:B------:R-:W-:Y:S05]  /*6300*/  BSYNC B1 ;  /* 0x0000000000017941 */ /* 0x000fea0003800000 */
.L_x_65:
[----:B--23--:R-:W2:Y:S01]  /*6310*/  LDC.64 R10, c[0x0][0x390] ;  /* 0x0000e400ff0a7b82 */ /* 0x00cea20000000a00 */
[----:B------:R-:W-:-:S04]  /*6320*/  IMAD R4, R27, 0x1b00, RZ ;  /* 0x00001b001b047824 */ /* 0x000fc800078e02ff */
[----:B------:R-:W-:-:S03]  /*6330*/  VIADD R4, R4, 0x1b00 ;  /* 0x00001b0004047836 */ /* 0x000fc60000000000 */
[----:B------:R-:W3:Y:S01]  /*6340*/  LDC R13, c[0x0][0x3c0] ;  /* 0x0000f000ff0d7b82 */ /* 0x000ee20000000800 */
[----:B--2---:R-:W-:Y:S02]  /*6350*/  ISETP.EQ.U32.AND P1, PT, R10, RZ, PT ;  /* 0x000000ff0a00720c */ /* 0x004fe40003f22070 */
[CC--:B---3--:R-:W-:Y:S02]  /*6360*/  ISETP.GE.AND P0, PT, R4.reuse, R13.reuse, PT ;  /* 0x0000000d0400720c */ /* 0x0c8fe40003f06270 */
[----:B------:R-:W-:Y:S01]  /*6370*/  ISETP.GT.AND P3, PT, R4, R13, PT ;  /* 0x0000000d0400720c */ /* 0x000fe20003f64270 */
[----:B------:R-:W-:Y:S01]  /*6380*/  IMAD R4, R3, 0x4, R29 ;  /* 0x0000000403047824 */ /* 0x000fe200078e021d */
[----:B------:R-:W-:-:S04]  /*6390*/  ISETP.EQ.OR.EX P0, PT, R11, RZ, !P0, P1 ;  /* 0x000000ff0b00720c */ /* 0x000fc80004702710 */
[----:B------:R-:W-:-:S13]  /*63a0*/  ISETP.GT.U32.OR P0, PT, R3, 0xff, P0 ;  /* 0x000000ff0300780c */ /* 0x000fda0000704470 */
[----:B------:R-:W-:Y:S05]  /*63b0*/  @P0 BRA `(.L_x_73) ;  /* 0x0000000000200947 */ /* 0x000fea0003800000 */
[----:B------:R-:W2:Y:S01]  /*63c0*/  LDS.64 R8, [R17+0x6c00] ;  /* 0x006c000011087984 */ /* 0x000ea20000000a00 */
[C---:B------:R-:W-:Y:S02]  /*63d0*/  LEA R10, P2, R3.reuse, R10, 0x3 ;  /* 0x0000000a030a7211 */ /* 0x040fe400078418ff */
[--C-:B------:R-:W-:Y:S02]  /*63e0*/  SHF.R.S32.HI R15, RZ, 0x1f, R0.reuse ;  /* 0x0000001fff0f7819 */ /* 0x100fe40000011400 */
[----:B------:R-:W-:Y:S02]  /*63f0*/  LEA.HI.X R11, R3, R11, RZ, 0x3, P2 ;  /* 0x0000000b030b7211 */ /* 0x000fe400010f1cff */
[----:B--2---:R-:W-:Y:S02]  /*6400*/  IADD3 R8, P0, P1, R8, R5, R0 ;  /* 0x0000000508087210 */ /* 0x004fe4000791e000 */
[----:B------:R-:W-:-:S04]  /*6410*/  SHF.R.S32.HI R5, RZ, 0x1f, R5 ;  /* 0x0000001fff057819 */ /* 0x000fc80000011405 */
[----:B------:R-:W-:-:S05]  /*6420*/  IADD3.X R9, PT, PT, R9, R5, R15, P0, P1 ;  /* 0x0000000509097210 */ /* 0x000fca00007e240f */
[----:B------:R2:W-:Y:S02]  /*6430*/  STG.E.64 desc[UR6][R10.64], R8 ;  /* 0x000000080a007986 */ /* 0x0005e4000c101b06 */
.L_x_73:
[----:B------:R-:W-:Y:S05]  /*6440*/  WARPSYNC.ALL ;  /* 0x0000000000007948 */ /* 0x000fea0003800000 */
[----:B------:R-:W-:Y:S06]  /*6450*/  BAR.SYNC.DEFER_BLOCKING 0x0 ;  /* 0x0000000000007b1d */ /* 0x000fec0000010000 */
[----:B------:R-:W-:Y:S05]  /*6460*/  @P3 BRA `(.L_x_74) ;  /* 0x0000001000903947 */ /* 0x000fea0003800000 */
[----:B------:R-:W3:Y:S01]  /*6470*/  LDS R2, [R4] ;  /* 0x0000000004027984 */ /* 0x000ee20000000800 */
[----:B------:R-:W4:Y:S01]  /*6480*/  LDCU UR4, c[0x0][0x3c4] ;  /* 0x00007880ff0477ac */ /* 0x000f220008000800 */
[----:B------:R-:W5:Y:S01]  /*6490*/  LDCU.64 UR8, c[0x0][0x3a0] ;  /* 0x00007400ff0877ac */ /* 0x000f620008000a00 */
[----:B---3--:R-:W-:-:S04]  /*64a0*/  ISETP.NE.AND P0, PT, R2, 0x7fffffff, PT ;  /* 0x7fffffff0200780c */ /* 0x008fc80003f05270 */
[C---:B------:R-:W-:Y:S02]  /*64b0*/  SEL R0, R2.reuse, 0x80000000, P0 ;  /* 0x8000000002007807 */ /* 0x040fe40000000000 */
[----:B------:R-:W-:Y:S02]  /*64c0*/  ISETP.GT.AND P0, PT, R2, -0x1, PT ;  /* 0xffffffff0200780c */ /* 0x000fe40003f04270 */
[----:B----4-:R-:W-:-:S04]  /*64d0*/  SHF.R.U32.HI R0, RZ, UR4, R0 ;  /* 0x00000004ff007c19 */ /* 0x010fc80008011600 */
[----:B------:R-:W-:-:S05]  /*64e0*/  LOP3.LUT R0, R0, R7, RZ, 0x30, !PT ;  /* 0x0000000700007212 */ /* 0x000fca00078e30ff */
[----:B--2---:R-:W-:Y:S02]  /*64f0*/  IMAD R8, R0, 0x8, R29 ;  /* 0x0000000800087824 */ /* 0x004fe400078e021d */
[----:B------:R-:W-:-:S04]  /*6500*/  IMAD.MOV.U32 R0, RZ, RZ, -0x1 ;  /* 0xffffffffff007424 */ /* 0x000fc800078e00ff */
[----:B------:R-:W2:Y:S01]  /*6510*/  LDS.64 R8, [R8+0x6c00] ;  /* 0x006c000008087984 */ /* 0x000ea20000000a00 */
[----:B------:R-:W-:-:S04]  /*6520*/  SEL R5, R0, 0x80000000, P0 ;  /* 0x8000000000057807 */ /* 0x000fc80000000000 */
[----:B------:R-:W-:Y:S02]  /*6530*/  LOP3.LUT R5, R5, R2, RZ, 0x3c, !PT ;  /* 0x0000000205057212 */ /* 0x000fe400078e3cff */
[----:B--2---:R-:W-:-:S05]  /*6540*/  IADD3 R6, P1, PT, R8, R3, RZ ;  /* 0x0000000308067210 */ /* 0x004fca0007f3e0ff */
[----:B------:R-:W-:Y:S01]  /*6550*/  IMAD.X R9, RZ, RZ, R9, P1 ;  /* 0x000000ffff097224 */ /* 0x000fe200008e0609 */
[----:B-----5:R-:W-:-:S04]  /*6560*/  LEA R10, P1, R6, UR8, 0x2 ;  /* 0x00000008060a7c11 */ /* 0x020fc8000f8210ff */
[----:B------:R-:W-:-:S05]  /*6570*/  LEA.HI.X R11, R6, UR9, R9, 0x2, P1 ;  /* 0x00000009060b7c11 */ /* 0x000fca00088f1409 */
[----:B------:R-:W-:Y:S01]  /*6580*/  STG.E desc[UR6][R10.64], R5 ;  /* 0x000000050a007986 */ /* 0x000fe2000c101906 */
[----:B------:R-:W-:-:S03]  /*6590*/  NOP ;  /* 0x0000000000007918 */ /* 0x000fc60000000000 */
[----:B------:R-:W2:Y:S02]  /*65a0*/  LDS R2, [R4+0x600] ;  /* 0x0006000004027984 */ /* 0x000ea40000000800 */
[----:B--2---:R-:W-:-:S04]  /*65b0*/  ISETP.NE.AND P0, PT, R2, 0x7fffffff, PT ;  /* 0x7fffffff0200780c */ /* 0x004fc80003f05270 */
[C---:B------:R-:W-:Y:S02]  /*65c0*/  SEL R6, R2.reuse, 0x80000000, P0 ;  /* 0x8000000002067807 */ /* 0x040fe40000000000 */
[----:B------:R-:W-:Y:S02]  /*65d0*/  ISETP.GT.AND P0, PT, R2, -0x1, PT ;  /* 0xffffffff0200780c */ /* 0x000fe40003f04270 */
[----:B------:R-:W-:Y:S02]  /*65e0*/  SHF.R.U32.HI R6, RZ, UR4, R6 ;  /* 0x00000004ff067c19 */ /* 0x000fe40008011606 */
[----:B------:R-:W-:Y:S02]  /*65f0*/  SEL R5, R0, 0x80000000, P0 ;  /* 0x8000000000057807 */ /* 0x000fe40000000000 */
[----:B------:R-:W-:Y:S02]  /*6600*/  LOP3.LUT R6, R6, R7, RZ, 0x30, !PT ;  /* 0x0000000706067212 */ /* 0x000fe400078e30ff */
[----:B------:R-:W-:-:S03]  /*6610*/  LOP3.LUT R5, R5, R2, RZ, 0x3c, !PT ;  /* 0x0000000205057212 */ /* 0x000fc600078e3cff */
[----:B------:R-:W-:-:S05]  /*6620*/  IMAD R6, R6, 0x8, R29 ;  /* 0x0000000806067824 */ /* 0x000fca00078e021d */
[----:B------:R-:W2:Y:S02]  /*6630*/  LDS.64 R8, [R6+0x6c00] ;  /* 0x006c000006087984 */ /* 0x000ea40000000a00 */
[----:B--2---:R-:W-:-:S05]  /*6640*/  IADD3 R8, P1, PT, R8, R3, RZ ;  /* 0x0000000308087210 */ /* 0x004fca0007f3e0ff */
[----:B------:R-:W-:Y:S01]  /*6650*/  IMAD.X R9, RZ, RZ, R9, P1 ;  /* 0x000000ffff097224 */ /* 0x000fe200008e0609 */
[----:B------:R-:W-:-:S04]  /*6660*/  LEA R10, P1, R8, UR8, 0x2 ;  /* 0x00000008080a7c11 */ /* 0x000fc8000f8210ff */
        /* <DEDUP_REMOVED lines=251> */
[----:B------:R-:W-:-:S06]  /*7620*/  IMAD R6, R2, 0x8, R29 ;  /* 0x0000000802067824 */ /* 0x000fcc00078e021d */
[----:B------:R-:W2:Y:S02]  /*7630*/  LDS.64 R6, [R6+0x6c00] ;  /* 0x006c000006067984 */ /* 0x000ea40000000a00 */
[----:B--2---:R-:W-:-:S05]  /*7640*/  IADD3 R3, P1, PT, R6, R3, RZ ;  /* 0x0000000306037210 */ /* 0x004fca0007f3e0ff */
[----:B------:R-:W-:Y:S01]  /*7650*/  IMAD.X R8, RZ, RZ, R7, P1 ;  /* 0x000000ffff087224 */ /* 0x000fe200008e0607 */
[----:B------:R-:W-:-:S04]  /*7660*/  LEA R2, P1, R3, UR8, 0x2 ;  /* 0x0000000803027c11 */ /* 0x000fc8000f8210ff */
[----:B------:R-:W-:-:S05]  /*7670*/  LEA.HI.X R3, R3, UR9, R8, 0x2, P1 ;  /* 0x0000000903037c11 */ /* 0x000fca00088f1408 */
[----:B------:R-:W-:Y:S01]  /*7680*/  STG.E desc[UR6][R2.64+0x6600], R5 ;  /* 0x0066000502007986 */ /* 0x000fe2000c101906 */
[----:B------:R-:W-:Y:S01]  /*7690*/  NOP ;  /* 0x0000000000007918 */ /* 0x000fe20000000000 */
[----:B------:R-:W-:Y:S05]  /*76a0*/  EXIT ;  /* 0x000000000000794d */ /* 0x000fea0003800000 */
.L_x_74:
[----:B------:R-:W-:Y:S01]  /*76b0*/  IMAD R27, R27, -0x1b00, R13 ;  /* 0xffffe5001b1b7824 */ /* 0x000fe200078e020d */
[----:B------:R-:W-:Y:S01]  /*76c0*/  BSSY.RECONVERGENT B0, `(.L_x_75) ;  /* 0x0000020000007945 */ /* 0x000fe20003800200 */
[C---:B------:R-:W-:Y:S02]  /*76d0*/  VIADD R0, R3.reuse, 0x180 ;  /* 0x0000018003007836 */ /* 0x040fe40000000000 */
[C---:B------:R-:W-:Y:S01]  /*76e0*/  VIADD R6, R3.reuse, 0x300 ;  /* 0x0000030003067836 */ /* 0x040fe20000000000 */
[CC--:B------:R-:W-:Y:S01]  /*76f0*/  ISETP.GE.AND P4, PT, R3.reuse, R27.reuse, PT ;  /* 0x0000001b0300720c */ /* 0x0c0fe20003f86270 */
[C---:B--2---:R-:W-:Y:S01]  /*7700*/  VIADD R8, R3.reuse, 0x480 ;  /* 0x0000048003087836 */ /* 0x044fe20000000000 */
[-C--:B------:R-:W-:Y:S01]  /*7710*/  ISETP.GE.AND P0, PT, R0, R27.reuse, PT ;  /* 0x0000001b0000720c */ /* 0x080fe20003f06270 */
[C---:B------:R-:W-:Y:S01]  /*7720*/  VIADD R0, R3.reuse, 0x600 ;  /* 0x0000060003007836 */ /* 0x040fe20000000000 */
[-C--:B------:R-:W-:Y:S01]  /*7730*/  ISETP.GE.AND P1, PT, R6, R27.reuse, PT ;  /* 0x0000001b0600720c */ /* 0x080fe20003f26270 */
[C---:B------:R-:W-:Y:S01]  /*7740*/  VIADD R6, R3.reuse, 0x780 ;  /* 0x0000078003067836 */ /* 0x040fe20000000000 */
[-C--:B------:R-:W-:Y:S01]  /*7750*/  ISETP.GE.AND P2, PT, R8, R27.reuse, PT ;  /* 0x0000001b0800720c */ /* 0x080fe20003f46270 */
[----:B------:R-:W-:Y:S01]  /*7760*/  VIADD R10, R3, 0x900 ;  /* 0x00000900030a7836 */ /* 0x000fe20000000000 */
[----:B------:R-:W-:-:S02]  /*7770*/  ISETP.GE.AND P3, PT, R0, R27, PT ;  /* 0x0000001b0000720c */ /* 0x000fc40003f66270 */
[----:B------:R-:W-:-:S03]  /*7780*/  ISETP.GE.AND P5, PT, R6, R27, PT ;  /* 0x0000001b0600720c */ /* 0x000fc60003fa6270 */
[----:B------:R-:W-:Y:S10]  /*7790*/  @P4 BRA `(.L_x_76) ;  /* 0x0000000000484947 */ /* 0x000ff40003800000 */
[----:B------:R-:W2:Y:S01]  /*77a0*/  LDS R0, [R4] ;  /* 0x0000000004007984 */ /* 0x000ea20000000800 */
[----:B------:R-:W3:Y:S01]  /*77b0*/  LDCU UR4, c[0x0][0x3c4] ;  /* 0x00007880ff0477ac */ /* 0x000ee20008000800 */
[----:B--2---:R-:W-:-:S04]  /*77c0*/  ISETP.NE.AND P4, PT, R0, 0x7fffffff, PT ;  /* 0x7fffffff0000780c */ /* 0x004fc80003f85270 */
[C---:B------:R-:W-:Y:S02]  /*77d0*/  SEL R5, R0.reuse, 0x80000000, P4 ;  /* 0x8000000000057807 */ /* 0x040fe40002000000 */
[----:B------:R-:W-:Y:S02]  /*77e0*/  ISETP.GT.AND P4, PT, R0, -0x1, PT ;  /* 0xffffffff0000780c */ /* 0x000fe40003f84270 */
[----:B---3--:R-:W-:Y:S01]  /*77f0*/  SHF.R.U32.HI R6, RZ, UR4, R5 ;  /* 0x00000004ff067c19 */ /* 0x008fe20008011605 */
[----:B------:R-:W2:Y:S01]  /*7800*/  LDCU.64 UR4, c[0x0][0x3a0] ;  /* 0x00007400ff0477ac */ /* 0x000ea20008000a00 */
[----:B------:R-:W-:Y:S02]  /*7810*/  IMAD.MOV.U32 R5, RZ, RZ, -0x1 ;  /* 0xffffffffff057424 */ /* 0x000fe400078e00ff */
[----:B------:R-:W-:-:S03]  /*7820*/  LOP3.LUT R6, R6, R7, RZ, 0x30, !PT ;  /* 0x0000000706067212 */ /* 0x000fc600078e30ff */
[----:B------:R-:W-:Y:S02]  /*7830*/  SEL R5, R5, 0x80000000, P4 ;  /* 0x8000000005057807 */ /* 0x000fe40002000000 */
[----:B------:R-:W-:Y:S02]  /*7840*/  IMAD R6, R6, 0x8, R29 ;  /* 0x0000000806067824 */ /* 0x000fe400078e021d */
[----:B------:R-:W-:-:S03]  /*7850*/  LOP3.LUT R5, R5, R0, RZ, 0x3c, !PT ;  /* 0x0000000005057212 */ /* 0x000fc600078e3cff */
[----:B------:R-:W3:Y:S02]  /*7860*/  LDS.64 R8, [R6+0x6c00] ;  /* 0x006c000006087984 */ /* 0x000ee40000000a00 */
[----:B---3--:R-:W-:-:S04]  /*7870*/  IADD3 R11, P6, PT, R8, R3, RZ ;  /* 0x00000003080b7210 */ /* 0x008fc80007fde0ff */
[----:B--2---:R-:W-:Y:S01]  /*7880*/  LEA R8, P4, R11, UR4, 0x2 ;  /* 0x000000040b087c11 */ /* 0x004fe2000f8810ff */
[----:B------:R-:W-:-:S05]  /*7890*/  IMAD.X R12, RZ, RZ, R9, P6 ;  /* 0x000000ffff0c7224 */ /* 0x000fca00030e0609 */
[----:B------:R-:W-:-:S05]  /*78a0*/  LEA.HI.X R9, R11, UR5, R12, 0x2, P4 ;  /* 0x000000050b097c11 */ /* 0x000fca000a0f140c */
[----:B------:R2:W-:Y:S02]  /*78b0*/  STG.E desc[UR6][R8.64], R5 ;  /* 0x0000000508007986 */ /* 0x0005e4000c101906 */
.L_x_76:
[----:B------:R-:W-:Y:S05]  /*78c0*/  BSYNC.RECONVERGENT B0 ;  /* 0x0000000000007941 */ /* 0x000fea0003800200 */
.L_x_75:
[----:B------:R-:W-:Y:S01]  /*78d0*/  NOP ;  /* 0x0000000000007918 */ /* 0x000fe20000000000 */
[----:B------:R-:W-:Y:S01]  /*78e0*/  BSSY.RECONVERGENT B0, `(.L_x_77) ;  /* 0x0000016000007945 */ /* 0x000fe20003800200 */
[----:B------:R-:W-:Y:S01]  /*78f0*/  ISETP.GE.AND P4, PT, R10, R27, PT ;  /* 0x0000001b0a00720c */ /* 0x000fe20003f86270 */
[----:B------:R-:W-:Y:S02]  /*7900*/  VIADD R10, R3, 0xa80 ;  /* 0x00000a80030a7836 */ /* 0x000fe40000000000 */
[----:B------:R-:W-:Y:S10]  /*7910*/  @P0 BRA `(.L_x_78) ;  /* 0x0000000000480947 */ /* 0x000ff40003800000 */
[----:B------:R-:W3:Y:S01]  /*7920*/  LDS R0, [R4+0x600] ;  /* 0x0006000004007984 */ /* 0x000ee20000000800 */
[----:B------:R-:W4:Y:S01]  /*7930*/  LDCU UR4, c[0x0][0x3c4] ;  /* 0x00007880ff0477ac */ /* 0x000f220008000800 */
[----:B---3--:R-:W-:-:S04]  /*7940*/  ISETP.NE.AND P0, PT, R0, 0x7fffffff, PT ;  /* 0x7fffffff0000780c */ /* 0x008fc80003f05270 */
[C---:B--2---:R-:W-:Y:S02]  /*7950*/  SEL R5, R0.reuse, 0x80000000, P0 ;  /* 0x8000000000057807 */ /* 0x044fe40000000000 */
[----:B------:R-:W-:Y:S02]  /*7960*/  ISETP.GT.AND P0, PT, R0, -0x1, PT ;  /* 0xffffffff0000780c */ /* 0x000fe40003f04270 */
[----:B----4-:R-:W-:Y:S01]  /*7970*/  SHF.R.U32.HI R6, RZ, UR4, R5 ;  /* 0x00000004ff067c19 */ /* 0x010fe20008011605 */
        /* <DEDUP_REMOVED lines=12> */
.L_x_78:
[----:B------:R-:W-:Y:S05]  /*7a40*/  BSYNC.RECONVERGENT B0 ;  /* 0x0000000000007941 */ /* 0x000fea0003800200 */
.L_x_77:
[----:B------:R-:W-:Y:S01]  /*7a50*/  NOP ;  /* 0x0000000000007918 */ /* 0x000fe20000000000 */
[----:B------:R-:W-:Y:S01]  /*7a60*/  BSSY.RECONVERGENT B0, `(.L_x_79) ;  /* 0x0000016000007945 */ /* 0x000fe20003800200 */
[----:B------:R-:W-:Y:S02]  /*7a70*/  ISETP.GE.AND P0, PT, R10, R27, PT ;  /* 0x0000001b0a00720c */ /* 0x000fe40003f06270 */
[----:B------:R-:W-:Y:S01]  /*7a80*/  LOP3.LUT R10, R3, 0xc00, RZ, 0xfc, !PT ;  /* 0x00000c00030a7812 */ /* 0x000fe200078efcff */
[----:B------:R-:W-:Y:S10]  /*7a90*/  @P1 BRA `(.L_x_80) ;  /* 0x0000000000481947 */ /* 0x000ff40003800000 */
[----:B------:R-:W4:Y:S01]  /*7aa0*/  LDS R0, [R4+0xc00] ;  /* 0x000c000004007984 */ /* 0x000f220000000800 */
[----:B------:R-:W5:Y:S01]  /*7ab0*/  LDCU UR4, c[0x0][0x3c4] ;  /* 0x00007880ff0477ac */ /* 0x000f620008000800 */
[----:B----4-:R-:W-:-:S04]  /*7ac0*/  ISETP.NE.AND P1, PT, R0, 0x7fffffff, PT ;  /* 0x7fffffff0000780c */ /* 0x010fc80003f25270 */
[C---:B--23--:R-:W-:Y:S02]  /*7ad0*/  SEL R5, R0.reuse, 0x80000000, P1 ;  /* 0x8000000000057807 */ /* 0x04cfe40000800000 */
[----:B------:R-:W-:Y:S02]  /*7ae0*/  ISETP.GT.AND P1, PT, R0, -0x1, PT ;  /* 0xffffffff0000780c */ /* 0x000fe40003f24270 */
[----:B-----5:R-:W-:Y:S01]  /*7af0*/  SHF.R.U32.HI R6, RZ, UR4, R5 ;  /* 0x00000004ff067c19 */ /* 0x020fe20008011605 */
        /* <DEDUP_REMOVED lines=12> */
.L_x_80:
[----:B------:R-:W-:Y:S05]  /*7bc0*/  BSYNC.RECONVERGENT B0 ;  /* 0x0000000000007941 */ /* 0x000fea0003800200 */
.L_x_79:
[----:B------:R-:W-:Y:S01]  /*7bd0*/  NOP ;  /* 0x0000000000007918 */ /* 0x000fe20000000000 */
[----:B------:R-:W-:Y:S01]  /*7be0*/  BSSY.RECONVERGENT B0, `(.L_x_81) ;  /* 0x0000016000007945 */ /* 0x000fe20003800200 */
[----:B------:R-:W-:Y:S01]  /*7bf0*/  ISETP.GE.AND P1, PT, R10, R27, PT ;  /* 0x0000001b0a00720c */ /* 0x000fe20003f26270 */
[----:B------:R-:W-:Y:S02]  /*7c00*/  VIADD R10, R3, 0xd80 ;  /* 0x00000d80030a7836 */ /* 0x000fe40000000000 */
[----:B------:R-:W-:Y:S10]  /*7c10*/  @P2 BRA `(.L_x_82) ;  /* 0x0000000000482947 */ /* 0x000ff40003800000 */
[----:B------:R-:W5:Y:S01]  /*7c20*/  LDS R0, [R4+0x1200] ;  /* 0x0012000004007984 */ /* 0x000f620000000800 */
[----:B------:R-:W0:Y:S01]  /*7c30*/  LDCU UR4, c[0x0][0x3c4] ;  /* 0x00007880ff0477ac */ /* 0x000e220008000800 */
[----:B-----5:R-:W-:-:S04]  /*7c40*/  ISETP.NE.AND P2, PT, R0, 0x7fffffff, PT ;  /* 0x7fffffff0000780c */ /* 0x020fc80003f45270 */
[C---:B--234-:R-:W-:Y:S02]  /*7c50*/  SEL R5, R0.reuse, 0x80000000, P2 ;  /* 0x8000000000057807 */ /* 0x05cfe40001000000 */
[----:B------:R-:W-:Y:S02]  /*7c60*/  ISETP.GT.AND P2, PT, R0, -0x1, PT ;  /* 0xffffffff0000780c */ /* 0x000fe40003f44270 */
[----:B0-----:R-:W-:Y:S01]  /*7c70*/  SHF.R.U32.HI R6, RZ, UR4, R5 ;  /* 0x00000004ff067c19 */ /* 0x001fe20008011605 */
[----:B------:R-:W0:Y:S01]  /*7c80*/  LDCU.64 UR4, c[0x0][0x3a0] ;  /* 0x00007400ff0477ac */ /* 0x000e220008000a00 */
[----:B------:R-:W-:Y:S02]  /*7c90*/  IMAD.MOV.U32 R5, RZ, RZ, -0x1 ;  /* 0xffffffffff057424 */ /* 0x000fe400078e00ff */
[----:B------:R-:W-:-:S03]  /*7ca0*/  LOP3.LUT R6, R6, R7, RZ, 0x30, !PT ;  /* 0x0000000706067212 */ /* 0x000fc600078e30ff */
[----:B------:R-:W-:Y:S02]  /*7cb0*/  SEL R5, R5, 0x80000000, P2 ;  /* 0x8000000005057807 */ /* 0x000fe40001000000 */
[----:B------:R-:W-:Y:S02]  /*7cc0*/  IMAD R6, R6, 0x8, R29 ;  /* 0x0000000806067824 */ /* 0x000fe400078e021d */
[----:B------:R-:W-:-:S03]  /*7cd0*/  LOP3.LUT R5, R5, R0, RZ, 0x3c, !PT ;  /* 0x0000000005057212 */ /* 0x000fc600078e3cff */
[----:B------:R-:W2:Y:S02]  /*7ce0*/  LDS.64 R8, [R6+0x6c00] ;  /* 0x006c000006087984 */ /* 0x000ea40000000a00 */
[----:B--2---:R-:W-:-:S04]  /*7cf0*/  IADD3 R11, P6, PT, R8, R3, RZ ;  /* 0x00000003080b7210 */ /* 0x004fc80007fde0ff */
[----:B0-----:R-:W-:Y:S01]  /*7d00*/  LEA R8, P2, R11, UR4, 0x2 ;  /* 0x000000040b087c11 */ /* 0x001fe2000f8410ff */
[----:B------:R-:W-:-:S05]  /*7d10*/  IMAD.X R12, RZ, RZ, R9, P6 ;  /* 0x000000ffff0c7224 */ /* 0x000fca00030e0609 */
[----:B------:R-:W-:-:S05]  /*7d20*/  LEA.HI.X R9, R11, UR5, R12, 0x2, P2 ;  /* 0x000000050b097c11 */ /* 0x000fca00090f140c */
[----:B------:R0:W-:Y:S02]  /*7d30*/  STG.E desc[UR6][R8.64+0x1200], R5 ;  /* 0x0012000508007986 */ /* 0x0001e4000c101906 */
.L_x_82:
[----:B------:R-:W-:Y:S05]  /*7d40*/  BSYNC.RECONVERGENT B0 ;  /* 0x0000000000007941 */ /* 0x000fea0003800200 */
.L_x_81:
[----:B------:R-:W-:Y:S01]  /*7d50*/  NOP ;  /* 0x0000000000007918 */ /* 0x000fe20000000000 */
[----:B------:R-:W-:Y:S01]  /*7d60*/  BSSY.RECONVERGENT B0, `(.L_x_83) ;  /* 0x0000016000007945 */ /* 0x000fe20003800200 */
[----:B------:R-:W-:Y:S01]  /*7d70*/  ISETP.GE.AND P2, PT, R10, R27, PT ;  /* 0x0000001b0a00720c */ /* 0x000fe20003f46270 */
[----:B------:R-:W-:Y:S02]  /*7d80*/  VIADD R10, R3, 0xf00 ;  /* 0x00000f00030a7836 */ /* 0x000fe40000000000 */
[----:B------:R-:W-:Y:S10]  /*7d90*/  @P3 BRA `(.L_x_84) ;  /* 0x0000000000483947 */ /* 0x000ff40003800000 */
[----:B------:R-:W5:Y:S01]  /*7da0*/  LDS R0, [R4+0x1800] ;  /* 0x0018000004007984 */ /* 0x000f620000000800 */
[----:B------:R-:W1:Y:S01]  /*7db0*/  LDCU UR4, c[0x0][0x3c4] ;  /* 0x00007880ff0477ac */ /* 0x000e620008000800 */
[----:B-----5:R-:W-:-:S04]  /*7dc0*/  ISETP.NE.AND P3, PT, R0, 0x7fffffff, PT ;  /* 0x7fffffff0000780c */ /* 0x020fc80003f65270 */
[C---:B0-234-:R-:W-:Y:S02]  /*7dd0*/  SEL R5, R0.reuse, 0x80000000, P3 ;  /* 0x8000000000057807 */ /* 0x05dfe40001800000 */
[----:B------:R-:W-:Y:S02]  /*7de0*/  ISETP.GT.AND P3, PT, R0, -0x1, PT ;  /* 0xffffffff0000780c */ /* 0x000fe40003f64270 */
[----:B-1----:R-:W-:Y:S01]  /*7df0*/  SHF.R.U32.HI R6, RZ, UR4, R5 ;  /* 0x00000004ff067c19 */ /* 0x002fe20008011605 */
[----:B------:R-:W0:Y:S01]  /*7e00*/  LDCU.64 UR4, c[0x0][0x3a0] ;  /* 0x00007400ff0477ac */ /* 0x000e220008000a00 */
[----:B------:R-:W-:Y:S02]  /*7e10*/  IMAD.MOV.U32 R5, RZ, RZ, -0x1 ;  /* 0xffffffffff057424 */ /* 0x000fe400078e00ff */
[----:B------:R-:W-:-:S03]  /*7e20*/  LOP3.LUT R6, R6, R7, RZ, 0x30, !PT ;  /* 0x0000000706067212 */ /* 0x000fc600078e30ff */
[----:B------:R-:W-:Y:S02]  /*7e30*/  SEL R5, R5, 0x80000000, P3 ;  /* 0x8000000005057807 */ /* 0x000fe40001800000 */
[----:B------:R-:W-:Y:S02]  /*7e40*/  IMAD R6, R6, 0x8, R29 ;  /* 0x0000000806067824 */ /* 0x000fe400078e021d */
[----:B------:R-:W-:-:S03]  /*7e50*/  LOP3.LUT R5, R5, R0, RZ, 0x3c, !PT ;  /* 0x0000000005057212 */ /* 0x000fc600078e3cff */
[----:B------:R-:W1:Y:S02]  /*7e60*/  LDS.64 R8, [R6+0x6c00] ;  /* 0x006c000006087984 */ /* 0x000e640000000a00 */
[----:B-1----:R-:W-:-:S04]  /*7e70*/  IADD3 R11, P6, PT, R8, R3, RZ ;  /* 0x00000003080b7210 */ /* 0x002fc80007fde0ff */
[----:B0-----:R-:W-:Y:S01]  /*7e80*/  LEA R8, P3, R11, UR4, 0x2 ;  /* 0x000000040b087c11 */ /* 0x001fe2000f8610ff */
[----:B------:R-:W-:-:S05]  /*7e90*/  IMAD.X R12, RZ, RZ, R9, P6 ;  /* 0x000000ffff0c7224 */ /* 0x000fca00030e0609 */
[----:B------:R-:W-:-:S05]  /*7ea0*/  LEA.HI.X R9, R11, UR5, R12, 0x2, P3 ;  /* 0x000000050b097c11 */ /* 0x000fca00098f140c */
[----:B------:R0:W-:Y:S02]  /*7eb0*/  STG.E desc[UR6][R8.64+0x1800], R5 ;  /* 0x0018000508007986 */ /* 0x0001e4000c101906 */
.L_x_84:
[----:B------:R-:W-:Y:S05]  /*7ec0*/  BSYNC.RECONVERGENT B0 ;  /* 0x0000000000007941 */ /* 0x000fea0003800200 */
.L_x_83:
        /* <DEDUP_REMOVED lines=23> */
.L_x_86:
[----:B------:R-:W-:Y:S05]  /*8040*/  BSYNC.RECONVERGENT B0 ;  /* 0x0000000000007941 */ /* 0x000fea0003800200 */
.L_x_85:
        /* <DEDUP_REMOVED lines=23> */
.L_x_88:
[----:B------:R-:W-:Y:S05]  /*81c0*/  BSYNC.RECONVERGENT B0 ;  /* 0x0000000000007941 */ /* 0x000fea0003800200 */
.L_x_87:
        /* <DEDUP_REMOVED lines=23> */
.L_x_90:
[----:B------:R-:W-:Y:S05]  /*8340*/  BSYNC.RECONVERGENT B0 ;  /* 0x0000000000007941 */ /* 0x000fea0003800200 */
.L_x_89:
        /* <DEDUP_REMOVED lines=23> */
.L_x_92:
[----:B------:R-:W-:Y:S05]  /*84c0*/  BSYNC.RECONVERGENT B0 ;  /* 0x0000000000007941 */ /* 0x000fea0003800200 */
.L_x_91:
        /* <DEDUP_REMOVED lines=23> */
.L_x_94:
[----:B------:R-:W-:Y:S05]  /*8640*/  BSYNC.RECONVERGENT B0 ;  /* 0x0000000000007941 */ /* 0x000fea0003800200 */
.L_x_93:
[----:B------:R-:W-:Y:S01]  /*8650*/  NOP ;  /* 0x0000000000007918 */ /* 0x000fe20000000000 */
[----:B------:R-:W-:Y:S01]  /*8660*/  BSSY.RECONVERGENT B0, `(.L_x_95) ;  /* 0x0000016000007945 */ /* 0x000fe20003800200 */
[----:B------:R-:W-:Y:S02]  /*8670*/  ISETP.GE.AND P2, PT, R10, R27, PT ;  /* 0x0000001b0a00720c */ /* 0x000fe40003f46270 */
[----:B------:R-:W-:Y:S01]  /*8680*/  LOP3.LUT R10, R3, 0x1800, RZ, 0xfc, !PT ;  /* 0x00001800030a7812 */ /* 0x000fe200078efcff */
        /* <DEDUP_REMOVED lines=19> */
.L_x_96:
[----:B------:R-:W-:Y:S05]  /*87c0*/  BSYNC.RECONVERGENT B0 ;  /* 0x0000000000007941 */ /* 0x000fea0003800200 */
.L_x_95:
[----:B------:R-:W-:Y:S01]  /*87d0*/  NOP ;  /* 0x0000000000007918 */ /* 0x000fe20000000000 */
[----:B------:R-:W-:Y:S01]  /*87e0*/  BSSY.RECONVERGENT B0, `(.L_x_97) ;  /* 0x0000015000007945 */ /* 0x000fe20003800200 */
[----:B------:R-:W-:-:S03]  /*87f0*/  ISETP.GE.AND P3, PT, R10, R27, PT ;  /* 0x0000001b0a00720c */ /* 0x000fc60003f66270 */
        /* <DEDUP_REMOVED lines=19> */
.L_x_98:
[----:B------:R-:W-:Y:S05]  /*8930*/  BSYNC.RECONVERGENT B0 ;  /* 0x0000000000007941 */ /* 0x000fea0003800200 */
.L_x_97:
[----:B------:R-:W-:Y:S01]  /*8940*/  NOP ;  /* 0x0000000000007918 */ /* 0x000fe20000000000 */
[----:B------:R-:W-:Y:S04]  /*8950*/  BSSY.RECONVERGENT B0, `(.L_x_99) ;  /* 0x0000014000007945 */ /* 0x000fe80003800200 */
[----:B------:R-:W-:Y:S05]  /*8960*/  @P4 BRA `(.L_x_100) ;  /* 0x0000000000484947 */ /* 0x000fea0003800000 */
        /* <DEDUP_REMOVED lines=13> */
[----:B-1----:R-:W-:-:S05]  /*8a40*/  IADD3 R10, P5, PT, R8, R3, RZ ;  /* 0x00000003080a7210 */ /* 0x002fca0007fbe0ff */
[----:B------:R-:W-:Y:S01]  /*8a50*/  IMAD.X R9, RZ, RZ, R9, P5 ;  /* 0x000000ffff097224 */ /* 0x000fe200028e0609 */
[----:B0-----:R-:W-:-:S04]  /*8a60*/  LEA R8, P5, R10, UR4, 0x2 ;  /* 0x000000040a087c11 */ /* 0x001fc8000f8a10ff */
[----:B------:R-:W-:-:S05]  /*8a70*/  LEA.HI.X R9, R10, UR5, R9, 0x2, P5 ;  /* 0x000000050a097c11 */ /* 0x000fca000a8f1409 */
[----:B------:R0:W-:Y:S04]  /*8a80*/  STG.E desc[UR6][R8.64+0x4800], R5 ;  /* 0x0048000508007986 */ /* 0x0001e8000c101906 */
.L_x_100:
[----:B------:R-:W-:Y:S05]  /*8a90*/  BSYNC.RECONVERGENT B0 ;  /* 0x0000000000007941 */ /* 0x000fea0003800200 */
.L_x_99:
        /* <DEDUP_REMOVED lines=21> */
.L_x_102:
[----:B------:R-:W-:Y:S05]  /*8bf0*/  BSYNC.RECONVERGENT B0 ;  /* 0x0000000000007941 */ /* 0x000fea0003800200 */
.L_x_101:
        /* <DEDUP_REMOVED lines=21> */
.L_x_104:
[----:B------:R-:W-:Y:S05]  /*8d50*/  BSYNC.RECONVERGENT B0 ;  /* 0x0000000000007941 */ /* 0x000fea0003800200 */
.L_x_103:
        /* <DEDUP_REMOVED lines=21> */
.L_x_106:
[----:B------:R-:W-:Y:S05]  /*8eb0*/  BSYNC.RECONVERGENT B0 ;  /* 0x0000000000007941 */ /* 0x000fea0003800200 */
.L_x_105:
        /* <DEDUP_REMOVED lines=21> */
.L_x_108:
[----:B------:R-:W-:Y:S05]  /*9010*/  BSYNC.RECONVERGENT B0 ;  /* 0x0000000000007941 */ /* 0x000fea0003800200 */
.L_x_107:
[----:B------:R-:W-:Y:S01]  /*9020*/  NOP ;  /* 0x0000000000007918 */ /* 0x000fe20000000000 */
[----:B------:R-:W5:Y:S01]  /*9030*/  LDS R4, [R4+0x6600] ;  /* 0x0066000004047984 */ /* 0x000f620000000800 */
[----:B------:R-:W1:Y:S01]  /*9040*/  LDCU UR4, c[0x0][0x3c4] ;  /* 0x00007880ff0477ac */ /* 0x000e620008000800 */
[----:B------:R-:W-:Y:S01]  /*9050*/  BSSY.RECONVERGENT B0, `(.L_x_109) ;  /* 0x0000014000007945 */ /* 0x000fe20003800200 */
[----:B-----5:R-:W-:-:S04]  /*9060*/  ISETP.NE.AND P0, PT, R4, 0x7fffffff, PT ;  /* 0x7fffffff0400780c */ /* 0x020fc80003f05270 */
[----:B------:R-:W-:-:S04]  /*9070*/  SEL R0, R4, 0x80000000, P0 ;  /* 0x8000000004007807 */ /* 0x000fc80000000000 */
[----:B-1----:R-:W-:-:S04]  /*9080*/  SHF.R.U32.HI R0, RZ, UR4, R0 ;  /* 0x00000004ff007c19 */ /* 0x002fc80008011600 */
[----:B------:R-:W-:-:S05]  /*9090*/  LOP3.LUT R0, R0, R7, RZ, 0x30, !PT ;  /* 0x0000000700007212 */ /* 0x000fca00078e30ff */
[----:B------:R-:W-:Y:S02]  /*90a0*/  IMAD R6, R0, 0x8, R29 ;  /* 0x0000000800067824 */ /* 0x000fe400078e021d */
[----:B------:R-:W-:-:S04]  /*90b0*/  VIADD R0, R3, 0x1980 ;  /* 0x0000198003007836 */ /* 0x000fc80000000000 */
[----:B------:R-:W1:Y:S01]  /*90c0*/  LDS.64 R6, [R6+0x6c00] ;  /* 0x006c000006067984 */ /* 0x000e620000000a00 */
[----:B------:R-:W-:Y:S02]  /*90d0*/  ISETP.GE.AND P0, PT, R0, R27, PT ;  /* 0x0000001b0000720c */ /* 0x000fe40003f06270 */
[----:B-1----:R-:W-:-:S05]  /*90e0*/  IADD3 R3, P1, PT, R6, R3, RZ ;  /* 0x0000000306037210 */ /* 0x002fca0007f3e0ff */
[----:B------:R-:W-:-:S06]  /*90f0*/  IMAD.X R0, RZ, RZ, R7, P1 ;  /* 0x000000ffff007224 */ /* 0x000fcc00008e0607 */
[----:B------:R-:W-:Y:S05]  /*9100*/  @P0 BRA `(.L_x_110) ;  /* 0x0000000000200947 */ /* 0x000fea0003800000 */
[----:B------:R-:W1:Y:S01]  /*9110*/  LDCU.64 UR4, c[0x0][0x3a0] ;  /* 0x00007400ff0477ac */ /* 0x000e620008000a00 */
[----:B0-234-:R-:W-:Y:S01]  /*9120*/  IMAD.MOV.U32 R5, RZ, RZ, -0x1 ;  /* 0xffffffffff057424 */ /* 0x01dfe200078e00ff */
[----:B------:R-:W-:-:S04]  /*9130*/  ISETP.GT.AND P0, PT, R4, -0x1, PT ;  /* 0xffffffff0400780c */ /* 0x000fc80003f04270 */
[----:B------:R-:W-:-:S04]  /*9140*/  SEL R5, R5, 0x80000000, P0 ;  /* 0x8000000005057807 */ /* 0x000fc80000000000 */
[----:B------:R-:W-:Y:S02]  /*9150*/  LOP3.LUT R5, R5, R4, RZ, 0x3c, !PT ;  /* 0x0000000405057212 */ /* 0x000fe400078e3cff */
[----:B-1----:R-:W-:-:S04]  /*9160*/  LEA R2, P1, R3, UR4, 0x2 ;  /* 0x0000000403027c11 */ /* 0x002fc8000f8210ff */
[----:B------:R-:W-:-:S05]  /*9170*/  LEA.HI.X R3, R3, UR5, R0, 0x2, P1 ;  /* 0x0000000503037c11 */ /* 0x000fca00088f1400 */
[----:B------:R1:W-:Y:S04]  /*9180*/  STG.E desc[UR6][R2.64+0x6600], R5 ;  /* 0x0066000502007986 */ /* 0x0003e8000c101906 */
.L_x_110:
[----:B------:R-:W-:Y:S05]  /*9190*/  BSYNC.RECONVERGENT B0 ;  /* 0x0000000000007941 */ /* 0x000fea0003800200 */
.L_x_109:
[----:B------:R-:W-:Y:S01]  /*91a0*/  NOP ;  /* 0x0000000000007918 */ /* 0x000fe20000000000 */
[----:B------:R-:W-:Y:S05]  /*91b0*/  EXIT ;  /* 0x000000000000794d */ /* 0x000fea0003800000 */
.L_x_26:
[----:B------:R-:W-:Y:S02]  /*91c0*/  IMAD.MOV.U32 R49, RZ, RZ, R41 ;  /* 0x000000ffff317224 */ /* 0x000fe400078e0029 */
[----:B------:R-:W-:Y:S02]  /*91d0*/  IMAD.MOV.U32 R48, RZ, RZ, 0x1 ;  /* 0x00000001ff307424 */ /* 0x000fe400078e00ff */
[----:B------:R-:W-:Y:S02]  /*91e0*/  IMAD.MOV.U32 R51, RZ, RZ, RZ ;  /* 0x000000ffff337224 */ /* 0x000fe400078e00ff */
[----:B------:R-:W-:-:S07]  /*91f0*/  IMAD.MOV.U32 R46, RZ, RZ, -0x1 ;  /* 0xffffffffff2e7424 */ /* 0x000fce00078e00ff */
[----:B------:R-:W-:Y:S05]  /*9200*/  WARPSYNC.COLLECTIVE R46, `(.L_x_111) ;  /* 0x000000002e087348 */ /* 0x000fea0003c00000 */
[----:B------:R0:W1:Y:S02]  /*9210*/  SHFL.UP P0, R44, R49, R48, R51 ;  /* 0x04000030312c7389 */ /* 0x0000640000000033 */
[----:B01----:R-:W-:Y:S05]  /*9220*/  ENDCOLLECTIVE ;  /* 0x000000000000791b */ /* 0x003fea0003800000 */
.L_x_111:
[----:B------:R-:W-:Y:S02]  /*9230*/  IMAD.MOV.U32 R48, RZ, RZ, 0x2 ;  /* 0x00000002ff307424 */ /* 0x000fe400078e00ff */
[----:B------:R-:W-:-:S04]  /*9240*/  IMAD.MOV.U32 R40, RZ, RZ, R44 ;  /* 0x000000ffff287224 */ /* 0x000fc800078e002c */
[----:B------:R-:W-:-:S04]  /*9250*/  @P0 IMAD.IADD R40, R41, 0x1, R40 ;  /* 0x0000000129280824 */ /* 0x000fc800078e0228 */
[----:B------:R-:W-:-:S07]  /*9260*/  IMAD.MOV.U32 R49, RZ, RZ, R40 ;  /* 0x000000ffff317224 */ /* 0x000fce00078e0028 */
[----:B------:R-:W-:Y:S05]  /*9270*/  WARPSYNC.COLLECTIVE R46, `(.L_x_112) ;  /* 0x000000002e087348 */ /* 0x000fea0003c00000 */
[----:B------:R0:W1:Y:S02]  /*9280*/  SHFL.UP P0, R44, R49, R48, R51 ;  /* 0x04000030312c7389 */ /* 0x0000640000000033 */
[----:B01----:R-:W-:Y:S05]  /*9290*/  ENDCOLLECTIVE ;  /* 0x000000000000791b */ /* 0x003fea0003800000 */
.L_x_112:
[----:B------:R-:W-:Y:S02]  /*92a0*/  IMAD.MOV.U32 R48, RZ, RZ, 0x4 ;  /* 0x00000004ff307424 */ /* 0x000fe400078e00ff */
[----:B------:R-:W-:-:S04]  /*92b0*/  IMAD.MOV.U32 R43, RZ, RZ, R44 ;  /* 0x000000ffff2b7224 */ /* 0x000fc800078e002c */
[----:B------:R-:W-:-:S04]  /*92c0*/  @P0 IMAD.IADD R43, R40, 0x1, R43 ;  /* 0x00000001282b0824 */ /* 0x000fc800078e022b */
[----:B------:R-:W-:-:S07]  /*92d0*/  IMAD.MOV.U32 R49, RZ, RZ, R43 ;  /* 0x000000ffff317224 */ /* 0x000fce00078e002b */
[----:B------:R-:W-:Y:S05]  /*92e0*/  WARPSYNC.COLLECTIVE R46, `(.L_x_113) ;  /* 0x000000002e087348 */ /* 0x000fea0003c00000 */
[----:B------:R0:W1:Y:S02]  /*92f0*/  SHFL.UP P0, R44, R49, R48, R51 ;  /* 0x04000030312c7389 */ /* 0x0000640000000033 */
[----:B01----:R-:W-:Y:S05]  /*9300*/  ENDCOLLECTIVE ;  /* 0x000000000000791b */ /* 0x003fea0003800000 */
.L_x_113:
[----:B------:R-:W-:Y:S02]  /*9310*/  IMAD.MOV.U32 R48, RZ, RZ, 0x8 ;  /* 0x00000008ff307424 */ /* 0x000fe400078e00ff */
[----:B------:R-:W-:-:S04]  /*9320*/  IMAD.MOV.U32 R42, RZ, RZ, R44 ;  /* 0x000000ffff2a7224 */ /* 0x000fc800078e002c */
[----:B------:R-:W-:-:S04]  /*9330*/  @P0 IMAD.IADD R42, R43, 0x1, R42 ;  /* 0x000000012b2a0824 */ /* 0x000fc800078e022a */
[----:B------:R-:W-:-:S07]  /*9340*/  IMAD.MOV.U32 R49, RZ, RZ, R42 ;  /* 0x000000ffff317224 */ /* 0x000fce00078e002a */
[----:B------:R-:W-:Y:S05]  /*9350*/  WARPSYNC.COLLECTIVE R46, `(.L_x_114) ;  /* 0x000000002e087348 */ /* 0x000fea0003c00000 */
[----:B------:R0:W1:Y:S02]  /*9360*/  SHFL.UP P0, R44, R49, R48, R51 ;  /* 0x04000030312c7389 */ /* 0x0000640000000033 */
[----:B01----:R-:W-:Y:S05]  /*9370*/  ENDCOLLECTIVE ;  /* 0x000000000000791b */ /* 0x003fea0003800000 */
.L_x_114:
[----:B------:R-:W-:Y:S02]  /*9380*/  IMAD.MOV.U32 R48, RZ, RZ, 0x10 ;  /* 0x00000010ff307424 */ /* 0x000fe400078e00ff */
[----:B------:R-:W-:-:S04]  /*9390*/  IMAD.MOV.U32 R47, RZ, RZ, R44 ;  /* 0x000000ffff2f7224 */ /* 0x000fc800078e002c */
[----:B------:R-:W-:-:S04]  /*93a0*/  @P0 IMAD.IADD R47, R42, 0x1, R47 ;  /* 0x000000012a2f0824 */ /* 0x000fc800078e022f */
[----:B------:R-:W-:-:S07]  /*93b0*/  IMAD.MOV.U32 R49, RZ, RZ, R47 ;  /* 0x000000ffff317224 */ /* 0x000fce00078e002f */
[----:B------:R-:W-:Y:S05]  /*93c0*/  WARPSYNC.COLLECTIVE R46, `(.L_x_115) ;  /* 0x000000002e087348 */ /* 0x000fea0003c00000 */
[----:B------:R0:W1:Y:S02]  /*93d0*/  SHFL.UP P0, R44, R49, R48, R51 ;  /* 0x04000030312c7389 */ /* 0x0000640000000033 */
[----:B01----:R-:W-:Y:S05]  /*93e0*/  ENDCOLLECTIVE ;  /* 0x000000000000791b */ /* 0x003fea0003800000 */
.L_x_115:
[----:B------:R-:W-:Y:S05]  /*93f0*/  BRA `(.L_x_116) ;  /* 0xffffff9400b87947 */ /* 0x000fea000383ffff */
.L_x_117:
[----:B------:R-:W-:-:S00]  /*9400*/  BRA `(.L_x_117) ;  /* 0xfffffffc00fc7947 */ /* 0x000fc0000383ffff */
[----:B------:R-:W-:-:S00]  /*9410*/  NOP ;  /* 0x0000000000007918 */ /* 0x000fc00000000000 */
        /* <DEDUP_REMOVED lines=14> */
.L_x_222:


//--------------------- .text._ZN3cub18CUB_300001_SM_10006detail10radix_sort33DeviceRadixSortExclusiveSumKernelINS1_5radix10policy_hubIfNS0_8NullTypeEyE10Policy1000EyEEvPT0_ --------------------------
	.section	.text._ZN3cub18CUB_300001_SM_10006detail10radix_sort33DeviceRadixSortExclusiveSumKernelINS1_5radix10policy_hubIfNS0_8NullTypeEyE10Policy1000EyEEvPT0_,"ax",@progbits
	.align	128
        .global         _ZN3cub18CUB_300001_SM_10006detail10radix_sort33DeviceRadixSortExclusiveSumKernelINS1_5radix10policy_hubIfNS0_8NullTypeEyE10Policy1000EyEEvPT0_
        .type           _ZN3cub18CUB_300001_SM_10006detail10radix_sort33DeviceRadixSortExclusiveSumKernelINS1_5radix10policy_hubIfNS0_8NullTypeEyE10Policy1000EyEEvPT0_,@function
        .size           _ZN3cub18CUB_300001_SM_10006detail10radix_sort33DeviceRadixSortExclusiveSumKernelINS1_5radix10policy_hubIfNS0_8NullTypeEyE10Policy1000EyEEvPT0_,(.L_x_223 - _ZN3cub18CUB_300001_SM_10006detail10radix_sort33DeviceRadixSortExclusiveSumKernelINS1_5radix10policy_hubIfNS0_8NullTypeEyE10Policy1000EyEEvPT0_)
        .other          _ZN3cub18CUB_300001_SM_10006detail10radix_sort33DeviceRadixSortExclusiveSumKernelINS1_5radix10policy_hubIfNS0_8NullTypeEyE10Policy1000EyEEvPT0_,@"STO_CUDA_ENTRY STV_DEFAULT"
_ZN3cub18CUB_300001_SM_10006detail10radix_sort33DeviceRadixSortExclusiveSumKernelINS1_5radix10policy_hubIfNS0_8NullTypeEyE10Policy1000EyEEvPT0_:
.text._ZN3cub18CUB_300001_SM_10006detail10radix_sort33DeviceRadixSortExclusiveSumKernelINS1_5radix10policy_hubIfNS0_8NullTypeEyE10Policy1000EyEEvPT0_:
[----:B------:R-:W-:Y:S01]  /*0000*/  LDC R1, c[0x0][0x37c] ;  /* 0x0000df00ff017b82 */ /* 0x000fe20000000800 */
[----:B------:R-:W0:Y:S07]  /*0010*/  S2R R18, SR_TID.X ;  /* 0x0000000000127919 */ /* 0x000e2e0000002100 */
[----:B------:R-:W1:Y:S01]  /*0020*/  LDC.64 R16, c[0x0][0x380] ;  /* 0x0000e000ff107b82 */ /* 0x000e620000000a00 */
[----:B------:R-:W2:Y:S01]  /*0030*/  LDCU.64 UR4, c[0x0][0x358] ;  /* 0x00006b00ff0477ac */ /* 0x000ea20008000a00 */
[----:B------:R-:W3:Y:S01]  /*0040*/  S2R R5, SR_CTAID.X ;  /* 0x0000000000057919 */ /* 0x000ee20000002500 */
[----:B0-----:R-:W-:Y:S01]  /*0050*/  ISETP.GT.U32.AND P1, PT, R18, 0xff, PT ;  /* 0x000000ff1200780c */ /* 0x001fe20003f24070 */
[----:B---3--:R-:W-:-:S04]  /*0060*/  IMAD R5, R5, 0x100, R18 ;  /* 0x0000010005057824 */ /* 0x008fc800078e0212 */
[----:B-1----:R-:W-:-:S08]  /*0070*/  IMAD.WIDE R16, R5, 0x8, R16 ;  /* 0x0000000805107825 */ /* 0x002fd000078e0210 */
[----:B--2---:R-:W2:Y:S01]  /*0080*/  @!P1 LDG.E.64 R2, desc[UR4][R16.64] ;  /* 0x0000000410029981 */ /* 0x004ea2000c1e1b00 */
[----:B------:R-:W-:Y:S02]  /*0090*/  MOV R0, 0x400 ;  /* 0x0000040000007802 */ /* 0x000fe40000000f00 */
[C---:B------:R-:W-:Y:S01]  /*00a0*/  ISETP.GT.U32.AND P0, PT, R18.reuse, 0x1f, PT ;  /* 0x0000001f1200780c */ /* 0x040fe20003f04070 */
[----:B------:R-:W0:Y:S02]  /*00b0*/  S2R R5, SR_CgaCtaId ;  /* 0x0000000000057919 */ /* 0x000e240000008800 */
[----:B0-----:R-:W-:Y:S02]  /*00c0*/  LEA R5, R5, R0, 0x18 ;  /* 0x0000000005057211 */ /* 0x001fe400078ec0ff */
[----:B------:R-:W-:-:S05]  /*00d0*/  LEA.HI R0, R18, R18, RZ, 0x1d ;  /* 0x0000001212007211 */ /* 0x000fca00078fe8ff */
[----:B------:R-:W-:-:S05]  /*00e0*/  IMAD R0, R0, 0x8, R5 ;  /* 0x0000000800007824 */ /* 0x000fca00078e0205 */
[----:B--2---:R0:W-:Y:S01]  /*00f0*/  STS.64 [R0+0x10], R2 ;  /* 0x0000100200007388 */ /* 0x0041e20000000a00 */
[----:B------:R-:W-:Y:S06]  /*0100*/  BAR.SYNC.DEFER_BLOCKING 0x0 ;  /* 0x0000000000007b1d */ /* 0x000fec0000010000 */
[----:B------:R-:W-:Y:S05]  /*0110*/  @P0 BRA `(.L_x_118) ;  /* 0x0000000400240947 */ /* 0x000fea0003800000 */
[----:B------:R-:W-:Y:S01]  /*0120*/  IMAD R18, R18, 0x48, R5 ;  /* 0x0000004812127824 */ /* 0x000fe200078e0205 */
[----:B------:R-:W-:-:S04]  /*0130*/  UMOV UR6, 0xffffffff ;  /* 0xffffffff00067882 */ /* 0x000fc80000000000 */
[----:B------:R-:W-:Y:S04]  /*0140*/  LDS.64 R14, [R18+0x10] ;  /* 0x00001000120e7984 */ /* 0x000fe80000000a00 */
[----:B------:R-:W-:Y:S04]  /*0150*/  LDS.64 R12, [R18+0x18] ;  /* 0x00001800120c7984 */ /* 0x000fe80000000a00 */
[----:B------:R-:W1:Y:S04]  /*0160*/  LDS.64 R10, [R18+0x20] ;  /* 0x00002000120a7984 */ /* 0x000e680000000a00 */
[----:B------:R-:W-:Y:S04]  /*0170*/  LDS.64 R8, [R18+0x28] ;  /* 0x0000280012087984 */ /* 0x000fe80000000a00 */
[----:B------:R-:W2:Y:S04]  /*0180*/  LDS.64 R6, [R18+0x30] ;  /* 0x0000300012067984 */ /* 0x000ea80000000a00 */
[----:B------:R-:W-:Y:S04]  /*0190*/  LDS.64 R4, [R18+0x38] ;  /* 0x0000380012047984 */ /* 0x000fe80000000a00 */
[----:B0-----:R-:W0:Y:S04]  /*01a0*/  LDS.64 R2, [R18+0x40] ;  /* 0x0000400012027984 */ /* 0x001e280000000a00 */
[----:B------:R-:W3:Y:S01]  /*01b0*/  LDS.64 R20, [R18+0x48] ;  /* 0x0000480012147984 */ /* 0x000ee20000000a00 */
[----:B-1----:R-:W-:-:S04]  /*01c0*/  IADD3 R19, P3, P4, R10, R12, R14 ;  /* 0x0000000c0a137210 */ /* 0x002fc80007c7e00e */
[----:B------:R-:W-:Y:S02]  /*01d0*/  IADD3.X R23, PT, PT, R11, R13, R15, P3, P4 ;  /* 0x0000000d0b177210 */ /* 0x000fe40001fe840f */
[----:B--2---:R-:W-:-:S04]  /*01e0*/  IADD3 R19, P0, P2, R6, R19, R8 ;  /* 0x0000001306137210 */ /* 0x004fc80007a1e008 */
[----:B------:R-:W-:Y:S02]  /*01f0*/  IADD3.X R23, PT, PT, R7, R23, R9, P0, P2 ;  /* 0x0000001707177210 */ /* 0x000fe400007e4409 */
[----:B0-----:R-:W-:-:S04]  /*0200*/  IADD3 R19, P3, P4, R2, R19, R4 ;  /* 0x0000001302137210 */ /* 0x001fc80007c7e004 */
[----:B---3--:R-:W-:Y:S02]  /*0210*/  IADD3 R20, P0, PT, R20, R19, RZ ;  /* 0x0000001314147210 */ /* 0x008fe40007f1e0ff */
[----:B------:R-:W-:-:S05]  /*0220*/  IADD3.X R19, PT, PT, R3, R23, R5, P3, P4 ;  /* 0x0000001703137210 */ /* 0x000fca0001fe8405 */
[----:B------:R-:W-:Y:S01]  /*0230*/  IMAD.X R19, R21, 0x1, R19, P0 ;  /* 0x0000000115137824 */ /* 0x000fe200000e0613 */
[----:B------:R-:W-:Y:S06]  /*0240*/  BRA.DIV UR6, `(.L_x_119) ;  /* 0x0000000206f07947 */ /* 0x000fec000b800000 */
[----:B------:R-:W0:Y:S04]  /*0250*/  SHFL.UP PT, R27, R20, 0x1, RZ ;  /* 0x04200000141b7989 */ /* 0x000e2800000e00ff */
[----:B------:R-:W1:Y:S01]  /*0260*/  SHFL.UP P0, R25, R19, 0x1, RZ ;  /* 0x0420000013197989 */ /* 0x000e6200000000ff */
[----:B0-----:R-:W-:-:S04]  /*0270*/  IADD3 R22, P2, PT, R27, R20, RZ ;  /* 0x000000141b167210 */ /* 0x001fc80007f5e0ff */
[----:B-1----:R-:W-:Y:S01]  /*0280*/  SEL R27, R22, R27, P0 ;  /* 0x0000001b161b7207 */ /* 0x002fe20000000000 */
[----:B------:R-:W-:-:S04]  /*0290*/  IMAD.X R26, R25, 0x1, R19, P2 ;  /* 0x00000001191a7824 */ /* 0x000fc800010e0613 */
[----:B------:R-:W0:Y:S01]  /*02a0*/  SHFL.UP PT, R28, R27, 0x2, RZ ;  /* 0x044000001b1c7989 */ /* 0x000e2200000e00ff */
[----:B------:R-:W-:-:S05]  /*02b0*/  SEL R26, R26, R25, P0 ;  /* 0x000000191a1a7207 */ /* 0x000fca0000000000 */
[----:B------:R-:W1:Y:S01]  /*02c0*/  SHFL.UP P0, R25, R26, 0x2, RZ ;  /* 0x044000001a197989 */ /* 0x000e6200000000ff */
[----:B0-----:R-:W-:-:S05]  /*02d0*/  IADD3 R21, P2, PT, R28, R27, RZ ;  /* 0x0000001b1c157210 */ /* 0x001fca0007f5e0ff */
[----:B-1----:R-:W-:Y:S01]  /*02e0*/  IMAD.X R22, R25, 0x1, R26, P2 ;  /* 0x0000000119167824 */ /* 0x002fe200010e061a */
[----:B------:R-:W-:-:S04]  /*02f0*/  SEL R28, R21, R28, P0 ;  /* 0x0000001c151c7207 */ /* 0x000fc80000000000 */
[----:B------:R-:W-:Y:S01]  /*0300*/  SEL R29, R22, R25, P0 ;  /* 0x00000019161d7207 */ /* 0x000fe20000000000 */
        /* <DEDUP_REMOVED lines=12> */
[----:B------:R0:W1:Y:S04]  /*03d0*/  SHFL.UP PT, R28, R27, 0x10, RZ ;  /* 0x060000001b1c7989 */ /* 0x00006800000e00ff */
[----:B------:R0:W2:Y:S02]  /*03e0*/  SHFL.UP P0, R25, R26, 0x10, RZ ;  /* 0x060000001a197989 */ /* 0x0000a400000000ff */
.L_x_130:
[----:B-1----:R-:W-:-:S04]  /*03f0*/  IADD3 R21, P2, PT, R28, R27, RZ ;  /* 0x0000001b1c157210 */ /* 0x002fc80007f5e0ff */
[----:B--2---:R-:W-:Y:S01]  /*0400*/  SEL R21, R21, R28, P0 ;  /* 0x0000001c15157207 */ /* 0x004fe20000000000 */
[----:B------:R-:W-:-:S05]  /*0410*/  IMAD.X R22, R25, 0x1, R26, P2 ;  /* 0x0000000119167824 */ /* 0x000fca00010e061a */
[----:B------:R-:W-:Y:S02]  /*0420*/  SEL R22, R22, R25, P0 ;  /* 0x0000001916167207 */ /* 0x000fe40000000000 */
[----:B------:R-:W-:-:S05]  /*0430*/  IADD3 R20, P0, PT, R21, -R20, RZ ;  /* 0x8000001415147210 */ /* 0x000fca0007f1e0ff */
[----:B------:R-:W-:Y:S01]  /*0440*/  IMAD.X R21, R22, 0x1, ~R19, P0 ;  /* 0x0000000116157824 */ /* 0x000fe200000e0e13 */
[----:B------:R-:W-:-:S04]  /*0450*/  IADD3 R14, P0, PT, R14, R20, RZ ;  /* 0x000000140e0e7210 */ /* 0x000fc80007f1e0ff */
[----:B------:R1:W-:Y:S01]  /*0460*/  STS.64 [R18+0x10], R20 ;  /* 0x0000101412007388 */ /* 0x0003e20000000a00 */
[----:B------:R-:W-:Y:S01]  /*0470*/  IMAD.X R15, R15, 0x1, R21, P0 ;  /* 0x000000010f0f7824 */ /* 0x000fe200000e0615 */
        /* <DEDUP_REMOVED lines=17> */
[----:B------:R-:W-:-:S05]  /*0590*/  IMAD.X R3, R3, 0x1, R5, P0 ;  /* 0x0000000103037824 */ /* 0x000fca00000e0605 */
[----:B------:R1:W-:Y:S03]  /*05a0*/  STS.64 [R18+0x48], R2 ;  /* 0x0000480212007388 */ /* 0x0003e60000000a00 */
.L_x_118:
[----:B------:R-:W-:Y:S05]  /*05b0*/  WARPSYNC.ALL ;  /* 0x0000000000007948 */ /* 0x000fea0003800000 */
[----:B------:R-:W-:Y:S06]  /*05c0*/  BAR.SYNC.DEFER_BLOCKING 0x0 ;  /* 0x0000000000007b1d */ /* 0x000fec0000010000 */
[----:B------:R-:W-:Y:S05]  /*05d0*/  @P1 EXIT ;  /* 0x000000000000194d */ /* 0x000fea0003800000 */
[----:B01----:R-:W0:Y:S04]  /*05e0*/  LDS.64 R2, [R0+0x10] ;  /* 0x0000100000027984 */ /* 0x003e280000000a00 */
[----:B0-----:R-:W-:Y:S01]  /*05f0*/  STG.E.64 desc[UR4][R16.64], R2 ;  /* 0x0000000210007986 */ /* 0x001fe2000c101b04 */
[----:B------:R-:W-:Y:S05]  /*0600*/  EXIT ;  /* 0x000000000000794d */ /* 0x000fea0003800000 */
.L_x_119:
[----:B------:R-:W-:Y:S02]  /*0610*/  IMAD.MOV.U32 R24, RZ, RZ, R20 ;  /* 0x000000ffff187224 */ /* 0x000fe400078e0014 */
[----:B------:R-:W-:Y:S02]  /*0620*/  IMAD.MOV.U32 R23, RZ, RZ, 0x1 ;  /* 0x00000001ff177424 */ /* 0x000fe400078e00ff */
[----:B------:R-:W-:Y:S02]  /*0630*/  IMAD.MOV.U32 R22, RZ, RZ, RZ ;  /* 0x000000ffff167224 */ /* 0x000fe400078e00ff */
[----:B------:R-:W-:-:S07]  /*0640*/  IMAD.MOV.U32 R21, RZ, RZ, -0x1 ;  /* 0xffffffffff157424 */ /* 0x000fce00078e00ff */
[----:B------:R-:W-:Y:S05]  /*0650*/  WARPSYNC.COLLECTIVE R21, `(.L_x_120) ;  /* 0x0000000015087348 */ /* 0x000fea0003c00000 */
[----:B------:R0:W1:Y:S02]  /*0660*/  SHFL.UP P0, R25, R24, R23, R22 ;  /* 0x0400001718197389 */ /* 0x0000640000000016 */
[----:B01----:R-:W-:Y:S05]  /*0670*/  ENDCOLLECTIVE ;  /* 0x000000000000791b */ /* 0x003fea0003800000 */
.L_x_120:
[----:B------:R-:W-:Y:S02]  /*0680*/  IMAD.MOV.U32 R24, RZ, RZ, R19 ;  /* 0x000000ffff187224 */ /* 0x000fe400078e0013 */
[----:B------:R-:W-:-:S07]  /*0690*/  IMAD.MOV.U32 R27, RZ, RZ, R25 ;  /* 0x000000ffff1b7224 */ /* 0x000fce00078e0019 */
[----:B------:R-:W-:Y:S05]  /*06a0*/  WARPSYNC.COLLECTIVE R21, `(.L_x_121) ;  /* 0x0000000015087348 */ /* 0x000fea0003c00000 */
[----:B------:R0:W1:Y:S02]  /*06b0*/  SHFL.UP P0, R25, R24, R23, R22 ;  /* 0x0400001718197389 */ /* 0x0000640000000016 */
[----:B01----:R-:W-:Y:S05]  /*06c0*/  ENDCOLLECTIVE ;  /* 0x000000000000791b */ /* 0x003fea0003800000 */
.L_x_121:
[----:B------:R-:W-:Y:S01]  /*06d0*/  IADD3 R26, P2, PT, R27, R20, RZ ;  /* 0x000000141b1a7210 */ /* 0x000fe20007f5e0ff */
[----:B------:R-:W-:-:S03]  /*06e0*/  IMAD.MOV.U32 R23, RZ, RZ, 0x2 ;  /* 0x00000002ff177424 */ /* 0x000fc600078e00ff */
[----:B------:R-:W-:Y:S01]  /*06f0*/  SEL R27, R26, R27, P0 ;  /* 0x0000001b1a1b7207 */ /* 0x000fe20000000000 */
[----:B------:R-:W-:-:S04]  /*0700*/  IMAD.X R26, R25, 0x1, R19, P2 ;  /* 0x00000001191a7824 */ /* 0x000fc800010e0613 */
[----:B------:R-:W-:Y:S01]  /*0710*/  IMAD.MOV.U32 R24, RZ, RZ, R27 ;  /* 0x000000ffff187224 */ /* 0x000fe200078e001b */
[----:B------:R-:W-:-:S07]  /*0720*/  SEL R26, R26, R25, P0 ;  /* 0x000000191a1a7207 */ /* 0x000fce0000000000 */
[----:B------:R-:W-:Y:S05]  /*0730*/  WARPSYNC.COLLECTIVE R21, `(.L_x_122) ;  /* 0x0000000015087348 */ /* 0x000fea0003c00000 */
[----:B------:R0:W1:Y:S02]  /*0740*/  SHFL.UP P0, R25, R24, R23, R22 ;  /* 0x0400001718197389 */ /* 0x0000640000000016 */
[----:B01----:R-:W-:Y:S05]  /*0750*/  ENDCOLLECTIVE ;  /* 0x000000000000791b */ /* 0x003fea0003800000 */
.L_x_122:
[----:B------:R-:W-:Y:S02]  /*0760*/  IMAD.MOV.U32 R24, RZ, RZ, R26 ;  /* 0x000000ffff187224 */ /* 0x000fe400078e001a */
[----:B------:R-:W-:-:S07]  /*0770*/  IMAD.MOV.U32 R28, RZ, RZ, R25 ;  /* 0x000000ffff1c7224 */ /* 0x000fce00078e0019 */
[----:B------:R-:W-:Y:S05]  /*0780*/  WARPSYNC.COLLECTIVE R21, `(.L_x_123) ;  /* 0x0000000015087348 */ /* 0x000fea0003c00000 */
[----:B------:R0:W1:Y:S02]  /*0790*/  SHFL.UP P0, R25, R24, R23, R22 ;  /* 0x0400001718197389 */ /* 0x0000640000000016 */
[----:B01----:R-:W-:Y:S05]  /*07a0*/  ENDCOLLECTIVE ;  /* 0x000000000000791b */ /* 0x003fea0003800000 */
.L_x_123:
        /* <DEDUP_REMOVED lines=9> */
.L_x_124:
[----:B------:R-:W-:Y:S02]  /*0840*/  IMAD.MOV.U32 R24, RZ, RZ, R29 ;  /* 0x000000ffff187224 */ /* 0x000fe400078e001d */
[----:B------:R-:W-:-:S07]  /*0850*/  IMAD.MOV.U32 R27, RZ, RZ, R25 ;  /* 0x000000ffff1b7224 */ /* 0x000fce00078e0019 */
[----:B------:R-:W-:Y:S05]  /*0860*/  WARPSYNC.COLLECTIVE R21, `(.L_x_125) ;  /* 0x0000000015087348 */ /* 0x000fea0003c00000 */
[----:B------:R0:W1:Y:S02]  /*0870*/  SHFL.UP P0, R25, R24, R23, R22 ;  /* 0x0400001718197389 */ /* 0x0000640000000016 */
[----:B01----:R-:W-:Y:S05]  /*0880*/  ENDCOLLECTIVE ;  /* 0x000000000000791b */ /* 0x003fea0003800000 */
.L_x_125:
        /* <DEDUP_REMOVED lines=9> */
.L_x_126:
[----:B------:R-:W-:Y:S02]  /*0920*/  IMAD.MOV.U32 R24, RZ, RZ, R29 ;  /* 0x000000ffff187224 */ /* 0x000fe400078e001d */
[----:B------:R-:W-:-:S07]  /*0930*/  IMAD.MOV.U32 R27, RZ, RZ, R25 ;  /* 0x000000ffff1b7224 */ /* 0x000fce00078e0019 */
[----:B------:R-:W-:Y:S05]  /*0940*/  WARPSYNC.COLLECTIVE R21, `(.L_x_127) ;  /* 0x0000000015087348 */ /* 0x000fea0003c00000 */
[----:B------:R0:W1:Y:S02]  /*0950*/  SHFL.UP P0, R25, R24, R23, R22 ;  /* 0x0400001718197389 */ /* 0x0000640000000016 */
[----:B01----:R-:W-:Y:S05]  /*0960*/  ENDCOLLECTIVE ;  /* 0x000000000000791b */ /* 0x003fea0003800000 */
.L_x_127:
        /* <DEDUP_REMOVED lines=9> */
.L_x_128:
[----:B------:R-:W-:Y:S02]  /*0a00*/  IMAD.MOV.U32 R24, RZ, RZ, R26 ;  /* 0x000000ffff187224 */ /* 0x000fe400078e001a */
[----:B------:R-:W-:-:S07]  /*0a10*/  IMAD.MOV.U32 R28, RZ, RZ, R25 ;  /* 0x000000ffff1c7224 */ /* 0x000fce00078e0019 */
[----:B------:R-:W-:Y:S05]  /*0a20*/  WARPSYNC.COLLECTIVE R21, `(.L_x_129) ;  /* 0x0000000015087348 */ /* 0x000fea0003c00000 */
[----:B------:R0:W1:Y:S02]  /*0a30*/  SHFL.UP P0, R25, R24, R23, R22 ;  /* 0x0400001718197389 */ /* 0x0000640000000016 */
[----:B01----:R-:W-:Y:S05]  /*0a40*/  ENDCOLLECTIVE ;  /* 0x000000000000791b */ /* 0x003fea0003800000 */
.L_x_129:
[----:B------:R-:W-:Y:S05]  /*0a50*/  BRA `(.L_x_130) ;  /* 0xfffffff800647947 */ /* 0x000fea000383ffff */
.L_x_131:
        /* <DEDUP_REMOVED lines=10> */
.L_x_223:


//--------------------- .text._ZN3cub18CUB_300001_SM_10006detail10radix_sort30DeviceRadixSortHistogramKernelINS1_5radix10policy_hubIfNS0_8NullTypeEyE10Policy1000ELNS0_9SortOrderE0EfyNS1_21identity_decomposer_tEEEvPT2_PKT1_SB_iiT3_ --------------------------
	.section	.text._ZN3cub18CUB_300001_SM_10006detail10radix_sort30DeviceRadixSortHistogramKernelINS1_5radix10policy_hubIfNS0_8NullTypeEyE10Policy1000ELNS0_9SortOrderE0EfyNS1_21identity_decomposer_tEEEvPT2_PKT1_SB_iiT3_,"ax",@progbits
	.align	128
        .global         _ZN3cub18CUB_300001_SM_10006detail10radix_sort30DeviceRadixSortHistogramKernelINS1_5radix10policy_hubIfNS0_8NullTypeEyE10Policy1000ELNS0_9SortOrderE0EfyNS1_21identity_decomposer_tEEEvPT2_PKT1_SB_iiT3_
        .type           _ZN3cub18CUB_300001_SM_10006detail10radix_sort30DeviceRadixSortHistogramKernelINS1_5radix10policy_hubIfNS0_8NullTypeEyE10Policy1000ELNS0_9SortOrderE0EfyNS1_21identity_decomposer_tEEEvPT2_PKT1_SB_iiT3_,@function
        .size           _ZN3cub18CUB_300001_SM_10006detail10radix_sort30DeviceRadixSortHistogramKernelINS1_5radix10policy_hubIfNS0_8NullTypeEyE10Policy1000ELNS0_9SortOrderE0EfyNS1_21identity_decomposer_tEEEvPT2_PKT1_SB_iiT3_,(.L_x_224 - _ZN3cub18CUB_300001_SM_10006detail10radix_sort30DeviceRadixSortHistogramKernelINS1_5radix10policy_hubIfNS0_8NullTypeEyE10Policy1000ELNS0_9SortOrderE0EfyNS1_21identity_decomposer_tEEEvPT2_PKT1_SB_iiT3_)
        .other          _ZN3cub18CUB_300001_SM_10006detail10radix_sort30DeviceRadixSortHistogramKernelINS1_5radix10policy_hubIfNS0_8NullTypeEyE10Policy1000ELNS0_9SortOrderE0EfyNS1_21identity_decomposer_tEEEvPT2_PKT1_SB_iiT3_,@"STO_CUDA_ENTRY STV_DEFAULT"
_ZN3cub18CUB_300001_SM_10006detail10radix_sort30DeviceRadixSortHistogramKernelINS1_5radix10policy_hubIfNS0_8NullTypeEyE10Policy1000ELNS0_9SortOrderE0EfyNS1_21identity_decomposer_tEEEvPT2_PKT1_SB_iiT3_:
.text._ZN3cub18CUB_300001_SM_10006detail10radix_sort30DeviceRadixSortHistogramKernelINS1_5radix10policy_hubIfNS0_8NullTypeEyE10Policy1000ELNS0_9SortOrderE0EfyNS1_21identity_decomposer_tEEEvPT2_PKT1_SB_iiT3_:
[----:B------:R-:W-:Y:S01]  /*0000*/  LDC R1, c[0x0][0x37c] ;  /* 0x0000df00ff017b82 */ /* 0x000fe20000000800 */
[----:B------:R-:W0:Y:S02]  /*0010*/  LDCU.64 UR6, c[0x0][0x390] ;  /* 0x00007200ff0677ac */ /* 0x000e240008000a00 */
[----:B0-----:R-:W-:-:S04]  /*0020*/  ISETP.NE.U32.AND P0, PT, RZ, UR6, PT ;  /* 0x00000006ff007c0c */ /* 0x001fc8000bf05070 */
[----:B------:R-:W-:-:S13]  /*0030*/  ISETP.NE.AND.EX P0, PT, RZ, UR7, PT, P0 ;  /* 0x00000007ff007c0c */ /* 0x000fda000bf05300 */
[----:B------:R-:W-:Y:S05]  /*0040*/  @!P0 EXIT ;  /* 0x000000000000894d */ /* 0x000fea0003800000 */
[----:B------:R-:W-:Y:S01]  /*0050*/  UIADD3 UR11, UP0, UPT, UR6, -0x1, URZ ;  /* 0xffffffff060b7890 */ /* 0x000fe2000ff1e0ff */
[----:B------:R-:W0:Y:S01]  /*0060*/  S2R R0, SR_TID.X ;  /* 0x0000000000007919 */ /* 0x000e220000002100 */
[----:B------:R-:W1:Y:S01]  /*0070*/  LDCU.64 UR4, c[0x0][0x398] ;  /* 0x00007300ff0477ac */ /* 0x000e620008000a00 */
[----:B------:R-:W2:Y:S01]  /*0080*/  S2UR UR8, SR_CTAID.X ;  /* 0x00000000000879c3 */ /* 0x000ea20000002500 */
[----:B------:R-:W-:Y:S01]  /*0090*/  UIADD3.X UR12, UPT, UPT, UR7, -0x1, URZ, UP0, !UPT ;  /* 0xffffffff070c7890 */ /* 0x000fe200087fe4ff */
[----:B------:R-:W3:Y:S03]  /*00a0*/  LDCU.64 UR20, c[0x0][0x358] ;  /* 0x00006b00ff1477ac */ /* 0x000ee60008000a00 */
[----:B------:R-:W-:Y:S01]  /*00b0*/  USHF.R.U64 UR11, UR11, 0x1e, UR12 ;  /* 0x0000001e0b0b7899 */ /* 0x000fe2000800120c */
[----:B------:R-:W4:Y:S03]  /*00c0*/  LDCU UR28, c[0x0][0x370] ;  /* 0x00006e00ff1c77ac */ /* 0x000f260008000800 */
[----:B------:R-:W-:-:S02]  /*00d0*/  UIADD3 UR11, UP0, UPT, UR11, 0x1, URZ ;  /* 0x000000010b0b7890 */ /* 0x000fc4000ff1e0ff */
[----:B-1----:R-:W-:Y:S02]  /*00e0*/  UIADD3 UR4, UPT, UPT, UR5, 0x7, -UR4 ;  /* 0x0000000705047890 */ /* 0x002fe4000fffe804 */
[----:B------:R-:W-:Y:S02]  /*00f0*/  ULEA.HI.X UR12, UR12, URZ, URZ, 0x2, UP0 ;  /* 0x000000ff0c0c7291 */ /* 0x000fe400080f14ff */
[----:B------:R-:W-:Y:S02]  /*0100*/  UISETP.LT.U32.AND UP0, UPT, UR11, UR6, UPT ;  /* 0x000000060b00728c */ /* 0x000fe4000bf01070 */
[----:B------:R-:W-:Y:S02]  /*0110*/  USHF.R.S32.HI UR5, URZ, 0x1f, UR4 ;  /* 0x0000001fff057899 */ /* 0x000fe40008011404 */
[----:B------:R-:W-:Y:S02]  /*0120*/  UISETP.LT.U32.AND.EX UP0, UPT, UR12, UR7, UPT, UP0 ;  /* 0x000000070c00728c */ /* 0x000fe4000bf01100 */
[----:B------:R-:W-:-:S02]  /*0130*/  ULEA.HI UR5, UR5, UR4, URZ, 0x3 ;  /* 0x0000000405057291 */ /* 0x000fc4000f8f18ff */
[----:B------:R-:W-:Y:S01]  /*0140*/  USEL UR11, UR11, UR6, UP0 ;  /* 0x000000060b0b7287 */ /* 0x000fe20008000000 */
[----:B0-----:R-:W-:Y:S01]  /*0150*/  VIADD R20, R0, 0x780 ;  /* 0x0000078000147836 */ /* 0x001fe20000000000 */
[----:B------:R-:W-:Y:S02]  /*0160*/  USEL UR12, UR12, UR7, UP0 ;  /* 0x000000070c0c7287 */ /* 0x000fe40008000000 */
[----:B------:R-:W-:Y:S02]  /*0170*/  UISETP.GE.AND UP0, UPT, UR4, 0x8, UPT ;  /* 0x000000080400788c */ /* 0x000fe4000bf06270 */
[----:B------:R-:W-:Y:S02]  /*0180*/  USHF.R.S32.HI UR5, URZ, 0x3, UR5 ;  /* 0x00000003ff057899 */ /* 0x000fe40008011405 */
[----:B--2---:R-:W-:Y:S02]  /*0190*/  USHF.L.U32 UR8, UR8, 0xb, URZ ;  /* 0x0000000b08087899 */ /* 0x004fe400080006ff */
[----:B------:R-:W-:Y:S01]  /*01a0*/  PLOP3.LUT P0, PT, PT, PT, UP0, 0x80, 0x8 ;  /* 0x000000000008781c */ /* 0x000fe20003f0f008 */
[----:B------:R-:W-:-:S02]  /*01b0*/  UIADD3 UR22, UPT, UPT, UR5, -0x1, URZ ;  /* 0xffffffff05167890 */ /* 0x000fc4000fffe0ff */
[----:B------:R-:W-:Y:S01]  /*01c0*/  ULOP3.LUT UR23, UR5, 0xf, URZ, 0xc0, !UPT ;  /* 0x0000000f05177892 */ /* 0x000fe2000f8ec0ff */
[----:B------:R-:W-:Y:S01]  /*01d0*/  ISETP.GT.U32.OR P0, PT, R0, 0xff, !P0 ;  /* 0x000000ff0000780c */ /* 0x000fe20004704470 */
[----:B------:R-:W-:Y:S02]  /*01e0*/  ULOP3.LUT UR24, UR5, 0x7, URZ, 0xc0, !UPT ;  /* 0x0000000705187892 */ /* 0x000fe4000f8ec0ff */
[----:B------:R-:W-:Y:S01]  /*01f0*/  ULOP3.LUT UR25, UR5, 0x3, URZ, 0xc0, !UPT ;  /* 0x0000000305197892 */ /* 0x000fe2000f8ec0ff */
[----:B------:R-:W-:Y:S01]  /*0200*/  P2R R21, PR, RZ, 0x1 ;  /* 0x00000001ff157803 */ /* 0x000fe20000000000 */
[----:B------:R-:W-:Y:S02]  /*0210*/  ULOP3.LUT UR26, UR5, 0xffffff0, URZ, 0xc0, !UPT ;  /* 0x0ffffff0051a7892 */ /* 0x000fe4000f8ec0ff */
[----:B------:R-:W-:Y:S02]  /*0220*/  ULOP3.LUT UR27, UR5, 0xffffff8, URZ, 0xc0, !UPT ;  /* 0x0ffffff8051b7892 */ /* 0x000fe4000f8ec0ff */
[----:B------:R-:W-:Y:S01]  /*0230*/  ULOP3.LUT UR9, UR5, 0x1, URZ, 0xc0, !UPT ;  /* 0x0000000105097892 */ /* 0x000fe2000f8ec0ff */
[----:B------:R-:W-:Y:S01]  /*0240*/  UMOV UR6, URZ ;  /* 0x000000ff00067c82 */ /* 0x000fe20008000000 */
[----:B---34-:R-:W-:-:S10]  /*0250*/  UMOV UR7, URZ ;  /* 0x000000ff00077c82 */ /* 0x018fd40008000000 */
.L_x_215:
[----:B------:R-:W-:Y:S01]  /*0260*/  ISETP.NE.AND P0, PT, R21, RZ, PT ;  /* 0x000000ff1500720c */ /* 0x000fe20003f05270 */
[----:B------:R-:W-:-:S12]  /*0270*/  BSSY.RECONVERGENT B0, `(.L_x_132) ;  /* 0x0000080000007945 */ /* 0x000fd80003800200 */
[----:B012345:R-:W-:Y:S05]  /*0280*/  @P0 BRA `(.L_x_133) ;  /* 0x0000000400f80947 */ /* 0x03ffea0003800000 */
[----:B------:R-:W0:Y:S01]  /*0290*/  S2UR UR5, SR_CgaCtaId ;  /* 0x00000000000579c3 */ /* 0x000e220000008800 */
[----:B------:R-:W-:Y:S01]  /*02a0*/  IMAD.U32 R2, RZ, RZ, UR22 ;  /* 0x00000016ff027e24 */ /* 0x000fe2000f8e00ff */
[----:B------:R-:W-:-:S04]  /*02b0*/  UMOV UR4, 0x400 ;  /* 0x0000040000047882 */ /* 0x000fc80000000000 */
[----:B------:R-:W-:Y:S01]  /*02c0*/  ISETP.GE.U32.AND P1, PT, R2, 0xf, PT ;  /* 0x0000000f0200780c */ /* 0x000fe20003f26070 */
[----:B------:R-:W-:Y:S01]  /*02d0*/  IMAD.MOV.U32 R2, RZ, RZ, RZ ;  /* 0x000000ffff027224 */ /* 0x000fe200078e00ff */
[----:B0-----:R-:W-:-:S06]  /*02e0*/  ULEA UR4, UR5, UR4, 0x18 ;  /* 0x0000000405047291 */ /* 0x001fcc000f8ec0ff */
[----:B------:R-:W-:-:S05]  /*02f0*/  LEA R5, R0, UR4, 0x2 ;  /* 0x0000000400057c11 */ /* 0x000fca000f8e10ff */
[----:B------:R-:W-:Y:S05]  /*0300*/  @!P1 BRA `(.L_x_134) ;  /* 0x00000000005c9947 */ /* 0x000fea0003800000 */
[----:B------:R-:W-:Y:S01]  /*0310*/  VIADD R2, R5, 0x2000 ;  /* 0x0000200005027836 */ /* 0x000fe20000000000 */
[----:B------:R-:W-:-:S12]  /*0320*/  UIADD3 UR4, UPT, UPT, -UR26, URZ, URZ ;  /* 0x000000ff1a047290 */ /* 0x000fd8000fffe1ff */
.L_x_135:
[----:B------:R-:W-:Y:S01]  /*0330*/  UIADD3 UR4, UPT, UPT, UR4, 0x10, URZ ;  /* 0x0000001004047890 */ /* 0x000fe2000fffe0ff */
[----:B------:R-:W-:Y:S03]  /*0340*/  STS [R2+-0x2000], RZ ;  /* 0xffe000ff02007388 */ /* 0x000fe60000000800 */
[----:B------:R-:W-:Y:S01]  /*0350*/  UISETP.NE.AND UP0, UPT, UR4, URZ, UPT ;  /* 0x000000ff0400728c */ /* 0x000fe2000bf05270 */
        /* <DEDUP_REMOVED lines=16> */
[----:B------:R-:W-:Y:S06]  /*0460*/  BRA.U UP0, `(.L_x_135) ;  /* 0xfffffffd00b07547 */ /* 0x000fec000b83ffff */
[----:B------:R-:W-:-:S07]  /*0470*/  IMAD.U32 R2, RZ, RZ, UR26 ;  /* 0x0000001aff027e24 */ /* 0x000fce000f8e00ff */
.L_x_134:
[----:B------:R-:W-:Y:S01]  /*0480*/  ISETP.NE.AND P0, PT, RZ, UR23, PT ;  /* 0x00000017ff007c0c */ /* 0x000fe2000bf05270 */
[----:B------:R-:W-:Y:S02]  /*0490*/  IMAD.U32 R6, RZ, RZ, UR24 ;  /* 0x00000018ff067e24 */ /* 0x000fe4000f8e00ff */
[----:B------:R-:W-:Y:S02]  /*04a0*/  IMAD.U32 R3, RZ, RZ, UR23 ;  /* 0x00000017ff037e24 */ /* 0x000fe4000f8e00ff */
[----:B------:R-:W-:Y:S02]  /*04b0*/  VIADD R6, R6, 0xffffffff ;  /* 0xffffffff06067836 */ /* 0x000fe40000000000 */
[----:B------:R-:W-:-:S06]  /*04c0*/  VIADD R3, R3, 0xffffffff ;  /* 0xffffffff03037836 */ /* 0x000fcc0000000000 */
[----:B------:R-:W-:Y:S05]  /*04d0*/  @!P0 BRA `(.L_x_136) ;  /* 0x00000000007c8947 */ /* 0x000fea0003800000 */
[----:B------:R-:W-:Y:S01]  /*04e0*/  ISETP.GE.U32.AND P2, PT, R3, 0x7, PT ;  /* 0x000000070300780c */ /* 0x000fe20003f46070 */
[----:B------:R-:W-:-:S12]  /*04f0*/  UISETP.NE.AND UP0, UPT, UR24, URZ, UPT ;  /* 0x000000ff1800728c */ /* 0x000fd8000bf05270 */
[----:B------:R-:W-:Y:S05]  /*0500*/  @!P2 BRA `(.L_x_137) ;  /* 0x000000000028a947 */ /* 0x000fea0003800000 */
        /* <DEDUP_REMOVED lines=10> */
.L_x_137:
[----:B------:R-:W-:Y:S05]  /*05b0*/  BRA.U !UP0, `(.L_x_136) ;  /* 0x0000000108447547 */ /* 0x000fea000b800000 */
[----:B------:R-:W-:Y:S01]  /*05c0*/  ISETP.GE.U32.AND P2, PT, R6, 0x3, PT ;  /* 0x000000030600780c */ /* 0x000fe20003f46070 */
[----:B------:R-:W-:-:S12]  /*05d0*/  UISETP.NE.AND UP0, UPT, UR25, URZ, UPT ;  /* 0x000000ff1900728c */ /* 0x000fd8000bf05270 */
[C---:B0-----:R-:W-:Y:S02]  /*05e0*/  @P2 IMAD R4, R2.reuse, 0x400, R5 ;  /* 0x0000040002042824 */ /* 0x041fe400078e0205 */
[----:B------:R-:W-:-:S03]  /*05f0*/  @P2 VIADD R2, R2, 0x4 ;  /* 0x0000000402022836 */ /* 0x000fc60000000000 */
[----:B------:R1:W-:Y:S04]  /*0600*/  @P2 STS [R4], RZ ;  /* 0x000000ff04002388 */ /* 0x0003e80000000800 */
[----:B------:R1:W-:Y:S04]  /*0610*/  @P2 STS [R4+0x400], RZ ;  /* 0x000400ff04002388 */ /* 0x0003e80000000800 */
[----:B------:R1:W-:Y:S04]  /*0620*/  @P2 STS [R4+0x800], RZ ;  /* 0x000800ff04002388 */ /* 0x0003e80000000800 */
[----:B------:R1:W-:Y:S01]  /*0630*/  @P2 STS [R4+0xc00], RZ ;  /* 0x000c00ff04002388 */ /* 0x0003e20000000800 */
[----:B------:R-:W-:Y:S05]  /*0640*/  BRA.U !UP0, `(.L_x_136) ;  /* 0x0000000108207547 */ /* 0x000fea000b800000 */
[----:B------:R-:W-:Y:S01]  /*0650*/  IMAD R2, R2, 0x400, R5 ;  /* 0x0000040002027824 */ /* 0x000fe200078e0205 */
[----:B------:R-:W-:-:S04]  /*0660*/  UISETP.NE.AND UP0, UPT, UR25, 0x1, UPT ;  /* 0x000000011900788c */ /* 0x000fc8000bf05270 */
[----:B------:R2:W-:Y:S05]  /*0670*/  STS [R2], RZ ;  /* 0x000000ff02007388 */ /* 0x0005ea0000000800 */
[----:B------:R-:W-:Y:S05]  /*0680*/  BRA.U !UP0, `(.L_x_136) ;  /* 0x0000000108107547 */ /* 0x000fea000b800000 */
[----:B------:R-:W-:Y:S01]  /*0690*/  UISETP.NE.AND UP0, UPT, UR25, 0x2, UPT ;  /* 0x000000021900788c */ /* 0x000fe2000bf05270 */
[----:B------:R3:W-:Y:S05]  /*06a0*/  STS [R2+0x400], RZ ;  /* 0x000400ff02007388 */ /* 0x0007ea0000000800 */
[----:B------:R-:W-:-:S13]  /*06b0*/  PLOP3.LUT P2, PT, PT, PT, UP0, 0x80, 0x8 ;  /* 0x000000000008781c */ /* 0x000fda0003f4f008 */
[----:B------:R3:W-:Y:S02]  /*06c0*/  @P2 STS [R2+0x800], RZ ;  /* 0x000800ff02002388 */ /* 0x0007e40000000800 */
.L_x_136:
[----:B------:R-:W-:-:S13]  /*06d0*/  ISETP.GT.U32.AND P2, PT, R0, 0x7f, PT ;  /* 0x0000007f0000780c */ /* 0x000fda0003f44070 */
[----:B------:R-:W-:Y:S05]  /*06e0*/  @P2 BRA `(.L_x_133) ;  /* 0x0000000000e02947 */ /* 0x000fea0003800000 */
[----:B--23--:R-:W-:Y:S01]  /*06f0*/  IMAD.MOV.U32 R2, RZ, RZ, RZ ;  /* 0x000000ffff027224 */ /* 0x00cfe200078e00ff */
[----:B------:R-:W-:Y:S06]  /*0700*/  @!P1 BRA `(.L_x_138) ;  /* 0x0000000000589947 */ /* 0x000fec0003800000 */
[----:B------:R-:W-:-:S07]  /*0710*/  IMAD.MOV.U32 R2, RZ, RZ, RZ ;  /* 0x000000ffff027224 */ /* 0x000fce00078e00ff */
.L_x_139:
[C---:B012---:R-:W-:Y:S02]  /*0720*/  IMAD R4, R2.reuse, 0x400, R5 ;  /* 0x0000040002047824 */ /* 0x047fe400078e0205 */
[----:B------:R-:W-:-:S03]  /*0730*/  VIADD R2, R2, 0x10 ;  /* 0x0000001002027836 */ /* 0x000fc60000000000 */
[----:B------:R2:W-:Y:S02]  /*0740*/  STS [R4+0x200], RZ ;  /* 0x000200ff04007388 */ /* 0x0005e40000000800 */
[----:B------:R-:W-:Y:S02]  /*0750*/  ISETP.NE.AND P1, PT, R2, UR26, PT ;  /* 0x0000001a02007c0c */ /* 0x000fe4000bf25270 */
[----:B------:R2:W-:Y:S04]  /*0760*/  STS [R4+0x600], RZ ;  /* 0x000600ff04007388 */ /* 0x0005e80000000800 */
        /* <DEDUP_REMOVED lines=13> */
[----:B------:R2:W-:Y:S01]  /*0840*/  STS [R4+0x3e00], RZ ;  /* 0x003e00ff04007388 */ /* 0x0005e20000000800 */
[----:B------:R-:W-:Y:S05]  /*0850*/  @P1 BRA `(.L_x_139) ;  /* 0xfffffffc00b01947 */ /* 0x000fea000383ffff */
[----:B------:R-:W-:-:S07]  /*0860*/  IMAD.U32 R2, RZ, RZ, UR26 ;  /* 0x0000001aff027e24 */ /* 0x000fce000f8e00ff */
.L_x_138:
[----:B------:R-:W-:Y:S05]  /*0870*/  @!P0 BRA `(.L_x_133) ;  /* 0x00000000007c8947 */ /* 0x000fea0003800000 */
[----:B------:R-:W-:Y:S01]  /*0880*/  ISETP.GE.U32.AND P0, PT, R3, 0x7, PT ;  /* 0x000000070300780c */ /* 0x000fe20003f06070 */
[----:B------:R-:W-:-:S12]  /*0890*/  UISETP.NE.AND UP0, UPT, UR24, URZ, UPT ;  /* 0x000000ff1800728c */ /* 0x000fd8000bf05270 */
[----:B------:R-:W-:Y:S05]  /*08a0*/  @!P0 BRA `(.L_x_140) ;  /* 0x0000000000288947 */ /* 0x000fea0003800000 */
[C---:B------:R-:W-:Y:S02]  /*08b0*/  IMAD R3, R2.reuse, 0x400, R5 ;  /* 0x0000040002037824 */ /* 0x040fe400078e0205 */
[----:B------:R-:W-:-:S03]  /*08c0*/  VIADD R2, R2, 0x8 ;  /* 0x0000000802027836 */ /* 0x000fc60000000000 */
[----:B------:R3:W-:Y:S04]  /*08d0*/  STS [R3+0x200], RZ ;  /* 0x000200ff03007388 */ /* 0x0007e80000000800 */
[----:B------:R3:W-:Y:S04]  /*08e0*/  STS [R3+0x600], RZ ;  /* 0x000600ff03007388 */ /* 0x0007e80000000800 */
[----:B------:R3:W-:Y:S04]  /*08f0*/  STS [R3+0xa00], RZ ;  /* 0x000a00ff03007388 */ /* 0x0007e80000000800 */
[----:B------:R3:W-:Y:S04]  /*0900*/  STS [R3+0xe00], RZ ;  /* 0x000e00ff03007388 */ /* 0x0007e80000000800 */
[----:B------:R3:W-:Y:S04]  /*0910*/  STS [R3+0x1200], RZ ;  /* 0x001200ff03007388 */ /* 0x0007e80000000800 */
[----:B------:R3:W-:Y:S04]  /*0920*/  STS [R3+0x1600], RZ ;  /* 0x001600ff03007388 */ /* 0x0007e80000000800 */
[----:B------:R3:W-:Y:S04]  /*0930*/  STS [R3+0x1a00], RZ ;  /* 0x001a00ff03007388 */ /* 0x0007e80000000800 */
[----:B------:R3:W-:Y:S02]  /*0940*/  STS [R3+0x1e00], RZ ;  /* 0x001e00ff03007388 */ /* 0x0007e40000000800 */
.L_x_140:
[----:B------:R-:W-:Y:S05]  /*0950*/  BRA.U !UP0, `(.L_x_133) ;  /* 0x0000000108447547 */ /* 0x000fea000b800000 */
[----:B------:R-:W-:Y:S01]  /*0960*/  ISETP.GE.U32.AND P0, PT, R6, 0x3, PT ;  /* 0x000000030600780c */ /* 0x000fe20003f06070 */
[----:B------:R-:W-:-:S12]  /*0970*/  UISETP.NE.AND UP0, UPT, UR25, URZ, UPT ;  /* 0x000000ff1900728c */ /* 0x000fd8000bf05270 */
[C---:B---3--:R-:W-:Y:S02]  /*0980*/  @P0 IMAD R3, R2.reuse, 0x400, R5 ;  /* 0x0000040002030824 */ /* 0x048fe400078e0205 */
[----:B------:R-:W-:-:S03]  /*0990*/  @P0 VIADD R2, R2, 0x4 ;  /* 0x0000000402020836 */ /* 0x000fc60000000000 */
[----:B------:R4:W-:Y:S04]  /*09a0*/  @P0 STS [R3+0x200], RZ ;  /* 0x000200ff03000388 */ /* 0x0009e80000000800 */
[----:B------:R4:W-:Y:S04]  /*09b0*/  @P0 STS [R3+0x600], RZ ;  /* 0x000600ff03000388 */ /* 0x0009e80000000800 */
[----:B------:R4:W-:Y:S04]  /*09c0*/  @P0 STS [R3+0xa00], RZ ;  /* 0x000a00ff03000388 */ /* 0x0009e80000000800 */
[----:B------:R4:W-:Y:S01]  /*09d0*/  @P0 STS [R3+0xe00], RZ ;  /* 0x000e00ff03000388 */ /* 0x0009e20000000800 */
[----:B------:R-:W-:Y:S05]  /*09e0*/  BRA.U !UP0, `(.L_x_133) ;  /* 0x0000000108207547 */ /* 0x000fea000b800000 */
[----:B------:R-:W-:Y:S01]  /*09f0*/  IMAD R2, R2, 0x400, R5 ;  /* 0x0000040002027824 */ /* 0x000fe200078e0205 */
[----:B------:R-:W-:-:S04]  /*0a00*/  UISETP.NE.AND UP0, UPT, UR25, 0x1, UPT ;  /* 0x000000011900788c */ /* 0x000fc8000bf05270 */
[----:B------:R3:W-:Y:S05]  /*0a10*/  STS [R2+0x200], RZ ;  /* 0x000200ff02007388 */ /* 0x0007ea0000000800 */
[----:B------:R-:W-:Y:S05]  /*0a20*/  BRA.U !UP0, `(.L_x_133) ;  /* 0x0000000108107547 */ /* 0x000fea000b800000 */
[----:B------:R-:W-:Y:S01]  /*0a30*/  UISETP.NE.AND UP0, UPT, UR25, 0x2, UPT ;  /* 0x000000021900788c */ /* 0x000fe2000bf05270 */
[----:B------:R0:W-:Y:S05]  /*0a40*/  STS [R2+0x600], RZ ;  /* 0x000600ff02007388 */ /* 0x0001ea0000000800 */
[----:B------:R-:W-:-:S13]  /*0a50*/  PLOP3.LUT P0, PT, PT, PT, UP0, 0x80, 0x8 ;  /* 0x000000000008781c */ /* 0x000fda0003f0f008 */
[----:B------:R0:W-:Y:S02]  /*0a60*/  @P0 STS [R2+0xa00], RZ ;  /* 0x000a00ff02000388 */ /* 0x0001e40000000800 */
.L_x_133:
[----:B------:R-:W-:Y:S05]  /*0a70*/  BSYNC.RECONVERGENT B0 ;  /* 0x0000000000007941 */ /* 0x000fea0003800200 */
.L_x_132:
[----:B------:R-:W5:Y:S01]  /*0a80*/  LDCU.64 UR14, c[0x0][0x390] ;  /* 0x00007200ff0e77ac */ /* 0x000f620008000a00 */
[----:B------:R-:W-:Y:S02]  /*0a90*/  USHF.L.U32 UR4, UR6, 0x1e, URZ ;  /* 0x0000001e06047899 */ /* 0x000fe400080006ff */
[----:B------:R-:W-:Y:S02]  /*0aa0*/  USHF.L.U64.HI UR5, UR6, 0x1e, UR7 ;  /* 0x0000001e06057899 */ /* 0x000fe40008010207 */
[----:B-----5:R-:W-:-:S04]  /*0ab0*/  UIADD3 UR4, UP0, UPT, -UR4, UR14, URZ ;  /* 0x0000000e04047290 */ /* 0x020fc8000ff1e1ff */
[----:B------:R-:W-:Y:S02]  /*0ac0*/  UIADD3.X UR5, UPT, UPT, ~UR5, UR15, URZ, UP0, !UPT ;  /* 0x0000000f05057290 */ /* 0x000fe400087fe5ff */
[----:B------:R-:W-:-:S04]  /*0ad0*/  UISETP.LT.U32.AND UP0, UPT, UR4, 0x40000000, UPT ;  /* 0x400000000400788c */ /* 0x000fc8000bf01070 */
[----:B------:R-:W-:-:S04]  /*0ae0*/  UISETP.LT.U32.AND.EX UP0, UPT, UR5, URZ, UPT, UP0 ;  /* 0x000000ff0500728c */ /* 0x000fc8000bf01100 */
[----:B------:R-:W-:Y:S02]  /*0af0*/  USEL UR13, UR4, 0x40000000, UP0 ;  /* 0x40000000040d7887 */ /* 0x000fe40008000000 */
[----:B------:R-:W-:Y:S02]  /*0b00*/  USEL UR14, UR5, URZ, UP0 ;  /* 0x000000ff050e7287 */ /* 0x000fe40008000000 */
[----:B------:R-:W-:-:S04]  /*0b10*/  UISETP.GT.U32.AND UP0, UPT, UR13, UR8, UPT ;  /* 0x000000080d00728c */ /* 0x000fc8000bf04070 */
[----:B------:R-:W-:Y:S01]  /*0b20*/  UISETP.GT.U32.AND.EX UP0, UPT, UR14, URZ, UPT, UP0 ;  /* 0x000000ff0e00728c */ /* 0x000fe2000bf04100 */
[----:B------:R-:W-:Y:S08]  /*0b30*/  BAR.SYNC.DEFER_BLOCKING 0x0 ;  /* 0x0000000000007b1d */ /* 0x000ff00000010000 */
[----:B------:R-:W-:Y:S06]  /*0b40*/  BAR.SYNC.DEFER_BLOCKING 0x0 ;  /* 0x0000000000007b1d */ /* 0x000fec0000010000 */
[----:B------:R-:W-:Y:S05]  /*0b50*/  BRA.U !UP0, `(.L_x_141) ;  /* 0x00000011082c7547 */ /* 0x000fea000b800000 */
[----:B------:R-:W-:Y:S01]  /*0b60*/  UMOV UR10, UR8 ;  /* 0x00000008000a7c82 */ /* 0x000fe20008000000 */
[----:B------:R-:W-:-:S05]  /*0b70*/  UMOV UR5, URZ ;  /* 0x000000ff00057c82 */ /* 0x000fca0008000000 */
.L_x_146:
[----:B-----5:R-:W5:Y:S01]  /*0b80*/  LDCU.64 UR18, c[0x0][0x390] ;  /* 0x00007200ff1277ac */ /* 0x020f620008000a00 */
[----:B------:R-:W-:Y:S02]  /*0b90*/  USHF.L.U32 UR15, UR6, 0x1e, URZ ;  /* 0x0000001e060f7899 */ /* 0x000fe400080006ff */
[----:B------:R-:W-:Y:S02]  /*0ba0*/  USHF.L.U64.HI UR16, UR6, 0x1e, UR7 ;  /* 0x0000001e06107899 */ /* 0x000fe40008010207 */
[----:B------:R-:W-:-:S04]  /*0bb0*/  UIADD3 UR15, UP0, UPT, UR10, UR15, URZ ;  /* 0x0000000f0a0f7290 */ /* 0x000fc8000ff1e0ff */
[----:B------:R-:W-:Y:S02]  /*0bc0*/  UIADD3.X UR16, UPT, UPT, UR5, UR16, URZ, UP0, !UPT ;  /* 0x0000001005107290 */ /* 0x000fe400087fe4ff */
[----:B------:R-:W-:Y:S02]  /*0bd0*/  ULEA UR10, UP0, UR28, UR10, 0xb ;  /* 0x0000000a1c0a7291 */ /* 0x000fe4000f8058ff */
[----:B-----5:R-:W-:Y:S02]  /*0be0*/  UIADD3 UR17, UP1, UPT, -UR15, UR18, URZ ;  /* 0x000000120f117290 */ /* 0x020fe4000ff3e1ff */
[----:B------:R-:W-:Y:S02]  /*0bf0*/  UIADD3.X UR5, UPT, UPT, URZ, UR5, URZ, UP0, !UPT ;  /* 0x00000005ff057290 */ /* 0x000fe400087fe4ff */
[----:B------:R-:W-:Y:S02]  /*0c00*/  UIADD3.X UR4, UPT, UPT, ~UR16, UR19, URZ, UP1, !UPT ;  /* 0x0000001310047290 */ /* 0x000fe40008ffe5ff */
[----:B------:R-:W-:-:S02]  /*0c10*/  UISETP.GE.U32.AND UP1, UPT, UR17, 0x800, UPT ;  /* 0x000008001100788c */ /* 0x000fc4000bf26070 */
[----:B------:R-:W-:Y:S02]  /*0c20*/  UISETP.GE.U32.AND UP0, UPT, UR10, UR13, UPT ;  /* 0x0000000d0a00728c */ /* 0x000fe4000bf06070 */
[----:B------:R-:W-:Y:S02]  /*0c30*/  UISETP.GE.U32.AND.EX UP1, UPT, UR4, URZ, UPT, UP1 ;  /* 0x000000ff0400728c */ /* 0x000fe4000bf26110 */
[----:B------:R-:W-:-:S07]  /*0c40*/  UISETP.GE.U32.AND.EX UP0, UPT, UR5, UR14, UPT, UP0 ;  /* 0x0000000e0500728c */ /* 0x000fce000bf06100 */
[----:B0-----:R-:W-:Y:S05]  /*0c50*/  BRA.U !UP1, `(.L_x_142) ;  /* 0x0000000109587547 */ /* 0x001fea000b800000 */
[----:B------:R-:W0:Y:S01]  /*0c60*/  LDCU.64 UR18, c[0x0][0x388] ;  /* 0x00007100ff1277ac */ /* 0x000e220008000a00 */
[----:B---34-:R-:W-:-:S05]  /*0c70*/  IADD3 R3, P0, PT, R0, UR15, RZ ;  /* 0x0000000f00037c10 */ /* 0x018fca000ff1e0ff */
[----:B012---:R-:W-:Y:S01]  /*0c80*/  IMAD.X R4, RZ, RZ, UR16, P0 ;  /* 0x00000010ff047e24 */ /* 0x007fe200080e06ff */
[----:B------:R-:W-:-:S04]  /*0c90*/  LEA R2, P0, R3, UR18, 0x2 ;  /* 0x0000001203027c11 */ /* 0x000fc8000f8010ff */
        /* <DEDUP_REMOVED lines=18> */
.L_x_142:
[----:B------:R-:W1:Y:S01]  /*0dc0*/  LDCU.64 UR18, c[0x0][0x388] ;  /* 0x00007100ff1277ac */ /* 0x000e620008000a00 */
[C---:B0-23--:R-:W-:Y:S01]  /*0dd0*/  VIADD R2, R0.reuse, 0x80 ;  /* 0x0000008000027836 */ /* 0x04dfe20000000000 */
[C---:B----4-:R-:W-:Y:S01]  /*0de0*/  IADD3 R3, P0, PT, R0.reuse, UR15, RZ ;  /* 0x0000000f00037c10 */ /* 0x050fe2000ff1e0ff */
[C---:B------:R-:W-:Y:S01]  /*0df0*/  VIADD R5, R0.reuse, 0x180 ;  /* 0x0000018000057836 */ /* 0x040fe20000000000 */
[C---:B------:R-:W-:Y:S01]  /*0e00*/  ISETP.GE.AND P1, PT, R0.reuse, UR17, PT ;  /* 0x0000001100007c0c */ /* 0x040fe2000bf26270 */
[----:B------:R-:W-:Y:S01]  /*0e10*/  VIADD R6, R0, 0x100 ;  /* 0x0000010000067836 */ /* 0x000fe20000000000 */
[----:B------:R-:W-:Y:S01]  /*0e20*/  ISETP.GE.AND P2, PT, R2, UR17, PT ;  /* 0x0000001102007c0c */ /* 0x000fe2000bf46270 */
[----:B-1----:R-:W-:Y:S01]  /*0e30*/  IMAD.X R4, RZ, RZ, UR16, P0 ;  /* 0x00000010ff047e24 */ /* 0x002fe200080e06ff */
[----:B------:R-:W-:Y:S01]  /*0e40*/  ISETP.GE.AND P4, PT, R5, UR17, PT ;  /* 0x0000001105007c0c */ /* 0x000fe2000bf86270 */
[----:B------:R-:W-:Y:S01]  /*0e50*/  VIADD R5, R0, 0x200 ;  /* 0x0000020000057836 */ /* 0x000fe20000000000 */
[----:B------:R-:W-:Y:S01]  /*0e60*/  ISETP.GE.AND P3, PT, R6, UR17, PT ;  /* 0x0000001106007c0c */ /* 0x000fe2000bf66270 */
[----:B------:R-:W-:-:S02]  /*0e70*/  IMAD.MOV.U32 R11, RZ, RZ, 0x7fffffff ;  /* 0x7fffffffff0b7424 */ /* 0x000fc400078e00ff */
[----:B------:R-:W-:Y:S01]  /*0e80*/  IMAD.MOV.U32 R10, RZ, RZ, 0x7fffffff ;  /* 0x7fffffffff0a7424 */ /* 0x000fe200078e00ff */
[----:B------:R-:W-:Y:S01]  /*0e90*/  ISETP.GE.AND P5, PT, R5, UR17, PT ;  /* 0x0000001105007c0c */ /* 0x000fe2000bfa6270 */
[----:B------:R-:W-:Y:S01]  /*0ea0*/  VIADD R5, R0, 0x300 ;  /* 0x0000030000057836 */ /* 0x000fe20000000000 */
[----:B------:R-:W-:-:S04]  /*0eb0*/  LEA R2, P0, R3, UR18, 0x2 ;  /* 0x0000001203027c11 */ /* 0x000fc8000f8010ff */
[----:B------:R-:W-:Y:S01]  /*0ec0*/  LEA.HI.X R3, R3, UR19, R4, 0x2, P0 ;  /* 0x0000001303037c11 */ /* 0x000fe200080f1404 */
[----:B------:R-:W-:Y:S02]  /*0ed0*/  VIADD R4, R0, 0x280 ;  /* 0x0000028000047836 */ /* 0x000fe40000000000 */
[----:B------:R-:W-:Y:S02]  /*0ee0*/  IMAD.MOV.U32 R13, RZ, RZ, 0x7fffffff ;  /* 0x7fffffffff0d7424 */ /* 0x000fe400078e00ff */
[----:B------:R1:W5:Y:S01]  /*0ef0*/  @!P2 LDG.E R11, desc[UR20][R2.64+0x200] ;  /* 0x00020014020ba981 */ /* 0x000362000c1e1900 */
[----:B------:R-:W-:Y:S01]  /*0f00*/  ISETP.GE.AND P0, PT, R4, UR17, PT ;  /* 0x0000001104007c0c */ /* 0x000fe2000bf06270 */
[----:B------:R-:W-:Y:S02]  /*0f10*/  VIADD R4, R0, 0x380 ;  /* 0x0000038000047836 */ /* 0x000fe40000000000 */
[----:B------:R1:W5:Y:S01]  /*0f20*/  @!P1 LDG.E R10, desc[UR20][R2.64] ;  /* 0x00000014020a9981 */ /* 0x000362000c1e1900 */
[----:B------:R-:W-:Y:S01]  /*0f30*/  IMAD.MOV.U32 R12, RZ, RZ, 0x7fffffff ;  /* 0x7fffffffff0c7424 */ /* 0x000fe200078e00ff */
[----:B------:R-:W-:-:S02]  /*0f40*/  ISETP.GE.AND P1, PT, R5, UR17, PT ;  /* 0x0000001105007c0c */ /* 0x000fc4000bf26270 */
[----:B------:R-:W-:Y:S01]  /*0f50*/  ISETP.GE.AND P2, PT, R4, UR17, PT ;  /* 0x0000001104007c0c */ /* 0x000fe2000bf46270 */
[C---:B------:R-:W-:Y:S01]  /*0f60*/  VIADD R4, R0.reuse, 0x480 ;  /* 0x0000048000047836 */ /* 0x040fe20000000000 */
[----:B------:R1:W5:Y:S01]  /*0f70*/  @!P4 LDG.E R13, desc[UR20][R2.64+0x600] ;  /* 0x00060014020dc981 */ /* 0x000362000c1e1900 */
[----:B------:R-:W-:Y:S01]  /*0f80*/  IMAD.MOV.U32 R14, RZ, RZ, 0x7fffffff ;  /* 0x7fffffffff0e7424 */ /* 0x000fe200078e00ff */
[----:B------:R-:W-:Y:S02]  /*0f90*/  LOP3.LUT R5, R0, 0x400, RZ, 0xfc, !PT ;  /* 0x0000040000057812 */ /* 0x000fe400078efcff */
[----:B------:R-:W-:Y:S01]  /*0fa0*/  ISETP.GE.AND P4, PT, R4, UR17, PT ;  /* 0x0000001104007c0c */ /* 0x000fe2000bf86270 */
[----:B------:R-:W-:Y:S01]  /*0fb0*/  VIADD R4, R0, 0x500 ;  /* 0x0000050000047836 */ /* 0x000fe20000000000 */
[----:B------:R1:W5:Y:S01]  /*0fc0*/  @!P3 LDG.E R12, desc[UR20][R2.64+0x400] ;  /* 0x00040014020cb981 */ /* 0x000362000c1e1900 */
[----:B------:R-:W-:Y:S01]  /*0fd0*/  ISETP.GE.AND P3, PT, R5, UR17, PT ;  /* 0x0000001105007c0c */ /* 0x000fe2000bf66270 */
[----:B------:R-:W-:-:S02]  /*0fe0*/  IMAD.MOV.U32 R15, RZ, RZ, 0x7fffffff ;  /* 0x7fffffffff0f7424 */ /* 0x000fc400078e00ff */
[----:B------:R-:W-:Y:S01]  /*0ff0*/  IMAD.MOV.U32 R18, RZ, RZ, 0x7fffffff ;  /* 0x7fffffffff127424 */ /* 0x000fe200078e00ff */
[----:B------:R1:W5:Y:S01]  /*1000*/  @!P5 LDG.E R14, desc[UR20][R2.64+0x800] ;  /* 0x00080014020ed981 */ /* 0x000362000c1e1900 */
[----:B------:R-:W-:Y:S01]  /*1010*/  ISETP.GE.AND P5, PT, R4, UR17, PT ;  /* 0x0000001104007c0c */ /* 0x000fe2000bfa6270 */
[C---:B------:R-:W-:Y:S02]  /*1020*/  VIADD R5, R0.reuse, 0x580 ;  /* 0x0000058000057836 */ /* 0x040fe40000000000 */
[----:B------:R-:W-:Y:S01]  /*1030*/  VIADD R4, R0, 0x600 ;  /* 0x0000060000047836 */ /* 0x000fe20000000000 */
[----:B------:R1:W5:Y:S01]  /*1040*/  @!P0 LDG.E R15, desc[UR20][R2.64+0xa00] ;  /* 0x000a0014020f8981 */ /* 0x000362000c1e1900 */
[----:B------:R-:W-:Y:S01]  /*1050*/  IMAD.MOV.U32 R19, RZ, RZ, 0x7fffffff ;  /* 0x7fffffffff137424 */ /* 0x000fe200078e00ff */
[----:B------:R-:W-:Y:S01]  /*1060*/  ISETP.GE.AND P0, PT, R5, UR17, PT ;  /* 0x0000001105007c0c */ /* 0x000fe2000bf06270 */
[----:B------:R-:W-:Y:S01]  /*1070*/  IMAD.MOV.U32 R17, RZ, RZ, 0x7fffffff ;  /* 0x7fffffffff117424 */ /* 0x000fe200078e00ff */
[----:B------:R1:W5:Y:S01]  /*1080*/  @!P1 LDG.E R18, desc[UR20][R2.64+0xc00] ;  /* 0x000c001402129981 */ /* 0x000362000c1e1900 */
[----:B------:R-:W-:Y:S01]  /*1090*/  IMAD.MOV.U32 R16, RZ, RZ, 0x7fffffff ;  /* 0x7fffffffff107424 */ /* 0x000fe200078e00ff */
[----:B------:R-:W-:Y:S01]  /*10a0*/  ISETP.GE.AND P1, PT, R4, UR17, PT ;  /* 0x0000001104007c0c */ /* 0x000fe2000bf26270 */
[C---:B------:R-:W-:Y:S01]  /*10b0*/  VIADD R4, R0.reuse, 0x680 ;  /* 0x0000068000047836 */ /* 0x040fe20000000000 */
[----:B------:R1:W5:Y:S01]  /*10c0*/  @!P2 LDG.E R19, desc[UR20][R2.64+0xe00] ;  /* 0x000e00140213a981 */ /* 0x000362000c1e1900 */
[----:B------:R-:W-:-:S03]  /*10d0*/  VIADD R5, R0, 0x700 ;  /* 0x0000070000057836 */ /* 0x000fc60000000000 */
[----:B------:R1:W5:Y:S01]  /*10e0*/  @!P3 LDG.E R17, desc[UR20][R2.64+0x1000] ;  /* 0x001000140211b981 */ /* 0x000362000c1e1900 */
[----:B------:R-:W-:Y:S02]  /*10f0*/  ISETP.GE.AND P2, PT, R4, UR17, PT ;  /* 0x0000001104007c0c */ /* 0x000fe4000bf46270 */
[----:B------:R-:W-:Y:S01]  /*1100*/  ISETP.GE.AND P3, PT, R5, UR17, PT ;  /* 0x0000001105007c0c */ /* 0x000fe2000bf66270 */
[----:B------:R1:W5:Y:S01]  /*1110*/  @!P4 LDG.E R16, desc[UR20][R2.64+0x1200] ;  /* 0x001200140210c981 */ /* 0x000362000c1e1900 */
[----:B------:R-:W-:Y:S01]  /*1120*/  ISETP.GE.AND P4, PT, R20, UR17, PT ;  /* 0x0000001114007c0c */ /* 0x000fe2000bf86270 */
[----:B------:R-:W-:Y:S02]  /*1130*/  IMAD.MOV.U32 R9, RZ, RZ, 0x7fffffff ;  /* 0x7fffffffff097424 */ /* 0x000fe400078e00ff */
[----:B------:R-:W-:Y:S02]  /*1140*/  IMAD.MOV.U32 R8, RZ, RZ, 0x7fffffff ;  /* 0x7fffffffff087424 */ /* 0x000fe400078e00ff */
[----:B------:R-:W-:-:S02]  /*1150*/  IMAD.MOV.U32 R5, RZ, RZ, 0x7fffffff ;  /* 0x7fffffffff057424 */ /* 0x000fc400078e00ff */
[----:B------:R-:W-:Y:S01]  /*1160*/  IMAD.MOV.U32 R4, RZ, RZ, 0x7fffffff ;  /* 0x7fffffffff047424 */ /* 0x000fe200078e00ff */
[----:B------:R1:W5:Y:S01]  /*1170*/  @!P5 LDG.E R9, desc[UR20][R2.64+0x1400] ;  /* 0x001400140209d981 */ /* 0x000362000c1e1900 */
[----:B------:R-:W-:Y:S02]  /*1180*/  IMAD.MOV.U32 R6, RZ, RZ, 0x7fffffff ;  /* 0x7fffffffff067424 */ /* 0x000fe400078e00ff */
[----:B------:R-:W-:Y:S01]  /*1190*/  IMAD.MOV.U32 R7, RZ, RZ, 0x7fffffff ;  /* 0x7fffffffff077424 */ /* 0x000fe200078e00ff */
[----:B------:R1:W5:Y:S04]  /*11a0*/  @!P0 LDG.E R8, desc[UR20][R2.64+0x1600] ;  /* 0x0016001402088981 */ /* 0x000368000c1e1900 */
[----:B------:R1:W5:Y:S04]  /*11b0*/  @!P1 LDG.E R5, desc[UR20][R2.64+0x1800] ;  /* 0x0018001402059981 */ /* 0x000368000c1e1900 */
[----:B------:R1:W5:Y:S04]  /*11c0*/  @!P2 LDG.E R4, desc[UR20][R2.64+0x1a00] ;  /* 0x001a00140204a981 */ /* 0x000368000c1e1900 */
[----:B------:R1:W5:Y:S04]  /*11d0*/  @!P3 LDG.E R6, desc[UR20][R2.64+0x1c00] ;  /* 0x001c00140206b981 */ /* 0x000368000c1e1900 */
[----:B------:R1:W5:Y:S02]  /*11e0*/  @!P4 LDG.E R7, desc[UR20][R2.64+0x1e00] ;  /* 0x001e00140207c981 */ /* 0x000364000c1e1900 */
.L_x_143:
[----:B01----:R-:W0:Y:S02]  /*11f0*/  LDC.64 R2, c[0x0][0x398] ;  /* 0x0000e600ff027b82 */ /* 0x003e240000000a00 */
[----:B0-----:R-:W-:-:S13]  /*1200*/  ISETP.GT.AND P0, PT, R3, R2, PT ;  /* 0x000000020300720c */ /* 0x001fda0003f04270 */
[----:B------:R-:W-:Y:S05]  /*1210*/  @!P0 BRA `(.L_x_144) ;  /* 0x0000000800788947 */ /* 0x000fea0003800000 */
[----:B------:R-:W-:Y:S01]  /*1220*/  IMAD.MOV.U32 R2, RZ, RZ, -0x1 ;  /* 0xffffffffff027424 */ /* 0x000fe200078e00ff */
[----:B-----5:R-:W-:Y:S01]  /*1230*/  ISETP.GT.AND P0, PT, R10, -0x1, PT ;  /* 0xffffffff0a00780c */ /* 0x020fe20003f04270 */
[----:B------:R-:W0:Y:S01]  /*1240*/  S2UR UR15, SR_CgaCtaId ;  /* 0x00000000000f79c3 */ /* 0x000e220000008800 */
[----:B------:R-:W-:Y:S01]  /*1250*/  ISETP.GT.AND P1, PT, R11, -0x1, PT ;  /* 0xffffffff0b00780c */ /* 0x000fe20003f24270 */
[----:B------:R-:W-:Y:S01]  /*1260*/  UMOV UR4, 0x400 ;  /* 0x0000040000047882 */ /* 0x000fe20000000000 */
[C---:B------:R-:W-:Y:S01]  /*1270*/  SEL R23, R2.reuse, 0x80000000, !P0 ;  /* 0x8000000002177807 */ /* 0x040fe20004000000 */
[----:B------:R-:W1:Y:S01]  /*1280*/  LDCU UR16, c[0x0][0x398] ;  /* 0x00007300ff1077ac */ /* 0x000e620008000800 */
[----:B------:R-:W-:Y:S02]  /*1290*/  SEL R22, R2, 0x80000000, !P1 ;  /* 0x8000000002167807 */ /* 0x000fe40004800000 */
[----:B------:R-:W-:Y:S02]  /*12a0*/  ISETP.GT.AND P0, PT, R14, -0x1, PT ;  /* 0xffffffff0e00780c */ /* 0x000fe40003f04270 */
[----:B------:R-:W-:-:S02]  /*12b0*/  ISETP.GT.AND P1, PT, R15, -0x1, PT ;  /* 0xffffffff0f00780c */ /* 0x000fc40003f24270 */
[----:B------:R-:W-:Y:S02]  /*12c0*/  ISETP.GT.AND P2, PT, R12, -0x1, PT ;  /* 0xffffffff0c00780c */ /* 0x000fe40003f44270 */
[----:B------:R-:W-:Y:S02]  /*12d0*/  ISETP.GT.AND P3, PT, R13, -0x1, PT ;  /* 0xffffffff0d00780c */ /* 0x000fe40003f64270 */
[----:B------:R-:W-:Y:S02]  /*12e0*/  LOP3.LUT R10, R23, R10, RZ, 0x3c, !PT ;  /* 0x0000000a170a7212 */ /* 0x000fe400078e3cff */
[----:B------:R-:W-:Y:S02]  /*12f0*/  LOP3.LUT R11, R22, R11, RZ, 0x3c, !PT ;  /* 0x0000000b160b7212 */ /* 0x000fe400078e3cff */
[C---:B------:R-:W-:Y:S02]  /*1300*/  SEL R23, R2.reuse, 0x80000000, !P0 ;  /* 0x8000000002177807 */ /* 0x040fe40004000000 */
[----:B------:R-:W-:-:S02]  /*1310*/  SEL R22, R2, 0x80000000, !P1 ;  /* 0x8000000002167807 */ /* 0x000fc40004800000 */
[----:B------:R-:W-:Y:S01]  /*1320*/  ISETP.GT.AND P0, PT, R17, -0x1, PT ;  /* 0xffffffff1100780c */ /* 0x000fe20003f04270 */
[----:B0-----:R-:W-:Y:S01]  /*1330*/  ULEA UR15, UR15, UR4, 0x18 ;  /* 0x000000040f0f7291 */ /* 0x001fe2000f8ec0ff */
[----:B------:R-:W-:Y:S02]  /*1340*/  ISETP.GT.AND P1, PT, R16, -0x1, PT ;  /* 0xffffffff1000780c */ /* 0x000fe40003f24270 */
[C---:B------:R-:W-:Y:S01]  /*1350*/  SEL R25, R2.reuse, 0x80000000, !P2 ;  /* 0x8000000002197807 */ /* 0x040fe20005000000 */
[----:B------:R-:W-:Y:S01]  /*1360*/  UMOV UR4, URZ ;  /* 0x000000ff00047c82 */ /* 0x000fe20008000000 */
[----:B------:R-:W-:Y:S02]  /*1370*/  SEL R24, R2, 0x80000000, !P3 ;  /* 0x8000000002187807 */ /* 0x000fe40005800000 */
[----:B------:R-:W-:Y:S02]  /*1380*/  ISETP.GT.AND P2, PT, R18, -0x1, PT ;  /* 0xffffffff1200780c */ /* 0x000fe40003f44270 */
[----:B------:R-:W-:-:S02]  /*1390*/  ISETP.GT.AND P3, PT, R19, -0x1, PT ;  /* 0xffffffff1300780c */ /* 0x000fc40003f64270 */
[----:B------:R-:W-:Y:S02]  /*13a0*/  LOP3.LUT R14, R23, R14, RZ, 0x3c, !PT ;  /* 0x0000000e170e7212 */ /* 0x000fe400078e3cff */
[----:B------:R-:W-:Y:S02]  /*13b0*/  LOP3.LUT R15, R22, R15, RZ, 0x3c, !PT ;  /* 0x0000000f160f7212 */ /* 0x000fe400078e3cff */
[C---:B------:R-:W-:Y:S02]  /*13c0*/  SEL R22, R2.reuse, 0x80000000, !P0 ;  /* 0x8000000002167807 */ /* 0x040fe40004000000 */
[----:B------:R-:W-:Y:S02]  /*13d0*/  SEL R23, R2, 0x80000000, !P1 ;  /* 0x8000000002177807 */ /* 0x000fe40004800000 */
[----:B------:R-:W-:Y:S02]  /*13e0*/  LOP3.LUT R12, R25, R12, RZ, 0x3c, !PT ;  /* 0x0000000c190c7212 */ /* 0x000fe400078e3cff */
[----:B------:R-:W-:-:S02]  /*13f0*/  LOP3.LUT R13, R24, R13, RZ, 0x3c, !PT ;  /* 0x0000000d180d7212 */ /* 0x000fc400078e3cff */
[----:B------:R-:W-:Y:S02]  /*1400*/  ISETP.GT.AND P0, PT, R8, -0x1, PT ;  /* 0xffffffff0800780c */ /* 0x000fe40003f04270 */
[C---:B------:R-:W-:Y:S02]  /*1410*/  SEL R25, R2.reuse, 0x80000000, !P2 ;  /* 0x8000000002197807 */ /* 0x040fe40005000000 */
[C---:B------:R-:W-:Y:S02]  /*1420*/  SEL R24, R2.reuse, 0x80000000, !P3 ;  /* 0x8000000002187807 */ /* 0x040fe40005800000 */
[----:B------:R-:W-:Y:S02]  /*1430*/  ISETP.GT.AND P2, PT, R9, -0x1, PT ;  /* 0xffffffff0900780c */ /* 0x000fe40003f44270 */
[----:B------:R-:W-:Y:S02]  /*1440*/  LOP3.LUT R16, R23, R16, RZ, 0x3c, !PT ;  /* 0x0000001017107212 */ /* 0x000fe400078e3cff */
[----:B------:R-:W-:-:S02]  /*1450*/  SEL R23, R2, 0x80000000, !P0 ;  /* 0x8000000002177807 */ /* 0x000fc40004000000 */
[----:B------:R-:W-:Y:S02]  /*1460*/  LOP3.LUT R19, R24, R19, RZ, 0x3c, !PT ;  /* 0x0000001318137212 */ /* 0x000fe400078e3cff */
[----:B------:R-:W-:Y:S02]  /*1470*/  ISETP.GT.AND P0, PT, R5, -0x1, PT ;  /* 0xffffffff0500780c */ /* 0x000fe40003f04270 */
[----:B------:R-:W-:Y:S02]  /*1480*/  SEL R24, R2, 0x80000000, !P2 ;  /* 0x8000000002187807 */ /* 0x000fe40005000000 */
[----:B------:R-:W-:Y:S02]  /*1490*/  ISETP.GT.AND P1, PT, R4, -0x1, PT ;  /* 0xffffffff0400780c */ /* 0x000fe40003f24270 */
[----:B------:R-:W-:Y:S02]  /*14a0*/  ISETP.GT.AND P2, PT, R6, -0x1, PT ;  /* 0xffffffff0600780c */ /* 0x000fe40003f44270 */
[----:B------:R-:W-:-:S02]  /*14b0*/  LOP3.LUT R17, R22, R17, RZ, 0x3c, !PT ;  /* 0x0000001116117212 */ /* 0x000fc400078e3cff */
[C---:B------:R-:W-:Y:S02]  /*14c0*/  SEL R22, R2.reuse, 0x80000000, !P0 ;  /* 0x8000000002167807 */ /* 0x040fe40004000000 */
[----:B------:R-:W-:Y:S02]  /*14d0*/  LOP3.LUT R18, R25, R18, RZ, 0x3c, !PT ;  /* 0x0000001219127212 */ /* 0x000fe400078e3cff */
[----:B------:R-:W-:Y:S02]  /*14e0*/  LOP3.LUT R8, R23, R8, RZ, 0x3c, !PT ;  /* 0x0000000817087212 */ /* 0x000fe400078e3cff */
[----:B------:R-:W-:Y:S02]  /*14f0*/  ISETP.GT.AND P0, PT, R7, -0x1, PT ;  /* 0xffffffff0700780c */ /* 0x000fe40003f04270 */
[C---:B------:R-:W-:Y:S02]  /*1500*/  SEL R23, R2.reuse, 0x80000000, !P1 ;  /* 0x8000000002177807 */ /* 0x040fe40004800000 */
[----:B------:R-:W-:-:S02]  /*1510*/  SEL R25, R2, 0x80000000, !P2 ;  /* 0x8000000002197807 */ /* 0x000fc40005000000 */
[----:B------:R-:W-:Y:S02]  /*1520*/  ISETP.NE.AND P1, PT, R10, 0x7fffffff, PT ;  /* 0x7fffffff0a00780c */ /* 0x000fe40003f25270 */
[----:B------:R-:W-:Y:S02]  /*1530*/  ISETP.NE.AND P2, PT, R11, 0x7fffffff, PT ;  /* 0x7fffffff0b00780c */ /* 0x000fe40003f45270 */
[----:B------:R-:W-:Y:S02]  /*1540*/  ISETP.NE.AND P3, PT, R12, 0x7fffffff, PT ;  /* 0x7fffffff0c00780c */ /* 0x000fe40003f65270 */
[----:B------:R-:W-:Y:S02]  /*1550*/  ISETP.NE.AND P4, PT, R13, 0x7fffffff, PT ;  /* 0x7fffffff0d00780c */ /* 0x000fe40003f85270 */
[----:B------:R-:W-:Y:S02]  /*1560*/  LOP3.LUT R5, R22, R5, RZ, 0x3c, !PT ;  /* 0x0000000516057212 */ /* 0x000fe400078e3cff */
[----:B------:R-:W-:-:S02]  /*1570*/  SEL R22, R2, 0x80000000, !P0 ;  /* 0x8000000002167807 */ /* 0x000fc40004000000 */
[----:B------:R-:W-:Y:S02]  /*1580*/  SEL R10, R10, 0x80000000, P1 ;  /* 0x800000000a0a7807 */ /* 0x000fe40000800000 */
[----:B------:R-:W-:Y:S02]  /*1590*/  SEL R11, R11, 0x80000000, P2 ;  /* 0x800000000b0b7807 */ /* 0x000fe40001000000 */
[----:B------:R-:W-:Y:S02]  /*15a0*/  SEL R12, R12, 0x80000000, P3 ;  /* 0x800000000c0c7807 */ /* 0x000fe40001800000 */
[----:B------:R-:W-:Y:S02]  /*15b0*/  SEL R13, R13, 0x80000000, P4 ;  /* 0x800000000d0d7807 */ /* 0x000fe40002000000 */
[----:B------:R-:W-:Y:S02]  /*15c0*/  ISETP.NE.AND P5, PT, R14, 0x7fffffff, PT ;  /* 0x7fffffff0e00780c */ /* 0x000fe40003fa5270 */
[----:B------:R-:W-:-:S02]  /*15d0*/  ISETP.NE.AND P0, PT, R15, 0x7fffffff, PT ;  /* 0x7fffffff0f00780c */ /* 0x000fc40003f05270 */
[----:B------:R-:W-:Y:S02]  /*15e0*/  ISETP.NE.AND P1, PT, R18, 0x7fffffff, PT ;  /* 0x7fffffff1200780c */ /* 0x000fe40003f25270 */
[----:B------:R-:W-:Y:S02]  /*15f0*/  ISETP.NE.AND P2, PT, R19, 0x7fffffff, PT ;  /* 0x7fffffff1300780c */ /* 0x000fe40003f45270 */
[----:B------:R-:W-:Y:S02]  /*1600*/  ISETP.NE.AND P3, PT, R17, 0x7fffffff, PT ;  /* 0x7fffffff1100780c */ /* 0x000fe40003f65270 */
[----:B------:R-:W-:Y:S02]  /*1610*/  ISETP.NE.AND P4, PT, R16, 0x7fffffff, PT ;  /* 0x7fffffff1000780c */ /* 0x000fe40003f85270 */
[----:B------:R-:W-:Y:S02]  /*1620*/  LOP3.LUT R9, R24, R9, RZ, 0x3c, !PT ;  /* 0x0000000918097212 */ /* 0x000fe400078e3cff */
[----:B------:R-:W-:-:S02]  /*1630*/  LOP3.LUT R4, R23, R4, RZ, 0x3c, !PT ;  /* 0x0000000417047212 */ /* 0x000fc400078e3cff */
[----:B------:R-:W-:Y:S02]  /*1640*/  LOP3.LUT R6, R25, R6, RZ, 0x3c, !PT ;  /* 0x0000000619067212 */ /* 0x000fe400078e3cff */
[----:B------:R-:W-:Y:S02]  /*1650*/  LOP3.LUT R7, R22, R7, RZ, 0x3c, !PT ;  /* 0x0000000716077212 */ /* 0x000fe400078e3cff */
[----:B------:R-:W-:Y:S02]  /*1660*/  SEL R14, R14, 0x80000000, P5 ;  /* 0x800000000e0e7807 */ /* 0x000fe40002800000 */
[----:B------:R-:W-:Y:S02]  /*1670*/  SEL R15, R15, 0x80000000, P0 ;  /* 0x800000000f0f7807 */ /* 0x000fe40000000000 */
[----:B------:R-:W-:Y:S02]  /*1680*/  SEL R18, R18, 0x80000000, P1 ;  /* 0x8000000012127807 */ /* 0x000fe40000800000 */
[----:B------:R-:W-:-:S02]  /*1690*/  SEL R19, R19, 0x80000000, P2 ;  /* 0x8000000013137807 */ /* 0x000fc40001000000 */
[----:B------:R-:W-:Y:S02]  /*16a0*/  SEL R17, R17, 0x80000000, P3 ;  /* 0x8000000011117807 */ /* 0x000fe40001800000 */
[----:B------:R-:W-:Y:S02]  /*16b0*/  SEL R16, R16, 0x80000000, P4 ;  /* 0x8000000010107807 */ /* 0x000fe40002000000 */
[----:B------:R-:W-:Y:S02]  /*16c0*/  ISETP.NE.AND P5, PT, R9, 0x7fffffff, PT ;  /* 0x7fffffff0900780c */ /* 0x000fe40003fa5270 */
[----:B------:R-:W-:Y:S02]  /*16d0*/  ISETP.NE.AND P0, PT, R8, 0x7fffffff, PT ;  /* 0x7fffffff0800780c */ /* 0x000fe40003f05270 */
[----:B------:R-:W-:Y:S02]  /*16e0*/  ISETP.NE.AND P1, PT, R5, 0x7fffffff, PT ;  /* 0x7fffffff0500780c */ /* 0x000fe40003f25270 */
[----:B------:R-:W-:-:S02]  /*16f0*/  ISETP.NE.AND P2, PT, R4, 0x7fffffff, PT ;  /* 0x7fffffff0400780c */ /* 0x000fc40003f45270 */
[----:B------:R-:W-:Y:S02]  /*1700*/  ISETP.NE.AND P3, PT, R6, 0x7fffffff, PT ;  /* 0x7fffffff0600780c */ /* 0x000fe40003f65270 */
[----:B------:R-:W-:Y:S02]  /*1710*/  ISETP.NE.AND P4, PT, R7, 0x7fffffff, PT ;  /* 0x7fffffff0700780c */ /* 0x000fe40003f85270 */
[----:B------:R-:W-:Y:S02]  /*1720*/  SEL R9, R9, 0x80000000, P5 ;  /* 0x8000000009097807 */ /* 0x000fe40002800000 */
[----:B------:R-:W-:Y:S02]  /*1730*/  SEL R8, R8, 0x80000000, P0 ;  /* 0x8000000008087807 */ /* 0x000fe40000000000 */
[----:B------:R-:W-:Y:S02]  /*1740*/  SEL R5, R5, 0x80000000, P1 ;  /* 0x8000000005057807 */ /* 0x000fe40000800000 */
[----:B------:R-:W-:-:S02]  /*1750*/  SEL R4, R4, 0x80000000, P2 ;  /* 0x8000000004047807 */ /* 0x000fc40001000000 */
[----:B------:R-:W-:Y:S02]  /*1760*/  SEL R6, R6, 0x80000000, P3 ;  /* 0x8000000006067807 */ /* 0x000fe40001800000 */
[----:B-1----:R-:W-:-:S07]  /*1770*/  SEL R7, R7, 0x80000000, P4 ;  /* 0x8000000007077807 */ /* 0x002fce0002000000 */
.L_x_145:
[----:B------:R-:W-:Y:S01]  /*1780*/  IMAD R22, RZ, RZ, -UR16 ;  /* 0x80000010ff167e24 */ /* 0x000fe2000f8e02ff */
[----:B0-----:R-:W-:Y:S01]  /*1790*/  SHF.R.U32.HI R25, RZ, UR16, R10 ;  /* 0x00000010ff197c19 */ /* 0x001fe2000801160a */
[----:B------:R-:W-:Y:S01]  /*17a0*/  ULEA UR17, UR4, UR15, 0xa ;  /* 0x0000000f04117291 */ /* 0x000fe2000f8e50ff */
[----:B------:R-:W-:Y:S01]  /*17b0*/  SHF.R.U32.HI R27, RZ, UR16, R12 ;  /* 0x00000010ff1b7c19 */ /* 0x000fe2000801160c */
[----:B------:R-:W-:Y:S01]  /*17c0*/  UIADD3 UR4, UPT, UPT, UR4, 0x1, URZ ;  /* 0x0000000104047890 */ /* 0x000fe2000fffe0ff */
[----:B------:R-:W-:Y:S02]  /*17d0*/  VIADDMNMX R23, R22, R3, 0x8, PT ;  /* 0x0000000816177446 */ /* 0x000fe40003800103 */
[----:B------:R-:W-:Y:S02]  /*17e0*/  SHF.R.U32.HI R29, RZ, UR16, R13 ;  /* 0x00000010ff1d7c19 */ /* 0x000fe4000801160d */
[----:B------:R-:W-:Y:S02]  /*17f0*/  SHF.L.U32 R22, R2, R23, RZ ;  /* 0x0000001702167219 */ /* 0x000fe400000006ff */
[----:B------:R-:W-:-:S02]  /*1800*/  SHF.R.U32.HI R23, RZ, UR16, R11 ;  /* 0x00000010ff177c19 */ /* 0x000fc4000801160b */
[-C--:B------:R-:W-:Y:S02]  /*1810*/  LOP3.LUT R25, R25, R22.reuse, RZ, 0x30, !PT ;  /* 0x0000001619197212 */ /* 0x080fe400078e30ff */
[-C--:B------:R-:W-:Y:S02]  /*1820*/  LOP3.LUT R23, R23, R22.reuse, RZ, 0x30, !PT ;  /* 0x0000001617177212 */ /* 0x080fe400078e30ff */
[----:B------:R-:W-:Y:S02]  /*1830*/  LOP3.LUT R27, R27, R22, RZ, 0x30, !PT ;  /* 0x000000161b1b7212 */ /* 0x000fe400078e30ff */
[----:B------:R-:W-:Y:S02]  /*1840*/  LEA R25, R25, UR17, 0x2 ;  /* 0x0000001119197c11 */ /* 0x000fe4000f8e10ff */
[----:B------:R-:W-:Y:S02]  /*1850*/  LEA R23, R23, UR17, 0x2 ;  /* 0x0000001117177c11 */ /* 0x000fe4000f8e10ff */
[----:B------:R-:W-:Y:S01]  /*1860*/  LEA R27, R27, UR17, 0x2 ;  /* 0x000000111b1b7c11 */ /* 0x000fe2000f8e10ff */
[----:B------:R0:W-:Y:S01]  /*1870*/  ATOMS.POPC.INC.32 RZ, [R25+URZ] ;  /* 0x0000000019ff7f8c */ /* 0x0001e2000d8000ff */
[----:B------:R-:W-:-:S02]  /*1880*/  SHF.R.U32.HI R24, RZ, UR16, R14 ;  /* 0x00000010ff187c19 */ /* 0x000fc4000801160e */
[----:B------:R-:W-:Y:S01]  /*1890*/  SHF.R.U32.HI R26, RZ, UR16, R15 ;  /* 0x00000010ff1a7c19 */ /* 0x000fe2000801160f */
[----:B------:R1:W-:Y:S01]  /*18a0*/  ATOMS.POPC.INC.32 RZ, [R23+URZ] ;  /* 0x0000000017ff7f8c */ /* 0x0003e2000d8000ff */
[-C--:B------:R-:W-:Y:S02]  /*18b0*/  LOP3.LUT R29, R29, R22.reuse, RZ, 0x30, !PT ;  /* 0x000000161d1d7212 */ /* 0x080fe400078e30ff */
[-C--:B------:R-:W-:Y:S01]  /*18c0*/  LOP3.LUT R24, R24, R22.reuse, RZ, 0x30, !PT ;  /* 0x0000001618187212 */ /* 0x080fe200078e30ff */
[----:B------:R2:W-:Y:S01]  /*18d0*/  ATOMS.POPC.INC.32 RZ, [R27+URZ] ;  /* 0x000000001bff7f8c */ /* 0x0005e2000d8000ff */
[----:B0-----:R-:W-:Y:S02]  /*18e0*/  SHF.R.U32.HI R25, RZ, UR16, R19 ;  /* 0x00000010ff197c19 */ /* 0x001fe40008011613 */
[----:B------:R-:W-:Y:S02]  /*18f0*/  LOP3.LUT R26, R26, R22, RZ, 0x30, !PT ;  /* 0x000000161a1a7212 */ /* 0x000fe400078e30ff */
[----:B-1----:R-:W-:-:S02]  /*1900*/  SHF.R.U32.HI R23, RZ, UR16, R18 ;  /* 0x00000010ff177c19 */ /* 0x002fc40008011612 */
[----:B------:R-:W-:Y:S02]  /*1910*/  LEA R29, R29, UR17, 0x2 ;  /* 0x000000111d1d7c11 */ /* 0x000fe4000f8e10ff */
[----:B--2---:R-:W-:Y:S02]  /*1920*/  SHF.R.U32.HI R27, RZ, UR16, R17 ;  /* 0x00000010ff1b7c19 */ /* 0x004fe40008011611 */
[-C--:B------:R-:W-:Y:S01]  /*1930*/  LOP3.LUT R23, R23, R22.reuse, RZ, 0x30, !PT ;  /* 0x0000001617177212 */ /* 0x080fe200078e30ff */
[----:B------:R0:W-:Y:S01]  /*1940*/  ATOMS.POPC.INC.32 RZ, [R29+URZ] ;  /* 0x000000001dff7f8c */ /* 0x0001e2000d8000ff */
[-C--:B------:R-:W-:Y:S02]  /*1950*/  LOP3.LUT R25, R25, R22.reuse, RZ, 0x30, !PT ;  /* 0x0000001619197212 */ /* 0x080fe400078e30ff */
[----:B------:R-:W-:Y:S02]  /*1960*/  LEA R24, R24, UR17, 0x2 ;  /* 0x0000001118187c11 */ /* 0x000fe4000f8e10ff */
[----:B------:R-:W-:-:S02]  /*1970*/  LOP3.LUT R27, R27, R22, RZ, 0x30, !PT ;  /* 0x000000161b1b7212 */ /* 0x000fc400078e30ff */
[----:B------:R-:W-:Y:S01]  /*1980*/  LEA R26, R26, UR17, 0x2 ;  /* 0x000000111a1a7c11 */ /* 0x000fe2000f8e10ff */
[----:B------:R1:W-:Y:S01]  /*1990*/  ATOMS.POPC.INC.32 RZ, [R24+URZ] ;  /* 0x0000000018ff7f8c */ /* 0x0003e2000d8000ff */
[----:B------:R-:W-:Y:S02]  /*19a0*/  LEA R23, R23, UR17, 0x2 ;  /* 0x0000001117177c11 */ /* 0x000fe4000f8e10ff */
[----:B------:R-:W-:Y:S01]  /*19b0*/  LEA R25, R25, UR17, 0x2 ;  /* 0x0000001119197c11 */ /* 0x000fe2000f8e10ff */
[----:B------:R2:W-:Y:S01]  /*19c0*/  ATOMS.POPC.INC.32 RZ, [R26+URZ] ;  /* 0x000000001aff7f8c */ /* 0x0005e2000d8000ff */
[----:B------:R-:W-:Y:S02]  /*19d0*/  LEA R27, R27, UR17, 0x2 ;  /* 0x000000111b1b7c11 */ /* 0x000fe4000f8e10ff */
[----:B0-----:R-:W-:Y:S01]  /*19e0*/  SHF.R.U32.HI R29, RZ, UR16, R16 ;  /* 0x00000010ff1d7c19 */ /* 0x001fe20008011610 */
[----:B------:R0:W-:Y:S01]  /*19f0*/  ATOMS.POPC.INC.32 RZ, [R23+URZ] ;  /* 0x0000000017ff7f8c */ /* 0x0001e2000d8000ff */
[----:B-1----:R-:W-:-:S02]  /*1a00*/  SHF.R.U32.HI R24, RZ, UR16, R9 ;  /* 0x00000010ff187c19 */ /* 0x002fc40008011609 */
[----:B------:R-:W-:Y:S01]  /*1a10*/  SHF.R.U32.HI R28, RZ, UR16, R7 ;  /* 0x00000010ff1c7c19 */ /* 0x000fe20008011607 */
[----:B------:R1:W-:Y:S01]  /*1a20*/  ATOMS.POPC.INC.32 RZ, [R25+URZ] ;  /* 0x0000000019ff7f8c */ /* 0x0003e2000d8000ff */
[----:B--2---:R-:W-:Y:S02]  /*1a30*/  SHF.R.U32.HI R26, RZ, UR16, R8 ;  /* 0x00000010ff1a7c19 */ /* 0x004fe40008011608 */
[-C--:B------:R-:W-:Y:S01]  /*1a40*/  LOP3.LUT R29, R29, R22.reuse, RZ, 0x30, !PT ;  /* 0x000000161d1d7212 */ /* 0x080fe200078e30ff */
[----:B------:R2:W-:Y:S01]  /*1a50*/  ATOMS.POPC.INC.32 RZ, [R27+URZ] ;  /* 0x000000001bff7f8c */ /* 0x0005e2000d8000ff */
[----:B0-----:R-:W-:Y:S02]  /*1a60*/  SHF.R.U32.HI R23, RZ, UR16, R5 ;  /* 0x00000010ff177c19 */ /* 0x001fe40008011605 */
[----:B------:R-:W-:Y:S02]  /*1a70*/  LOP3.LUT R24, R24, R22, RZ, 0x30, !PT ;  /* 0x0000001618187212 */ /* 0x000fe400078e30ff */
[----:B-1----:R-:W-:-:S02]  /*1a80*/  SHF.R.U32.HI R25, RZ, UR16, R4 ;  /* 0x00000010ff197c19 */ /* 0x002fc40008011604 */
[-C--:B------:R-:W-:Y:S02]  /*1a90*/  LOP3.LUT R26, R26, R22.reuse, RZ, 0x30, !PT ;  /* 0x000000161a1a7212 */ /* 0x080fe400078e30ff */
[----:B--2---:R-:W-:Y:S01]  /*1aa0*/  SHF.R.U32.HI R27, RZ, UR16, R6 ;  /* 0x00000010ff1b7c19 */ /* 0x004fe20008011606 */
[----:B------:R-:W-:Y:S01]  /*1ab0*/  UIADD3 UR16, UPT, UPT, UR16, 0x8, URZ ;  /* 0x0000000810107890 */ /* 0x000fe2000fffe0ff */
[-C--:B------:R-:W-:Y:S02]  /*1ac0*/  LOP3.LUT R23, R23, R22.reuse, RZ, 0x30, !PT ;  /* 0x0000001617177212 */ /* 0x080fe400078e30ff */
[----:B------:R-:W-:Y:S02]  /*1ad0*/  LEA R29, R29, UR17, 0x2 ;  /* 0x000000111d1d7c11 */ /* 0x000fe4000f8e10ff */
[----:B------:R-:W-:Y:S02]  /*1ae0*/  LOP3.LUT R25, R25, R22, RZ, 0x30, !PT ;  /* 0x0000001619197212 */ /* 0x000fe400078e30ff */
[----:B------:R-:W-:Y:S01]  /*1af0*/  ISETP.LE.AND P0, PT, R3, UR16, PT ;  /* 0x0000001003007c0c */ /* 0x000fe2000bf03270 */
[----:B------:R0:W-:Y:S01]  /*1b00*/  ATOMS.POPC.INC.32 RZ, [R29+URZ] ;  /* 0x000000001dff7f8c */ /* 0x0001e2000d8000ff */
[----:B------:R-:W-:-:S02]  /*1b10*/  LEA R24, R24, UR17, 0x2 ;  /* 0x0000001118187c11 */ /* 0x000fc4000f8e10ff */
[-C--:B------:R-:W-:Y:S02]  /*1b20*/  LOP3.LUT R27, R27, R22.reuse, RZ, 0x30, !PT ;  /* 0x000000161b1b7212 */ /* 0x080fe400078e30ff */
[----:B------:R-:W-:Y:S01]  /*1b30*/  LEA R26, R26, UR17, 0x2 ;  /* 0x000000111a1a7c11 */ /* 0x000fe2000f8e10ff */
[----:B------:R0:W-:Y:S01]  /*1b40*/  ATOMS.POPC.INC.32 RZ, [R24+URZ] ;  /* 0x0000000018ff7f8c */ /* 0x0001e2000d8000ff */
[----:B------:R-:W-:Y:S02]  /*1b50*/  LOP3.LUT R28, R28, R22, RZ, 0x30, !PT ;  /* 0x000000161c1c7212 */ /* 0x000fe400078e30ff */
[----:B------:R-:W-:Y:S01]  /*1b60*/  LEA R23, R23, UR17, 0x2 ;  /* 0x0000001117177c11 */ /* 0x000fe2000f8e10ff */
[----:B------:R0:W-:Y:S01]  /*1b70*/  ATOMS.POPC.INC.32 RZ, [R26+URZ] ;  /* 0x000000001aff7f8c */ /* 0x0001e2000d8000ff */
[----:B------:R-:W-:Y:S02]  /*1b80*/  LEA R25, R25, UR17, 0x2 ;  /* 0x0000001119197c11 */ /* 0x000fe4000f8e10ff */
[----:B------:R-:W-:Y:S01]  /*1b90*/  LEA R27, R27, UR17, 0x2 ;  /* 0x000000111b1b7c11 */ /* 0x000fe2000f8e10ff */
[----:B------:R0:W-:Y:S01]  /*1ba0*/  ATOMS.POPC.INC.32 RZ, [R23+URZ] ;  /* 0x0000000017ff7f8c */ /* 0x0001e2000d8000ff */
[----:B------:R-:W-:-:S03]  /*1bb0*/  LEA R28, R28, UR17, 0x2 ;  /* 0x000000111c1c7c11 */ /* 0x000fc6000f8e10ff */
[----:B------:R0:W-:Y:S04]  /*1bc0*/  ATOMS.POPC.INC.32 RZ, [R25+URZ] ;  /* 0x0000000019ff7f8c */ /* 0x0001e8000d8000ff */
[----:B------:R0:W-:Y:S04]  /*1bd0*/  ATOMS.POPC.INC.32 RZ, [R27+URZ] ;  /* 0x000000001bff7f8c */ /* 0x0001e8000d8000ff */
[----:B------:R0:W-:Y:S01]  /*1be0*/  ATOMS.POPC.INC.32 RZ, [R28+URZ] ;  /* 0x000000001cff7f8c */ /* 0x0001e2000d8000ff */
[----:B------:R-:W-:Y:S05]  /*1bf0*/  @!P0 BRA `(.L_x_145) ;  /* 0xfffffff800e08947 */ /* 0x000fea000383ffff */
.L_x_144:
[----:B------:R-:W-:Y:S05]  /*1c00*/  BRA.U !UP0, `(.L_x_146) ;  /* 0xffffffed08dc7547 */ /* 0x000fea000b83ffff */
.L_x_141:
[----:B------:R-:W-:Y:S01]  /*1c10*/  BAR.SYNC.DEFER_BLOCKING 0x0 ;  /* 0x0000000000007b1d */ /* 0x000fe20000010000 */
[----:B------:R-:W-:-:S05]  /*1c20*/  ISETP.NE.AND P0, PT, R21, RZ, PT ;  /* 0x000000ff1500720c */ /* 0x000fca0003f05270 */
[----:B------:R-:W-:Y:S08]  /*1c30*/  BSSY.RECONVERGENT B0, `(.L_x_147) ;  /* 0x0000167000007945 */ /* 0x000ff00003800200 */
[----:B------:R-:W-:Y:S05]  /*1c40*/  @P0 BRA `(.L_x_148) ;  /* 0x0000001400940947 */ /* 0x000fea0003800000 */
[----:B------:R-:W0:Y:S01]  /*1c50*/  S2UR UR5, SR_CgaCtaId ;  /* 0x00000000000579c3 */ /* 0x000e220000008800 */
[----:B------:R-:W-:Y:S01]  /*1c60*/  UISETP.GE.U32.AND UP0, UPT, UR22, 0x7, UPT ;  /* 0x000000071600788c */ /* 0x000fe2000bf06070 */
[----:B-----5:R-:W-:Y:S01]  /*1c70*/  IMAD.MOV.U32 R5, RZ, RZ, RZ ;  /* 0x000000ffff057224 */ /* 0x020fe200078e00ff */
[----:B------:R-:W-:Y:S02]  /*1c80*/  UMOV UR4, 0x400 ;  /* 0x0000040000047882 */ /* 0x000fe40000000000 */
[----:B0-----:R-:W-:-:S06]  /*1c90*/  ULEA UR4, UR5, UR4, 0x18 ;  /* 0x0000000405047291 */ /* 0x001fcc000f8ec0ff */
[----:B--23--:R-:W-:Y:S01]  /*1ca0*/  LEA R2, R0, UR4, 0x2 ;  /* 0x0000000400027c11 */ /* 0x00cfe2000f8e10ff */
[----:B------:R-:W-:Y:S06]  /*1cb0*/  BRA.U !UP0, `(.L_x_149) ;  /* 0x00000005085c7547 */ /* 0x000fec000b800000 */
[----:B-1----:R-:W0:Y:S01]  /*1cc0*/  LDC.64 R4, c[0x0][0x380] ;  /* 0x0000e000ff047b82 */ /* 0x002e220000000a00 */
[----:B----4-:R-:W-:-:S07]  /*1cd0*/  IMAD.MOV.U32 R3, RZ, RZ, RZ ;  /* 0x000000ffff037224 */ /* 0x010fce00078e00ff */
.L_x_166:
[----:B----4-:R-:W-:Y:S01]  /*1ce0*/  IMAD R7, R3, 0x400, R2 ;  /* 0x0000040003077824 */ /* 0x010fe200078e0202 */
[----:B------:R-:W-:Y:S04]  /*1cf0*/  BSSY.RECONVERGENT B1, `(.L_x_150) ;  /* 0x000000f000017945 */ /* 0x000fe80003800200 */
[----:B01----:R-:W1:Y:S04]  /*1d00*/  LDS R18, [R7] ;  /* 0x0000000007127984 */ /* 0x003e680000000800 */
[----:B--23--:R2:W3:Y:S04]  /*1d10*/  LDS R9, [R7+0x400] ;  /* 0x0004000007097984 */ /* 0x00c4e80000000800 */
[----:B------:R2:W4:Y:S04]  /*1d20*/  LDS R22, [R7+0x800] ;  /* 0x0008000007167984 */ /* 0x0005280000000800 */
[----:B------:R2:W0:Y:S04]  /*1d30*/  LDS R14, [R7+0xc00] ;  /* 0x000c0000070e7984 */ /* 0x0004280000000800 */
[----:B------:R2:W0:Y:S04]  /*1d40*/  LDS R12, [R7+0x1000] ;  /* 0x00100000070c7984 */ /* 0x0004280000000800 */
[----:B------:R2:W0:Y:S04]  /*1d50*/  LDS R6, [R7+0x1400] ;  /* 0x0014000007067984 */ /* 0x0004280000000800 */
[----:B------:R2:W0:Y:S04]  /*1d60*/  LDS R8, [R7+0x1800] ;  /* 0x0018000007087984 */ /* 0x0004280000000800 */
[----:B------:R2:W0:Y:S01]  /*1d70*/  LDS R10, [R7+0x1c00] ;  /* 0x001c0000070a7984 */ /* 0x0004220000000800 */
[----:B-1----:R-:W-:-:S13]  /*1d80*/  ISETP.NE.AND P0, PT, R18, RZ, PT ;  /* 0x000000ff1200720c */ /* 0x002fda0003f05270 */
[----:B--234-:R-:W-:Y:S05]  /*1d90*/  @!P0 BRA `(.L_x_151) ;  /* 0x0000000000108947 */ /* 0x01cfea0003800000 */
[----:B------:R-:W-:Y:S02]  /*1da0*/  IMAD R17, R3, 0x100, R0 ;  /* 0x0000010003117824 */ /* 0x000fe400078e0200 */
[----:B------:R-:W-:Y:S02]  /*1db0*/  IMAD.MOV.U32 R19, RZ, RZ, RZ ;  /* 0x000000ffff137224 */ /* 0x000fe400078e00ff */
[----:B0-----:R-:W-:-:S05]  /*1dc0*/  IMAD.WIDE.U32 R16, R17, 0x8, R4 ;  /* 0x0000000811107825 */ /* 0x001fca00078e0004 */
[----:B------:R1:W-:Y:S02]  /*1dd0*/  REDG.E.ADD.64.STRONG.GPU desc[UR20][R16.64], R18 ;  /* 0x000000121000798e */ /* 0x0003e4000c12e514 */
.L_x_151:
[----:B------:R-:W-:Y:S05]  /*1de0*/  BSYNC.RECONVERGENT B1 ;  /* 0x0000000000017941 */ /* 0x000fea0003800200 */
.L_x_150:
[----:B------:R-:W-:Y:S01]  /*1df0*/  ISETP.NE.AND P6, PT, R9, RZ, PT ;  /* 0x000000ff0900720c */ /* 0x000fe20003fc5270 */
[----:B------:R-:W-:Y:S01]  /*1e00*/  BSSY.RECONVERGENT B1, `(.L_x_152) ;  /* 0x000000e000017945 */ /* 0x000fe20003800200 */
[----:B------:R-:W-:Y:S02]  /*1e10*/  ISETP.NE.AND P0, PT, R22, RZ, PT ;  /* 0x000000ff1600720c */ /* 0x000fe40003f05270 */
[----:B0-----:R-:W-:Y:S02]  /*1e20*/  ISETP.NE.AND P1, PT, R14, RZ, PT ;  /* 0x000000ff0e00720c */ /* 0x001fe40003f25270 */
[----:B------:R-:W-:Y:S02]  /*1e30*/  ISETP.NE.AND P2, PT, R12, RZ, PT ;  /* 0x000000ff0c00720c */ /* 0x000fe40003f45270 */
[----:B------:R-:W-:Y:S02]  /*1e40*/  ISETP.NE.AND P3, PT, R6, RZ, PT ;  /* 0x000000ff0600720c */ /* 0x000fe40003f65270 */
[----:B------:R-:W-:-:S02]  /*1e50*/  ISETP.NE.AND P4, PT, R8, RZ, PT ;  /* 0x000000ff0800720c */ /* 0x000fc40003f85270 */
[----:B------:R-:W-:Y:S01]  /*1e60*/  ISETP.NE.AND P5, PT, R10, RZ, PT ;  /* 0x000000ff0a00720c */ /* 0x000fe20003fa5270 */
[----:B------:R-:W-:-:S12]  /*1e70*/  @!P6 BRA `(.L_x_153) ;  /* 0x000000000018e947 */ /* 0x000fd80003800000 */
[----:B-1----:R-:W-:Y:S02]  /*1e80*/  IMAD R17, R3, 0x100, R0 ;  /* 0x0000010003117824 */ /* 0x002fe400078e0200 */
[----:B------:R-:W-:Y:S02]  /*1e90*/  IMAD.MOV.U32 R18, RZ, RZ, R9 ;  /* 0x000000ffff127224 */ /* 0x000fe400078e0009 */
[----:B------:R-:W-:Y:S02]  /*1ea0*/  VIADD R17, R17, 0x100 ;  /* 0x0000010011117836 */ /* 0x000fe40000000000 */
[----:B------:R-:W-:Y:S02]  /*1eb0*/  IMAD.MOV.U32 R19, RZ, RZ, RZ ;  /* 0x000000ffff137224 */ /* 0x000fe400078e00ff */
[----:B------:R-:W-:-:S05]  /*1ec0*/  IMAD.WIDE.U32 R16, R17, 0x8, R4 ;  /* 0x0000000811107825 */ /* 0x000fca00078e0004 */
[----:B------:R0:W-:Y:S02]  /*1ed0*/  REDG.E.ADD.64.STRONG.GPU desc[UR20][R16.64], R18 ;  /* 0x000000121000798e */ /* 0x0001e4000c12e514 */
.L_x_153:
[----:B------:R-:W-:Y:S05]  /*1ee0*/  BSYNC.RECONVERGENT B1 ;  /* 0x0000000000017941 */ /* 0x000fea0003800200 */
.L_x_152:
[----:B------:R-:W-:Y:S04]  /*1ef0*/  BSSY.RECONVERGENT B1, `(.L_x_154) ;  /* 0x0000007000017945 */ /* 0x000fe80003800200 */
[----:B------:R-:W-:Y:S05]  /*1f00*/  @!P0 BRA `(.L_x_155) ;  /* 0x0000000000148947 */ /* 0x000fea0003800000 */
[----:B01----:R-:W-:Y:S02]  /*1f10*/  IMAD R17, R3, 0x100, R0 ;  /* 0x0000010003117824 */ /* 0x003fe400078e0200 */
[----:B------:R-:W-:Y:S02]  /*1f20*/  IMAD.MOV.U32 R23, RZ, RZ, RZ ;  /* 0x000000ffff177224 */ /* 0x000fe400078e00ff */
[----:B------:R-:W-:-:S04]  /*1f30*/  VIADD R17, R17, 0x200 ;  /* 0x0000020011117836 */ /* 0x000fc80000000000 */
[----:B------:R-:W-:-:S05]  /*1f40*/  IMAD.WIDE.U32 R16, R17, 0x8, R4 ;  /* 0x0000000811107825 */ /* 0x000fca00078e0004 */
[----:B------:R2:W-:Y:S02]  /*1f50*/  REDG.E.ADD.64.STRONG.GPU desc[UR20][R16.64], R22 ;  /* 0x000000161000798e */ /* 0x0005e4000c12e514 */
.L_x_155:
[----:B------:R-:W-:Y:S05]  /*1f60*/  BSYNC.RECONVERGENT B1 ;  /* 0x0000000000017941 */ /* 0x000fea0003800200 */
.L_x_154:
[----:B------:R-:W-:Y:S04]  /*1f70*/  BSSY.RECONVERGENT B1, `(.L_x_156) ;  /* 0x0000007000017945 */ /* 0x000fe80003800200 */
[----:B------:R-:W-:Y:S05]  /*1f80*/  @!P1 BRA `(.L_x_157) ;  /* 0x0000000000149947 */ /* 0x000fea0003800000 */
[----:B012---:R-:W-:Y:S02]  /*1f90*/  IMAD R17, R3, 0x100, R0 ;  /* 0x0000010003117824 */ /* 0x007fe400078e0200 */
[----:B------:R-:W-:Y:S02]  /*1fa0*/  IMAD.MOV.U32 R15, RZ, RZ, RZ ;  /* 0x000000ffff0f7224 */ /* 0x000fe400078e00ff */
[----:B------:R-:W-:-:S04]  /*1fb0*/  VIADD R17, R17, 0x300 ;  /* 0x0000030011117836 */ /* 0x000fc80000000000 */
[----:B------:R-:W-:-:S05]  /*1fc0*/  IMAD.WIDE.U32 R16, R17, 0x8, R4 ;  /* 0x0000000811107825 */ /* 0x000fca00078e0004 */
[----:B------:R3:W-:Y:S02]  /*1fd0*/  REDG.E.ADD.64.STRONG.GPU desc[UR20][R16.64], R14 ;  /* 0x0000000e1000798e */ /* 0x0007e4000c12e514 */
.L_x_157:
[----:B------:R-:W-:Y:S05]  /*1fe0*/  BSYNC.RECONVERGENT B1 ;  /* 0x0000000000017941 */ /* 0x000fea0003800200 */
.L_x_156:
[----:B------:R-:W-:Y:S04]  /*1ff0*/  BSSY.RECONVERGENT B1, `(.L_x_158) ;  /* 0x0000007000017945 */ /* 0x000fe80003800200 */
[----:B------:R-:W-:Y:S05]  /*2000*/  @!P2 BRA `(.L_x_159) ;  /* 0x000000000014a947 */ /* 0x000fea0003800000 */
[----:B---3--:R-:W-:Y:S02]  /*2010*/  IMAD R15, R3, 0x100, R0 ;  /* 0x00000100030f7824 */ /* 0x008fe400078e0200 */
[----:B------:R-:W-:Y:S02]  /*2020*/  IMAD.MOV.U32 R13, RZ, RZ, RZ ;  /* 0x000000ffff0d7224 */ /* 0x000fe400078e00ff */
[----:B------:R-:W-:-:S04]  /*2030*/  VIADD R15, R15, 0x400 ;  /* 0x000004000f0f7836 */ /* 0x000fc80000000000 */
[----:B------:R-:W-:-:S05]  /*2040*/  IMAD.WIDE.U32 R14, R15, 0x8, R4 ;  /* 0x000000080f0e7825 */ /* 0x000fca00078e0004 */
[----:B------:R4:W-:Y:S02]  /*2050*/  REDG.E.ADD.64.STRONG.GPU desc[UR20][R14.64], R12 ;  /* 0x0000000c0e00798e */ /* 0x0009e4000c12e514 */
.L_x_159:
[----:B------:R-:W-:Y:S05]  /*2060*/  BSYNC.RECONVERGENT B1 ;  /* 0x0000000000017941 */ /* 0x000fea0003800200 */
.L_x_158:
[----:B------:R-:W-:Y:S04]  /*2070*/  BSSY.RECONVERGENT B1, `(.L_x_160) ;  /* 0x0000007000017945 */ /* 0x000fe80003800200 */
[----:B------:R-:W-:Y:S05]  /*2080*/  @!P3 BRA `(.L_x_161) ;  /* 0x000000000014b947 */ /* 0x000fea0003800000 */
[----:B----4-:R-:W-:Y:S02]  /*2090*/  IMAD R13, R3, 0x100, R0 ;  /* 0x00000100030d7824 */ /* 0x010fe400078e0200 */
[----:B------:R-:W-:Y:S02]  /*20a0*/  IMAD.MOV.U32 R7, RZ, RZ, RZ ;  /* 0x000000ffff077224 */ /* 0x000fe400078e00ff */
[----:B------:R-:W-:-:S04]  /*20b0*/  VIADD R13, R13, 0x500 ;  /* 0x000005000d0d7836 */ /* 0x000fc80000000000 */
[----:B------:R-:W-:-:S05]  /*20c0*/  IMAD.WIDE.U32 R12, R13, 0x8, R4 ;  /* 0x000000080d0c7825 */ /* 0x000fca00078e0004 */
[----:B------:R4:W-:Y:S02]  /*20d0*/  REDG.E.ADD.64.STRONG.GPU desc[UR20][R12.64], R6 ;  /* 0x000000060c00798e */ /* 0x0009e4000c12e514 */
.L_x_161:
[----:B------:R-:W-:Y:S05]  /*20e0*/  BSYNC.RECONVERGENT B1 ;  /* 0x0000000000017941 */ /* 0x000fea0003800200 */
.L_x_160:
[----:B------:R-:W-:Y:S04]  /*20f0*/  BSSY.RECONVERGENT B1, `(.L_x_162) ;  /* 0x0000007000017945 */ /* 0x000fe80003800200 */
[----:B------:R-:W-:Y:S05]  /*2100*/  @!P4 BRA `(.L_x_163) ;  /* 0x000000000014c947 */ /* 0x000fea0003800000 */
[----:B----4-:R-:W-:Y:S02]  /*2110*/  IMAD R7, R3, 0x100, R0 ;  /* 0x0000010003077824 */ /* 0x010fe400078e0200 */
[----:B------:R-:W-:Y:S02]  /*2120*/  IMAD.MOV.U32 R9, RZ, RZ, RZ ;  /* 0x000000ffff097224 */ /* 0x000fe400078e00ff */
[----:B------:R-:W-:-:S04]  /*2130*/  VIADD R7, R7, 0x600 ;  /* 0x0000060007077836 */ /* 0x000fc80000000000 */
[----:B------:R-:W-:-:S05]  /*2140*/  IMAD.WIDE.U32 R6, R7, 0x8, R4 ;  /* 0x0000000807067825 */ /* 0x000fca00078e0004 */
[----:B------:R4:W-:Y:S02]  /*2150*/  REDG.E.ADD.64.STRONG.GPU desc[UR20][R6.64], R8 ;  /* 0x000000080600798e */ /* 0x0009e4000c12e514 */
.L_x_163:
[----:B------:R-:W-:Y:S05]  /*2160*/  BSYNC.RECONVERGENT B1 ;  /* 0x0000000000017941 */ /* 0x000fea0003800200 */
.L_x_162:
[----:B------:R-:W-:Y:S04]  /*2170*/  BSSY.RECONVERGENT B1, `(.L_x_164) ;  /* 0x0000007000017945 */ /* 0x000fe80003800200 */
[----:B------:R-:W-:Y:S05]  /*2180*/  @!P5 BRA `(.L_x_165) ;  /* 0x000000000014d947 */ /* 0x000fea0003800000 */
[----:B----4-:R-:W-:Y:S02]  /*2190*/  IMAD R7, R3, 0x100, R0 ;  /* 0x0000010003077824 */ /* 0x010fe400078e0200 */
[----:B------:R-:W-:Y:S02]  /*21a0*/  IMAD.MOV.U32 R11, RZ, RZ, RZ ;  /* 0x000000ffff0b7224 */ /* 0x000fe400078e00ff */
[----:B------:R-:W-:-:S04]  /*21b0*/  VIADD R7, R7, 0x700 ;  /* 0x0000070007077836 */ /* 0x000fc80000000000 */
[----:B------:R-:W-:-:S05]  /*21c0*/  IMAD.WIDE.U32 R6, R7, 0x8, R4 ;  /* 0x0000000807067825 */ /* 0x000fca00078e0004 */
[----:B------:R4:W-:Y:S02]  /*21d0*/  REDG.E.ADD.64.STRONG.GPU desc[UR20][R6.64], R10 ;  /* 0x0000000a0600798e */ /* 0x0009e4000c12e514 */
.L_x_165:
[----:B------:R-:W-:Y:S05]  /*21e0*/  BSYNC.RECONVERGENT B1 ;  /* 0x0000000000017941 */ /* 0x000fea0003800200 */
.L_x_164:
[----:B------:R-:W-:-:S05]  /*21f0*/  VIADD R3, R3, 0x8 ;  /* 0x0000000803037836 */ /* 0x000fca0000000000 */
[----:B------:R-:W-:-:S13]  /*2200*/  ISETP.NE.AND P0, PT, R3, UR27, PT ;  /* 0x0000001b03007c0c */ /* 0x000fda000bf05270 */
[----:B------:R-:W-:Y:S05]  /*2210*/  @P0 BRA `(.L_x_166) ;  /* 0xfffffff800b00947 */ /* 0x000fea000383ffff */
[----:B------:R-:W-:-:S07]  /*2220*/  IMAD.U32 R5, RZ, RZ, UR27 ;  /* 0x0000001bff057e24 */ /* 0x000fce000f8e00ff */
.L_x_149:
[----:B------:R-:W-:Y:S02]  /*2230*/  UISETP.NE.AND UP0, UPT, UR24, URZ, UPT ;  /* 0x000000ff1800728c */ /* 0x000fe4000bf05270 */
[----:B----4-:R-:W-:Y:S02]  /*2240*/  IMAD.U32 R8, RZ, RZ, UR24 ;  /* 0x00000018ff087e24 */ /* 0x010fe4000f8e00ff */
[----:B------:R-:W-:Y:S02]  /*2250*/  IMAD.U32 R3, RZ, RZ, UR25 ;  /* 0x00000019ff037e24 */ /* 0x000fe4000f8e00ff */
[----:B------:R-:W-:Y:S02]  /*2260*/  VIADD R8, R8, 0xffffffff ;  /* 0xffffffff08087836 */ /* 0x000fe40000000000 */
[----:B------:R-:W-:Y:S01]  /*2270*/  VIADD R3, R3, 0xffffffff ;  /* 0xffffffff03037836 */ /* 0x000fe20000000000 */
[----:B------:R-:W-:Y:S06]  /*2280*/  BRA.U !UP0, `(.L_x_167) ;  /* 0x0000000508707547 */ /* 0x000fec000b800000 */
[----:B------:R-:W-:-:S13]  /*2290*/  ISETP.GE.U32.AND P0, PT, R8, 0x3, PT ;  /* 0x000000030800780c */ /* 0x000fda0003f06070 */
[----:B------:R-:W-:Y:S05]  /*22a0*/  @!P0 BRA `(.L_x_168) ;  /* 0x0000000000bc8947 */ /* 0x000fea0003800000 */
[----:B------:R-:W-:Y:S01]  /*22b0*/  IMAD R7, R5, 0x400, R2 ;  /* 0x0000040005077824 */ /* 0x000fe200078e0202 */
[----:B------:R-:W-:Y:S04]  /*22c0*/  BSSY.RECONVERGENT B1, `(.L_x_169) ;  /* 0x000000f000017945 */ /* 0x000fe80003800200 */
[----:B------:R-:W4:Y:S04]  /*22d0*/  LDS R12, [R7] ;  /* 0x00000000070c7984 */ /* 0x000f280000000800 */
[----:B------:R-:W5:Y:S04]  /*22e0*/  LDS R9, [R7+0x400] ;  /* 0x0004000007097984 */ /* 0x000f680000000800 */
[----:B------:R-:W0:Y:S04]  /*22f0*/  LDS R6, [R7+0x800] ;  /* 0x0008000007067984 */ /* 0x000e280000000800 */
[----:B-1----:R-:W1:Y:S01]  /*2300*/  LDS R4, [R7+0xc00] ;  /* 0x000c000007047984 */ /* 0x002e620000000800 */
[----:B----4-:R-:W-:-:S02]  /*2310*/  ISETP.NE.AND P0, PT, R12, RZ, PT ;  /* 0x000000ff0c00720c */ /* 0x010fc40003f05270 */
[----:B-----5:R-:W-:Y:S02]  /*2320*/  ISETP.NE.AND P1, PT, R9, RZ, PT ;  /* 0x000000ff0900720c */ /* 0x020fe40003f25270 */
[----:B0-----:R-:W-:Y:S02]  /*2330*/  ISETP.NE.AND P2, PT, R6, RZ, PT ;  /* 0x000000ff0600720c */ /* 0x001fe40003f45270 */
[----:B-1----:R-:W-:-:S07]  /*2340*/  ISETP.NE.AND P3, PT, R4, RZ, PT ;  /* 0x000000ff0400720c */ /* 0x002fce0003f65270 */
[----:B------:R-:W-:Y:S06]  /*2350*/  @!P0 BRA `(.L_x_170) ;  /* 0x0000000000148947 */ /* 0x000fec0003800000 */
[----:B------:R-:W0:Y:S01]  /*2360*/  LDC.64 R10, c[0x0][0x380] ;  /* 0x0000e000ff0a7b82 */ /* 0x000e220000000a00 */
[----:B------:R-:W-:Y:S02]  /*2370*/  IMAD R7, R5, 0x100, R0 ;  /* 0x0000010005077824 */ /* 0x000fe400078e0200 */
[----:B------:R-:W-:Y:S02]  /*2380*/  IMAD.MOV.U32 R13, RZ, RZ, RZ ;  /* 0x000000ffff0d7224 */ /* 0x000fe400078e00ff */
[----:B0-----:R-:W-:-:S05]  /*2390*/  IMAD.WIDE.U32 R10, R7, 0x8, R10 ;  /* 0x00000008070a7825 */ /* 0x001fca00078e000a */
[----:B------:R0:W-:Y:S02]  /*23a0*/  REDG.E.ADD.64.STRONG.GPU desc[UR20][R10.64], R12 ;  /* 0x0000000c0a00798e */ /* 0x0001e4000c12e514 */
.L_x_170:
[----:B------:R-:W-:Y:S05]  /*23b0*/  BSYNC.RECONVERGENT B1 ;  /* 0x0000000000017941 */ /* 0x000fea0003800200 */
.L_x_169:
[----:B------:R-:W-:Y:S04]  /*23c0*/  BSSY.RECONVERGENT B1, `(.L_x_171) ;  /* 0x0000009000017945 */ /* 0x000fe80003800200 */
[----:B------:R-:W-:Y:S05]  /*23d0*/  @!P1 BRA `(.L_x_172) ;  /* 0x00000000001c9947 */ /* 0x000fea0003800000 */
[----:B0-----:R-:W0:Y:S01]  /*23e0*/  LDC.64 R10, c[0x0][0x380] ;  /* 0x0000e000ff0a7b82 */ /* 0x001e220000000a00 */
[----:B------:R-:W-:Y:S02]  /*23f0*/  IMAD R7, R5, 0x100, R0 ;  /* 0x0000010005077824 */ /* 0x000fe400078e0200 */
[----:B------:R-:W-:Y:S02]  /*2400*/  IMAD.MOV.U32 R12, RZ, RZ, R9 ;  /* 0x000000ffff0c7224 */ /* 0x000fe400078e0009 */
[----:B------:R-:W-:Y:S02]  /*2410*/  VIADD R7, R7, 0x100 ;  /* 0x0000010007077836 */ /* 0x000fe40000000000 */
[----:B------:R-:W-:Y:S02]  /*2420*/  IMAD.MOV.U32 R13, RZ, RZ, RZ ;  /* 0x000000ffff0d7224 */ /* 0x000fe400078e00ff */
[----:B0-----:R-:W-:-:S05]  /*2430*/  IMAD.WIDE.U32 R10, R7, 0x8, R10 ;  /* 0x00000008070a7825 */ /* 0x001fca00078e000a */
[----:B------:R1:W-:Y:S02]  /*2440*/  REDG.E.ADD.64.STRONG.GPU desc[UR20][R10.64], R12 ;  /* 0x0000000c0a00798e */ /* 0x0003e4000c12e514 */
.L_x_172:
[----:B------:R-:W-:Y:S05]  /*2450*/  BSYNC.RECONVERGENT B1 ;  /* 0x0000000000017941 */ /* 0x000fea0003800200 */
.L_x_171:
[----:B------:R-:W-:Y:S04]  /*2460*/  BSSY.RECONVERGENT B1, `(.L_x_173) ;  /* 0x0000008000017945 */ /* 0x000fe80003800200 */
[----:B------:R-:W-:Y:S05]  /*2470*/  @!P2 BRA `(.L_x_174) ;  /* 0x000000000018a947 */ /* 0x000fea0003800000 */
[----:B01----:R-:W0:Y:S01]  /*2480*/  LDC.64 R10, c[0x0][0x380] ;  /* 0x0000e000ff0a7b82 */ /* 0x003e220000000a00 */
[----:B------:R-:W-:-:S04]  /*2490*/  IMAD R7, R5, 0x100, R0 ;  /* 0x0000010005077824 */ /* 0x000fc800078e0200 */
[----:B------:R-:W-:-:S04]  /*24a0*/  VIADD R7, R7, 0x200 ;  /* 0x0000020007077836 */ /* 0x000fc80000000000 */
[----:B0-----:R-:W-:-:S04]  /*24b0*/  IMAD.WIDE.U32 R10, R7, 0x8, R10 ;  /* 0x00000008070a7825 */ /* 0x001fc800078e000a */
[----:B------:R-:W-:-:S05]  /*24c0*/  IMAD.MOV.U32 R7, RZ, RZ, RZ ;  /* 0x000000ffff077224 */ /* 0x000fca00078e00ff */
[----:B------:R4:W-:Y:S02]  /*24d0*/  REDG.E.ADD.64.STRONG.GPU desc[UR20][R10.64], R6 ;  /* 0x000000060a00798e */ /* 0x0009e4000c12e514 */
.L_x_174:
[----:B------:R-:W-:Y:S05]  /*24e0*/  BSYNC.RECONVERGENT B1 ;  /* 0x0000000000017941 */ /* 0x000fea0003800200 */
.L_x_173:
[----:B------:R-:W-:Y:S04]  /*24f0*/  BSSY.RECONVERGENT B1, `(.L_x_175) ;  /* 0x0000009000017945 */ /* 0x000fe80003800200 */
[----:B------:R-:W-:Y:S05]  /*2500*/  @!P3 BRA `(.L_x_176) ;  /* 0x00000000001cb947 */ /* 0x000fea0003800000 */
[----:B----4-:R-:W4:Y:S01]  /*2510*/  LDC.64 R6, c[0x0][0x380] ;  /* 0x0000e000ff067b82 */ /* 0x010f220000000a00 */
[----:B------:R-:W-:Y:S02]  /*2520*/  IMAD R9, R5, 0x100, R0 ;  /* 0x0000010005097824 */ /* 0x000fe400078e0200 */
[----:B01----:R-:W-:Y:S02]  /*2530*/  IMAD.MOV.U32 R10, RZ, RZ, R4 ;  /* 0x000000ffff0a7224 */ /* 0x003fe400078e0004 */
[----:B------:R-:W-:Y:S02]  /*2540*/  VIADD R9, R9, 0x300 ;  /* 0x0000030009097836 */ /* 0x000fe40000000000 */
[----:B------:R-:W-:Y:S02]  /*2550*/  IMAD.MOV.U32 R11, RZ, RZ, RZ ;  /* 0x000000ffff0b7224 */ /* 0x000fe400078e00ff */
[----:B----4-:R-:W-:-:S05]  /*2560*/  IMAD.WIDE.U32 R6, R9, 0x8, R6 ;  /* 0x0000000809067825 */ /* 0x010fca00078e0006 */
[----:B------:R0:W-:Y:S02]  /*2570*/  REDG.E.ADD.64.STRONG.GPU desc[UR20][R6.64], R10 ;  /* 0x0000000a0600798e */ /* 0x0001e4000c12e514 */
.L_x_176:
[----:B------:R-:W-:Y:S05]  /*2580*/  BSYNC.RECONVERGENT B1 ;  /* 0x0000000000017941 */ /* 0x000fea0003800200 */
.L_x_175:
[----:B------:R-:W-:-:S07]  /*2590*/  VIADD R5, R5, 0x4 ;  /* 0x0000000405057836 */ /* 0x000fce0000000000 */
.L_x_168:
[----:B------:R-:W-:Y:S01]  /*25a0*/  UISETP.NE.AND UP0, UPT, UR25, URZ, UPT ;  /* 0x000000ff1900728c */ /* 0x000fe2000bf05270 */
[----:B------:R-:W-:Y:S08]  /*25b0*/  BSSY.RECONVERGENT B1, `(.L_x_167) ;  /* 0x0000029000017945 */ /* 0x000ff00003800200 */
[----:B------:R-:W-:Y:S05]  /*25c0*/  BRA.U !UP0, `(.L_x_177) ;  /* 0x00000001089c7547 */ /* 0x000fea000b800000 */
[----:B------:R-:W-:-:S13]  /*25d0*/  ISETP.NE.AND P0, PT, R3, RZ, PT ;  /* 0x000000ff0300720c */ /* 0x000fda0003f05270 */
[----:B------:R-:W-:Y:S05]  /*25e0*/  @!P0 BRA `(.L_x_178) ;  /* 0x0000000000648947 */ /* 0x000fea0003800000 */
[----:B0---4-:R-:W-:Y:S01]  /*25f0*/  IMAD R6, R5, 0x400, R2 ;  /* 0x0000040005067824 */ /* 0x011fe200078e0202 */
[----:B------:R-:W-:Y:S04]  /*2600*/  BSSY.RECONVERGENT B2, `(.L_x_179) ;  /* 0x000000c000027945 */ /* 0x000fe80003800200 */
[----:B-1----:R-:W0:Y:S04]  /*2610*/  LDS R4, [R6] ;  /* 0x0000000006047984 */ /* 0x002e280000000800 */
[----:B------:R-:W1:Y:S01]  /*2620*/  LDS R9, [R6+0x400] ;  /* 0x0004000006097984 */ /* 0x000e620000000800 */
[----:B0-----:R-:W-:-:S02]  /*2630*/  ISETP.NE.AND P0, PT, R4, RZ, PT ;  /* 0x000000ff0400720c */ /* 0x001fc40003f05270 */
[----:B-1----:R-:W-:-:S11]  /*2640*/  ISETP.NE.AND P1, PT, R9, RZ, PT ;  /* 0x000000ff0900720c */ /* 0x002fd60003f25270 */
[----:B------:R-:W-:Y:S05]  /*2650*/  @!P0 BRA `(.L_x_180) ;  /* 0x0000000000188947 */ /* 0x000fea0003800000 */
[----:B------:R-:W0:Y:S01]  /*2660*/  LDC.64 R6, c[0x0][0x380] ;  /* 0x0000e000ff067b82 */ /* 0x000e220000000a00 */
[----:B------:R-:W-:-:S04]  /*2670*/  IMAD R11, R5, 0x100, R0 ;  /* 0x00000100050b7824 */ /* 0x000fc800078e0200 */
[----:B0-----:R-:W-:-:S04]  /*2680*/  IMAD.WIDE.U32 R10, R11, 0x8, R6 ;  /* 0x000000080b0a7825 */ /* 0x001fc800078e0006 */
[----:B------:R-:W-:Y:S02]  /*2690*/  IMAD.MOV.U32 R6, RZ, RZ, R4 ;  /* 0x000000ffff067224 */ /* 0x000fe400078e0004 */
[----:B------:R-:W-:-:S05]  /*26a0*/  IMAD.MOV.U32 R7, RZ, RZ, RZ ;  /* 0x000000ffff077224 */ /* 0x000fca00078e00ff */
[----:B------:R0:W-:Y:S02]  /*26b0*/  REDG.E.ADD.64.STRONG.GPU desc[UR20][R10.64], R6 ;  /* 0x000000060a00798e */ /* 0x0001e4000c12e514 */
.L_x_180:
[----:B------:R-:W-:Y:S05]  /*26c0*/  BSYNC.RECONVERGENT B2 ;  /* 0x0000000000027941 */ /* 0x000fea0003800200 */
.L_x_179:
[----:B------:R-:W-:Y:S04]  /*26d0*/  BSSY.RECONVERGENT B2, `(.L_x_181) ;  /* 0x0000009000027945 */ /* 0x000fe80003800200 */
[----:B------:R-:W-:Y:S05]  /*26e0*/  @!P1 BRA `(.L_x_182) ;  /* 0x00000000001c9947 */ /* 0x000fea0003800000 */
[----:B0-----:R-:W0:Y:S01]  /*26f0*/  LDC.64 R6, c[0x0][0x380] ;  /* 0x0000e000ff067b82 */ /* 0x001e220000000a00 */
[----:B------:R-:W-:-:S04]  /*2700*/  IMAD R4, R5, 0x100, R0 ;  /* 0x0000010005047824 */ /* 0x000fc800078e0200 */
[----:B------:R-:W-:-:S04]  /*2710*/  VIADD R11, R4, 0x100 ;  /* 0x00000100040b7836 */ /* 0x000fc80000000000 */
[----:B0-----:R-:W-:-:S04]  /*2720*/  IMAD.WIDE.U32 R10, R11, 0x8, R6 ;  /* 0x000000080b0a7825 */ /* 0x001fc800078e0006 */
[----:B------:R-:W-:Y:S02]  /*2730*/  IMAD.MOV.U32 R6, RZ, RZ, R9 ;  /* 0x000000ffff067224 */ /* 0x000fe400078e0009 */
[----:B------:R-:W-:-:S05]  /*2740*/  IMAD.MOV.U32 R7, RZ, RZ, RZ ;  /* 0x000000ffff077224 */ /* 0x000fca00078e00ff */
[----:B------:R1:W-:Y:S02]  /*2750*/  REDG.E.ADD.64.STRONG.GPU desc[UR20][R10.64], R6 ;  /* 0x000000060a00798e */ /* 0x0003e4000c12e514 */
.L_x_182:
[----:B------:R-:W-:Y:S05]  /*2760*/  BSYNC.RECONVERGENT B2 ;  /* 0x0000000000027941 */ /* 0x000fea0003800200 */
.L_x_181:
[----:B------:R-:W-:-:S07]  /*2770*/  VIADD R5, R5, 0x2 ;  /* 0x0000000205057836 */ /* 0x000fce0000000000 */
.L_x_178:
[----:B------:R-:W-:-:S09]  /*2780*/  UISETP.NE.AND UP0, UPT, UR9, URZ, UPT ;  /* 0x000000ff0900728c */ /* 0x000fd2000bf05270 */
[----:B------:R-:W-:Y:S05]  /*2790*/  BRA.U !UP0, `(.L_x_177) ;  /* 0x0000000108287547 */ /* 0x000fea000b800000 */
[----:B-1----:R-:W-:-:S05]  /*27a0*/  IMAD R4, R5, 0x400, R2 ;  /* 0x0000040005047824 */ /* 0x002fca00078e0202 */
[----:B------:R-:W1:Y:S02]  /*27b0*/  LDS R9, [R4] ;  /* 0x0000000004097984 */ /* 0x000e640000000800 */
[----:B-1----:R-:W-:-:S13]  /*27c0*/  ISETP.NE.AND P0, PT, R9, RZ, PT ;  /* 0x000000ff0900720c */ /* 0x002fda0003f05270 */
[----:B------:R-:W-:Y:S05]  /*27d0*/  @!P0 BRA `(.L_x_177) ;  /* 0x0000000000188947 */ /* 0x000fea0003800000 */
[----:B0---4-:R-:W0:Y:S01]  /*27e0*/  LDC.64 R6, c[0x0][0x380] ;  /* 0x0000e000ff067b82 */ /* 0x011e220000000a00 */
[----:B------:R-:W-:-:S04]  /*27f0*/  IMAD R5, R5, 0x100, R0 ;  /* 0x0000010005057824 */ /* 0x000fc800078e0200 */
[----:B0-----:R-:W-:-:S04]  /*2800*/  IMAD.WIDE.U32 R4, R5, 0x8, R6 ;  /* 0x0000000805047825 */ /* 0x001fc800078e0006 */
[----:B------:R-:W-:Y:S02]  /*2810*/  IMAD.MOV.U32 R6, RZ, RZ, R9 ;  /* 0x000000ffff067224 */ /* 0x000fe400078e0009 */
[----:B------:R-:W-:-:S05]  /*2820*/  IMAD.MOV.U32 R7, RZ, RZ, RZ ;  /* 0x000000ffff077224 */ /* 0x000fca00078e00ff */
[----:B------:R0:W-:Y:S02]  /*2830*/  REDG.E.ADD.64.STRONG.GPU desc[UR20][R4.64], R6 ;  /* 0x000000060400798e */ /* 0x0001e4000c12e514 */
.L_x_177:
[----:B------:R-:W-:Y:S05]  /*2840*/  BSYNC.RECONVERGENT B1 ;  /* 0x0000000000017941 */ /* 0x000fea0003800200 */
.L_x_167:
[----:B------:R-:W-:-:S13]  /*2850*/  ISETP.GT.U32.AND P0, PT, R0, 0x7f, PT ;  /* 0x0000007f0000780c */ /* 0x000fda0003f04070 */
[----:B------:R-:W-:Y:S05]  /*2860*/  @P0 BRA `(.L_x_148) ;  /* 0x00000008008c0947 */ /* 0x000fea0003800000 */
[----:B------:R-:W-:Y:S01]  /*2870*/  UISETP.GE.U32.AND UP0, UPT, UR22, 0x7, UPT ;  /* 0x000000071600788c */ /* 0x000fe2000bf06070 */
[----:B0-----:R-:W-:-:S08]  /*2880*/  IMAD.MOV.U32 R5, RZ, RZ, RZ ;  /* 0x000000ffff057224 */ /* 0x001fd000078e00ff */
[----:B------:R-:W-:Y:S05]  /*2890*/  BRA.U !UP0, `(.L_x_183) ;  /* 0x0000000508147547 */ /* 0x000fea000b800000 */
[----:B-1----:R-:W0:Y:S01]  /*28a0*/  LDC.64 R4, c[0x0][0x380] ;  /* 0x0000e000ff047b82 */ /* 0x002e220000000a00 */
[----:B------:R-:W-:-:S07]  /*28b0*/  IMAD.MOV.U32 R9, RZ, RZ, RZ ;  /* 0x000000ffff097224 */ /* 0x000fce00078e00ff */
.L_x_200:
[C---:B0---4-:R-:W-:Y:S01]  /*28c0*/  IMAD R11, R9.reuse, 0x400, R2 ;  /* 0x00000400090b7824 */ /* 0x051fe200078e0202 */
[----:B------:R-:W-:Y:S01]  /*28d0*/  BSSY.RECONVERGENT B1, `(.L_x_184) ;  /* 0x0000011000017945 */ /* 0x000fe20003800200 */
[C---:B-123--:R-:W-:Y:S02]  /*28e0*/  IMAD R7, R9.reuse, 0x100, R0 ;  /* 0x0000010009077824 */ /* 0x04efe400078e0200 */
[----:B------:R-:W-:Y:S01]  /*28f0*/  VIADD R9, R9, 0x8 ;  /* 0x0000000809097836 */ /* 0x000fe20000000000 */
[----:B---3--:R-:W1:Y:S01]  /*2900*/  LDS R14, [R11+0x200] ;  /* 0x000200000b0e7984 */ /* 0x008e620000000800 */
[----:B0-----:R-:W-:-:S03]  /*2910*/  IMAD.WIDE.U32 R6, R7, 0x8, R4 ;  /* 0x0000000807067825 */ /* 0x001fc600078e0004 */
[----:B------:R-:W0:Y:S04]  /*2920*/  LDS R13, [R11+0x600] ;  /* 0x000600000b0d7984 */ /* 0x000e280000000800 */
[----:B--2---:R2:W3:Y:S04]  /*2930*/  LDS R17, [R11+0xa00] ;  /* 0x000a00000b117984 */ /* 0x0044e80000000800 */
[----:B------:R2:W4:Y:S04]  /*2940*/  LDS R18, [R11+0xe00] ;  /* 0x000e00000b127984 */ /* 0x0005280000000800 */
[----:B------:R2:W2:Y:S04]  /*2950*/  LDS R19, [R11+0x1200] ;  /* 0x001200000b137984 */ /* 0x0004a80000000800 */
[----:B------:R0:W2:Y:S04]  /*2960*/  LDS R16, [R11+0x1600] ;  /* 0x001600000b107984 */ /* 0x0000a80000000800 */
[----:B------:R0:W2:Y:S04]  /*2970*/  LDS R12, [R11+0x1a00] ;  /* 0x001a00000b0c7984 */ /* 0x0000a80000000800 */
[----:B------:R0:W2:Y:S01]  /*2980*/  LDS R10, [R11+0x1e00] ;  /* 0x001e00000b0a7984 */ /* 0x0000a20000000800 */
[----:B-1----:R-:W-:-:S02]  /*2990*/  ISETP.NE.AND P0, PT, R14, RZ, PT ;  /* 0x000000ff0e00720c */ /* 0x002fc40003f05270 */
[----:B0-----:R-:W-:-:S11]  /*29a0*/  ISETP.NE.AND P1, PT, R13, RZ, PT ;  /* 0x000000ff0d00720c */ /* 0x001fd60003f25270 */
[----:B---34-:R-:W-:Y:S05]  /*29b0*/  @!P0 BRA `(.L_x_185) ;  /* 0x0000000000088947 */ /* 0x018fea0003800000 */
[----:B------:R-:W-:-:S05]  /*29c0*/  IMAD.MOV.U32 R15, RZ, RZ, RZ ;  /* 0x000000ffff0f7224 */ /* 0x000fca00078e00ff */
[----:B------:R0:W-:Y:S02]  /*29d0*/  REDG.E.ADD.64.STRONG.GPU desc[UR20][R6.64+0x400], R14 ;  /* 0x0004000e0600798e */ /* 0x0001e4000c12e514 */
.L_x_185:
[----:B------:R-:W-:Y:S05]  /*29e0*/  BSYNC.RECONVERGENT B1 ;  /* 0x0000000000017941 */ /* 0x000fea0003800200 */
.L_x_184:
[----:B------:R-:W-:Y:S04]  /*29f0*/  BSSY.RECONVERGENT B1, `(.L_x_186) ;  /* 0x0000005000017945 */ /* 0x000fe80003800200 */
[----:B------:R-:W-:Y:S05]  /*2a00*/  @!P1 BRA `(.L_x_187) ;  /* 0x00000000000c9947 */ /* 0x000fea0003800000 */
[----:B0-----:R-:W-:Y:S02]  /*2a10*/  IMAD.MOV.U32 R14, RZ, RZ, R13 ;  /* 0x000000ffff0e7224 */ /* 0x001fe400078e000d */
[----:B------:R-:W-:-:S05]  /*2a20*/  IMAD.MOV.U32 R15, RZ, RZ, RZ ;  /* 0x000000ffff0f7224 */ /* 0x000fca00078e00ff */
[----:B------:R1:W-:Y:S02]  /*2a30*/  REDG.E.ADD.64.STRONG.GPU desc[UR20][R6.64+0xc00], R14 ;  /* 0x000c000e0600798e */ /* 0x0003e4000c12e514 */
.L_x_187:
[----:B------:R-:W-:Y:S05]  /*2a40*/  BSYNC.RECONVERGENT B1 ;  /* 0x0000000000017941 */ /* 0x000fea0003800200 */
.L_x_186:
[----:B------:R-:W-:Y:S01]  /*2a50*/  ISETP.NE.AND P6, PT, R17, RZ, PT ;  /* 0x000000ff1100720c */ /* 0x000fe20003fc5270 */
[----:B------:R-:W-:Y:S01]  /*2a60*/  BSSY.RECONVERGENT B1, `(.L_x_188) ;  /* 0x000000b000017945 */ /* 0x000fe20003800200 */
[----:B------:R-:W-:Y:S02]  /*2a70*/  ISETP.NE.AND P0, PT, R9, UR27, PT ;  /* 0x0000001b09007c0c */ /* 0x000fe4000bf05270 */
[----:B------:R-:W-:Y:S02]  /*2a80*/  ISETP.NE.AND P1, PT, R18, RZ, PT ;  /* 0x000000ff1200720c */ /* 0x000fe40003f25270 */
[----:B--2---:R-:W-:Y:S02]  /*2a90*/  ISETP.NE.AND P2, PT, R19, RZ, PT ;  /* 0x000000ff1300720c */ /* 0x004fe40003f45270 */
[----:B------:R-:W-:Y:S02]  /*2aa0*/  ISETP.NE.AND P3, PT, R16, RZ, PT ;  /* 0x000000ff1000720c */ /* 0x000fe40003f65270 */
[----:B------:R-:W-:-:S02]  /*2ab0*/  ISETP.NE.AND P4, PT, R12, RZ, PT ;  /* 0x000000ff0c00720c */ /* 0x000fc40003f85270 */
[----:B------:R-:W-:Y:S01]  /*2ac0*/  ISETP.NE.AND P5, PT, R10, RZ, PT ;  /* 0x000000ff0a00720c */ /* 0x000fe20003fa5270 */
[----:B------:R-:W-:-:S12]  /*2ad0*/  @!P6 BRA `(.L_x_189) ;  /* 0x00000000000ce947 */ /* 0x000fd80003800000 */
[----:B01----:R-:W-:Y:S02]  /*2ae0*/  IMAD.MOV.U32 R14, RZ, RZ, R17 ;  /* 0x000000ffff0e7224 */ /* 0x003fe400078e0011 */
[----:B------:R-:W-:-:S05]  /*2af0*/  IMAD.MOV.U32 R15, RZ, RZ, RZ ;  /* 0x000000ffff0f7224 */ /* 0x000fca00078e00ff */
[----:B------:R2:W-:Y:S02]  /*2b00*/  REDG.E.ADD.64.STRONG.GPU desc[UR20][R6.64+0x1400], R14 ;  /* 0x0014000e0600798e */ /* 0x0005e4000c12e514 */
.L_x_189:
[----:B------:R-:W-:Y:S05]  /*2b10*/  BSYNC.RECONVERGENT B1 ;  /* 0x0000000000017941 */ /* 0x000fea0003800200 */
.L_x_188:
[----:B------:R-:W-:Y:S04]  /*2b20*/  BSSY.RECONVERGENT B1, `(.L_x_190) ;  /* 0x0000005000017945 */ /* 0x000fe80003800200 */
[----:B------:R-:W-:Y:S05]  /*2b30*/  @!P1 BRA `(.L_x_191) ;  /* 0x00000000000c9947 */ /* 0x000fea0003800000 */
[----:B012---:R-:W-:Y:S02]  /*2b40*/  IMAD.MOV.U32 R14, RZ, RZ, R18 ;  /* 0x000000ffff0e7224 */ /* 0x007fe400078e0012 */
[----:B------:R-:W-:-:S05]  /*2b50*/  IMAD.MOV.U32 R15, RZ, RZ, RZ ;  /* 0x000000ffff0f7224 */ /* 0x000fca00078e00ff */
[----:B------:R3:W-:Y:S02]  /*2b60*/  REDG.E.ADD.64.STRONG.GPU desc[UR20][R6.64+0x1c00], R14 ;  /* 0x001c000e0600798e */ /* 0x0007e4000c12e514 */
.L_x_191:
[----:B------:R-:W-:Y:S05]  /*2b70*/  BSYNC.RECONVERGENT B1 ;  /* 0x0000000000017941 */ /* 0x000fea0003800200 */
.L_x_190:
[----:B------:R-:W-:Y:S04]  /*2b80*/  BSSY.RECONVERGENT B1, `(.L_x_192) ;  /* 0x0000005000017945 */ /* 0x000fe80003800200 */
[----:B------:R-:W-:Y:S05]  /*2b90*/  @!P2 BRA `(.L_x_193) ;  /* 0x00000000000ca947 */ /* 0x000fea0003800000 */
[----:B0123--:R-:W-:Y:S02]  /*2ba0*/  IMAD.MOV.U32 R14, RZ, RZ, R19 ;  /* 0x000000ffff0e7224 */ /* 0x00ffe400078e0013 */
[----:B------:R-:W-:-:S05]  /*2bb0*/  IMAD.MOV.U32 R15, RZ, RZ, RZ ;  /* 0x000000ffff0f7224 */ /* 0x000fca00078e00ff */
[----:B------:R4:W-:Y:S02]  /*2bc0*/  REDG.E.ADD.64.STRONG.GPU desc[UR20][R6.64+0x2400], R14 ;  /* 0x0024000e0600798e */ /* 0x0009e4000c12e514 */
.L_x_193:
[----:B------:R-:W-:Y:S05]  /*2bd0*/  BSYNC.RECONVERGENT B1 ;  /* 0x0000000000017941 */ /* 0x000fea0003800200 */
.L_x_192:
[----:B------:R-:W-:Y:S04]  /*2be0*/  BSSY.RECONVERGENT B1, `(.L_x_194) ;  /* 0x0000004000017945 */ /* 0x000fe80003800200 */
[----:B------:R-:W-:Y:S05]  /*2bf0*/  @!P3 BRA `(.L_x_195) ;  /* 0x000000000008b947 */ /* 0x000fea0003800000 */
[----:B------:R-:W-:-:S05]  /*2c00*/  IMAD.MOV.U32 R17, RZ, RZ, RZ ;  /* 0x000000ffff117224 */ /* 0x000fca00078e00ff */
[----:B------:R0:W-:Y:S02]  /*2c10*/  REDG.E.ADD.64.STRONG.GPU desc[UR20][R6.64+0x2c00], R16 ;  /* 0x002c00100600798e */ /* 0x0001e4000c12e514 */
.L_x_195:
[----:B------:R-:W-:Y:S05]  /*2c20*/  BSYNC.RECONVERGENT B1 ;  /* 0x0000000000017941 */ /* 0x000fea0003800200 */
.L_x_194:
[----:B------:R-:W-:Y:S04]  /*2c30*/  BSSY.RECONVERGENT B1, `(.L_x_196) ;  /* 0x0000004000017945 */ /* 0x000fe80003800200 */
[----:B------:R-:W-:Y:S05]  /*2c40*/  @!P4 BRA `(.L_x_197) ;  /* 0x000000000008c947 */ /* 0x000fea0003800000 */
[----:B------:R-:W-:-:S05]  /*2c50*/  IMAD.MOV.U32 R13, RZ, RZ, RZ ;  /* 0x000000ffff0d7224 */ /* 0x000fca00078e00ff */
[----:B------:R0:W-:Y:S02]  /*2c60*/  REDG.E.ADD.64.STRONG.GPU desc[UR20][R6.64+0x3400], R12 ;  /* 0x0034000c0600798e */ /* 0x0001e4000c12e514 */
.L_x_197:
[----:B------:R-:W-:Y:S05]  /*2c70*/  BSYNC.RECONVERGENT B1 ;  /* 0x0000000000017941 */ /* 0x000fea0003800200 */
.L_x_196:
[----:B------:R-:W-:Y:S04]  /*2c80*/  BSSY.RECONVERGENT B1, `(.L_x_198) ;  /* 0x0000004000017945 */ /* 0x000fe80003800200 */
[----:B------:R-:W-:Y:S05]  /*2c90*/  @!P5 BRA `(.L_x_199) ;  /* 0x000000000008d947 */ /* 0x000fea0003800000 */
[----:B------:R-:W-:-:S05]  /*2ca0*/  IMAD.MOV.U32 R11, RZ, RZ, RZ ;  /* 0x000000ffff0b7224 */ /* 0x000fca00078e00ff */
[----:B------:R0:W-:Y:S02]  /*2cb0*/  REDG.E.ADD.64.STRONG.GPU desc[UR20][R6.64+0x3c00], R10 ;  /* 0x003c000a0600798e */ /* 0x0001e4000c12e514 */
.L_x_199:
[----:B------:R-:W-:Y:S05]  /*2cc0*/  BSYNC.RECONVERGENT B1 ;  /* 0x0000000000017941 */ /* 0x000fea0003800200 */
.L_x_198:
[----:B------:R-:W-:Y:S05]  /*2cd0*/  @P0 BRA `(.L_x_200) ;  /* 0xfffffff800f80947 */ /* 0x000fea000383ffff */
[----:B------:R-:W-:-:S07]  /*2ce0*/  IMAD.U32 R5, RZ, RZ, UR27 ;  /* 0x0000001bff057e24 */ /* 0x000fce000f8e00ff */
.L_x_183:
[----:B------:R-:W-:-:S09]  /*2cf0*/  UISETP.NE.AND UP0, UPT, UR24, URZ, UPT ;  /* 0x000000ff1800728c */ /* 0x000fd2000bf05270 */
[----:B------:R-:W-:Y:S05]  /*2d00*/  BRA.U !UP0, `(.L_x_148) ;  /* 0x0000000508647547 */ /* 0x000fea000b800000 */
[----:B------:R-:W-:-:S13]  /*2d10*/  ISETP.GE.U32.AND P0, PT, R8, 0x3, PT ;  /* 0x000000030800780c */ /* 0x000fda0003f06070 */
[----:B------:R-:W-:Y:S05]  /*2d20*/  @!P0 BRA `(.L_x_201) ;  /* 0x0000000000bc8947 */ /* 0x000fea0003800000 */
[----:B01234-:R-:W-:Y:S01]  /*2d30*/  IMAD R7, R5, 0x400, R2 ;  /* 0x0000040005077824 */ /* 0x01ffe200078e0202 */
[----:B------:R-:W-:Y:S04]  /*2d40*/  BSSY.RECONVERGENT B1, `(.L_x_202) ;  /* 0x000000f000017945 */ /* 0x000fe80003800200 */
[----:B------:R-:W0:Y:S04]  /*2d50*/  LDS R10, [R7+0x200] ;  /* 0x00020000070a7984 */ /* 0x000e280000000800 */
[----:B------:R-:W1:Y:S04]  /*2d60*/  LDS R12, [R7+0x600] ;  /* 0x00060000070c7984 */ /* 0x000e680000000800 */
[----:B------:R-:W2:Y:S04]  /*2d70*/  LDS R6, [R7+0xa00] ;  /* 0x000a000007067984 */ /* 0x000ea80000000800 */
[----:B------:R-:W3:Y:S01]  /*2d80*/  LDS R4, [R7+0xe00] ;  /* 0x000e000007047984 */ /* 0x000ee20000000800 */
[----:B0-----:R-:W-:-:S02]  /*2d90*/  ISETP.NE.AND P0, PT, R10, RZ, PT ;  /* 0x000000ff0a00720c */ /* 0x001fc40003f05270 */
[----:B-1----:R-:W-:Y:S02]  /*2da0*/  ISETP.NE.AND P1, PT, R12, RZ, PT ;  /* 0x000000ff0c00720c */ /* 0x002fe40003f25270 */
[----:B--2---:R-:W-:Y:S02]  /*2db0*/  ISETP.NE.AND P2, PT, R6, RZ, PT ;  /* 0x000000ff0600720c */ /* 0x004fe40003f45270 */
[----:B---3--:R-:W-:-:S07]  /*2dc0*/  ISETP.NE.AND P3, PT, R4, RZ, PT ;  /* 0x000000ff0400720c */ /* 0x008fce0003f65270 */
[----:B------:R-:W-:Y:S06]  /*2dd0*/  @!P0 BRA `(.L_x_203) ;  /* 0x0000000000148947 */ /* 0x000fec0003800000 */
[----:B------:R-:W0:Y:S01]  /*2de0*/  LDC.64 R8, c[0x0][0x380] ;  /* 0x0000e000ff087b82 */ /* 0x000e220000000a00 */
[----:B------:R-:W-:Y:S02]  /*2df0*/  IMAD R7, R5, 0x100, R0 ;  /* 0x0000010005077824 */ /* 0x000fe400078e0200 */
[----:B------:R-:W-:Y:S02]  /*2e00*/  IMAD.MOV.U32 R11, RZ, RZ, RZ ;  /* 0x000000ffff0b7224 */ /* 0x000fe400078e00ff */
[----:B0-----:R-:W-:-:S05]  /*2e10*/  IMAD.WIDE.U32 R8, R7, 0x8, R8 ;  /* 0x0000000807087825 */ /* 0x001fca00078e0008 */
[----:B------:R0:W-:Y:S02]  /*2e20*/  REDG.E.ADD.64.STRONG.GPU desc[UR20][R8.64+0x400], R10 ;  /* 0x0004000a0800798e */ /* 0x0001e4000c12e514 */
.L_x_203:
[----:B------:R-:W-:Y:S05]  /*2e30*/  BSYNC.RECONVERGENT B1 ;  /* 0x0000000000017941 */ /* 0x000fea0003800200 */
.L_x_202:
        /* <DEDUP_REMOVED lines=9> */
.L_x_205:
[----:B------:R-:W-:Y:S05]  /*2ed0*/  BSYNC.RECONVERGENT B1 ;  /* 0x0000000000017941 */ /* 0x000fea0003800200 */
.L_x_204:
        /* <DEDUP_REMOVED lines=8> */
.L_x_207:
[----:B------:R-:W-:Y:S05]  /*2f60*/  BSYNC.RECONVERGENT B1 ;  /* 0x0000000000017941 */ /* 0x000fea0003800200 */
.L_x_206:
[----:B------:R-:W-:Y:S04]  /*2f70*/  BSSY.RECONVERGENT B1, `(.L_x_208) ;  /* 0x0000009000017945 */ /* 0x000fe80003800200 */
[----:B------:R-:W-:Y:S05]  /*2f80*/  @!P3 BRA `(.L_x_209) ;  /* 0x00000000001cb947 */ /* 0x000fea0003800000 */
[----:B--2---:R-:W2:Y:S01]  /*2f90*/  LDC.64 R6, c[0x0][0x380] ;  /* 0x0000e000ff067b82 */ /* 0x004ea20000000a00 */
[----:B01----:R-:W-:Y:S02]  /*2fa0*/  IMAD R9, R5, 0x100, R0 ;  /* 0x0000010005097824 */ /* 0x003fe400078e0200 */
[----:B------:R-:W-:Y:S02]  /*2fb0*/  IMAD.MOV.U32 R8, RZ, RZ, R4 ;  /* 0x000000ffff087224 */ /* 0x000fe400078e0004 */
[----:B------:R-:W-:-:S04]  /*2fc0*/  VIADD R9, R9, 0x300 ;  /* 0x0000030009097836 */ /* 0x000fc80000000000 */
[----:B--2---:R-:W-:-:S04]  /*2fd0*/  IMAD.WIDE.U32 R6, R9, 0x8, R6 ;  /* 0x0000000809067825 */ /* 0x004fc800078e0006 */
[----:B------:R-:W-:-:S05]  /*2fe0*/  IMAD.MOV.U32 R9, RZ, RZ, RZ ;  /* 0x000000ffff097224 */ /* 0x000fca00078e00ff */
[----:B------:R3:W-:Y:S02]  /*2ff0*/  REDG.E.ADD.64.STRONG.GPU desc[UR20][R6.64+0x400], R8 ;  /* 0x000400080600798e */ /* 0x0007e4000c12e514 */
.L_x_209:
[----:B------:R-:W-:Y:S05]  /*3000*/  BSYNC.RECONVERGENT B1 ;  /* 0x0000000000017941 */ /* 0x000fea0003800200 */
.L_x_208:
[----:B------:R-:W-:-:S07]  /*3010*/  VIADD R5, R5, 0x4 ;  /* 0x0000000405057836 */ /* 0x000fce0000000000 */
.L_x_201:
[----:B------:R-:W-:-:S09]  /*3020*/  UISETP.NE.AND UP0, UPT, UR25, URZ, UPT ;  /* 0x000000ff1900728c */ /* 0x000fd2000bf05270 */
[----:B------:R-:W-:Y:S05]  /*3030*/  BRA.U !UP0, `(.L_x_148) ;  /* 0x0000000108987547 */ /* 0x000fea000b800000 */
[----:B------:R-:W-:-:S13]  /*3040*/  ISETP.NE.AND P0, PT, R3, RZ, PT ;  /* 0x000000ff0300720c */ /* 0x000fda0003f05270 */
[----:B------:R-:W-:Y:S05]  /*3050*/  @!P0 BRA `(.L_x_210) ;  /* 0x0000000000648947 */ /* 0x000fea0003800000 */
[----:B01234-:R-:W-:Y:S01]  /*3060*/  IMAD R6, R5, 0x400, R2 ;  /* 0x0000040005067824 */ /* 0x01ffe200078e0202 */
[----:B------:R-:W-:Y:S04]  /*3070*/  BSSY.RECONVERGENT B1, `(.L_x_211) ;  /* 0x000000c000017945 */ /* 0x000fe80003800200 */
[----:B------:R-:W0:Y:S04]  /*3080*/  LDS R3, [R6+0x200] ;  /* 0x0002000006037984 */ /* 0x000e280000000800 */
        /* <DEDUP_REMOVED lines=10> */
.L_x_212:
[----:B------:R-:W-:Y:S05]  /*3130*/  BSYNC.RECONVERGENT B1 ;  /* 0x0000000000017941 */ /* 0x000fea0003800200 */
.L_x_211:
        /* <DEDUP_REMOVED lines=9> */
.L_x_214:
[----:B------:R-:W-:Y:S05]  /*31d0*/  BSYNC.RECONVERGENT B1 ;  /* 0x0000000000017941 */ /* 0x000fea0003800200 */
.L_x_213:
[----:B------:R-:W-:-:S07]  /*31e0*/  VIADD R5, R5, 0x2 ;  /* 0x0000000205057836 */ /* 0x000fce0000000000 */
.L_x_210:
[----:B------:R-:W-:-:S09]  /*31f0*/  UISETP.NE.AND UP0, UPT, UR9, URZ, UPT ;  /* 0x000000ff0900728c */ /* 0x000fd2000bf05270 */
[----:B------:R-:W-:Y:S05]  /*3200*/  BRA.U !UP0, `(.L_x_148) ;  /* 0x0000000108247547 */ /* 0x000fea000b800000 */
[----:B------:R-:W-:-:S05]  /*3210*/  IMAD R2, R5, 0x400, R2 ;  /* 0x0000040005027824 */ /* 0x000fca00078e0202 */
[----:B-1----:R-:W1:Y:S02]  /*3220*/  LDS R4, [R2+0x200] ;  /* 0x0002000002047984 */ /* 0x002e640000000800 */
[----:B-1----:R-:W-:-:S13]  /*3230*/  ISETP.NE.AND P0, PT, R4, RZ, PT ;  /* 0x000000ff0400720c */ /* 0x002fda0003f05270 */
[----:B------:R-:W-:Y:S05]  /*3240*/  @!P0 BRA `(.L_x_148) ;  /* 0x0000000000148947 */ /* 0x000fea0003800000 */
[----:B------:R-:W1:Y:S01]  /*3250*/  LDC.64 R2, c[0x0][0x380] ;  /* 0x0000e000ff027b82 */ /* 0x000e620000000a00 */
[----:B------:R-:W-:-:S04]  /*3260*/  IMAD R5, R5, 0x100, R0 ;  /* 0x0000010005057824 */ /* 0x000fc800078e0200 */
[----:B-1----:R-:W-:-:S04]  /*3270*/  IMAD.WIDE.U32 R2, R5, 0x8, R2 ;  /* 0x0000000805027825 */ /* 0x002fc800078e0002 */
[----:B------:R-:W-:-:S05]  /*3280*/  IMAD.MOV.U32 R5, RZ, RZ, RZ ;  /* 0x000000ffff057224 */ /* 0x000fca00078e00ff */
[----:B------:R1:W-:Y:S02]  /*3290*/  REDG.E.ADD.64.STRONG.GPU desc[UR20][R2.64+0x400], R4 ;  /* 0x000400040200798e */ /* 0x0003e4000c12e514 */
.L_x_148:
[----:B------:R-:W-:Y:S05]  /*32a0*/  BSYNC.RECONVERGENT B0 ;  /* 0x0000000000007941 */ /* 0x000fea0003800200 */
.L_x_147:
[----:B------:R-:W-:Y:S01]  /*32b0*/  BAR.SYNC.DEFER_BLOCKING 0x0 ;  /* 0x0000000000007b1d */ /* 0x000fe20000010000 */
[----:B------:R-:W-:-:S04]  /*32c0*/  UIADD3 UR6, UP0, UPT, UR6, 0x1, URZ ;  /* 0x0000000106067890 */ /* 0x000fc8000ff1e0ff */
[----:B------:R-:W-:Y:S02]  /*32d0*/  UIADD3.X UR7, UPT, UPT, URZ, UR7, URZ, UP0, !UPT ;  /* 0x00000007ff077290 */ /* 0x000fe400087fe4ff */
[----:B------:R-:W-:-:S04]  /*32e0*/  UISETP.NE.U32.AND UP0, UPT, UR6, UR11, UPT ;  /* 0x0000000b0600728c */ /* 0x000fc8000bf05070 */
[----:B------:R-:W-:-:S09]  /*32f0*/  UISETP.NE.AND.EX UP0, UPT, UR7, UR12, UPT, UP0 ;  /* 0x0000000c0700728c */ /* 0x000fd2000bf05300 */
[----:B------:R-:W-:Y:S05]  /*3300*/  BRA.U UP0, `(.L_x_215) ;  /* 0xffffffcd00d47547 */ /* 0x000fea000b83ffff */
[----:B------:R-:W-:Y:S05]  /*3310*/  EXIT ;  /* 0x000000000000794d */ /* 0x000fea0003800000 */
.L_x_216:
        /* <DEDUP_REMOVED lines=14> */
.L_x_224:


//--------------------- .text._ZN3cub18CUB_300001_SM_10006detail10radix_sort31DeviceRadixSortSingleTileKernelINS1_5radix10policy_hubIfNS0_8NullTypeEyE10Policy1000ELNS0_9SortOrderE0EfS6_yNS1_21identity_decomposer_tEEEvPKT1_PSB_PKT2_PSF_T3_iiT4_ --------------------------
	.section	.text._ZN3cub18CUB_300001_SM_10006detail10radix_sort31DeviceRadixSortSingleTileKernelINS1_5radix10policy_hubIfNS0_8NullTypeEyE10Policy1000ELNS0_9SortOrderE0EfS6_yNS1_21identity_decomposer_tEEEvPKT1_PSB_PKT2_PSF_T3_iiT4_,"ax",@progbits
	.align	128
        .global         _ZN3cub18CUB_300001_SM_10006detail10radix_sort31DeviceRadixSortSingleTileKernelINS1_5radix10policy_hubIfNS0_8NullTypeEyE10Policy1000ELNS0_9SortOrderE0EfS6_yNS1_21identity_decomposer_tEEEvPKT1_PSB_PKT2_PSF_T3_iiT4_
        .type           _ZN3cub18CUB_300001_SM_10006detail10radix_sort31DeviceRadixSortSingleTileKernelINS1_5radix10policy_hubIfNS0_8NullTypeEyE10Policy1000ELNS0_9SortOrderE0EfS6_yNS1_21identity_decomposer_tEEEvPKT1_PSB_PKT2_PSF_T3_iiT4_,@function
        .size           _ZN3cub18CUB_300001_SM_10006detail10radix_sort31DeviceRadixSortSingleTileKernelINS1_5radix10policy_hubIfNS0_8NullTypeEyE10Policy1000ELNS0_9SortOrderE0EfS6_yNS1_21identity_decomposer_tEEEvPKT1_PSB_PKT2_PSF_T3_iiT4_,(.L_x_225 - _ZN3cub18CUB_300001_SM_10006detail10radix_sort31DeviceRadixSortSingleTileKernelINS1_5radix10policy_hubIfNS0_8NullTypeEyE10Policy1000ELNS0_9SortOrderE0EfS6_yNS1_21identity_decomposer_tEEEvPKT1_PSB_PKT2_PSF_T3_iiT4_)
        .other          _ZN3cub18CUB_300001_SM_10006detail10radix_sort31DeviceRadixSortSingleTileKernelINS1_5radix10policy_hubIfNS0_8NullTypeEyE10Policy1000ELNS0_9SortOrderE0EfS6_yNS1_21identity_decomposer_tEEEvPKT1_PSB_PKT2_PSF_T3_iiT4_,@"STO_CUDA_ENTRY STV_DEFAULT"
_ZN3cub18CUB_300001_SM_10006detail10radix_sort31DeviceRadixSortSingleTileKernelINS1_5radix10policy_hubIfNS0_8NullTypeEyE10Policy1000ELNS0_9SortOrderE0EfS6_yNS1_21identity_decomposer_tEEEvPKT1_PSB_PKT2_PSF_T3_iiT4_:
.text._ZN3cub18CUB_300001_SM_10006detail10radix_sort31DeviceRadixSortSingleTileKernelINS1_5radix10policy_hubIfNS0_8NullTypeEyE10Policy1000ELNS0_9SortOrderE0EfS6_yNS1_21identity_decomposer_tEEEvPKT1_PSB_PKT2_PSF_T3_iiT4_:
[----:B------:R-:W-:Y:S01]  /*0000*/  LDC R1, c[0x0][0x37c] ;  /* 0x0000df00ff017b82 */ /* 0x000fe20000000800 */
[----:B------:R-:W0:Y:S01]  /*0010*/  S2R R0, SR_TID.X ;  /* 0x0000000000007919 */ /* 0x000e220000002100 */
[----:B------:R-:W1:Y:S06]  /*0020*/  LDCU UR4, c[0x0][0x3a0] ;  /* 0x00007400ff0477ac */ /* 0x000e6c0008000800 */
[----:B------:R-:W2:Y:S01]  /*0030*/  LDC.64 R4, c[0x0][0x380] ;  /* 0x0000e000ff047b82 */ /* 0x000ea20000000a00 */
[----:B------:R-:W3:Y:S01]  /*0040*/  LDCU.64 UR8, c[0x0][0x358] ;  /* 0x00006b00ff0877ac */ /* 0x000ee20008000a00 */
[----:B------:R-:W-:-:S02]  /*0050*/  IMAD.MOV.U32 R16, RZ, RZ, 0x7fffffff ;  /* 0x7fffffffff107424 */ /* 0x000fc400078e00ff */
[----:B------:R-:W-:Y:S02]  /*0060*/  IMAD.MOV.U32 R12, RZ, RZ, 0x7fffffff ;  /* 0x7fffffffff0c7424 */ /* 0x000fe400078e00ff */
[----:B------:R-:W-:Y:S02]  /*0070*/  IMAD.MOV.U32 R14, RZ, RZ, 0x7fffffff ;  /* 0x7fffffffff0e7424 */ /* 0x000fe400078e00ff */
[----:B------:R-:W-:Y:S02]  /*0080*/  IMAD.MOV.U32 R15, RZ, RZ, 0x7fffffff ;  /* 0x7fffffffff0f7424 */ /* 0x000fe400078e00ff */
[----:B------:R-:W-:Y:S02]  /*0090*/  IMAD.MOV.U32 R17, RZ, RZ, 0x7fffffff ;  /* 0x7fffffffff117424 */ /* 0x000fe400078e00ff */
[----:B------:R-:W-:Y:S02]  /*00a0*/  IMAD.MOV.U32 R13, RZ, RZ, 0x7fffffff ;  /* 0x7fffffffff0d7424 */ /* 0x000fe400078e00ff */
        /* <DEDUP_REMOVED lines=10> */
[----:B------:R-:W-:Y:S01]  /*0150*/  IMAD.MOV.U32 R30, RZ, RZ, 0x7fffffff ;  /* 0x7fffffffff1e7424 */ /* 0x000fe200078e00ff */
[----:B------:R-:W4:Y:S01]  /*0160*/  S2UR UR6, SR_CgaCtaId ;  /* 0x00000000000679c3 */ /* 0x000f220000008800 */
[----:B0-----:R-:W-:Y:S01]  /*0170*/  IMAD R3, R0, 0x13, RZ ;  /* 0x0000001300037824 */ /* 0x001fe200078e02ff */
[----:B------:R-:W0:Y:S01]  /*0180*/  S2R R104, SR_LANEID ;  /* 0x0000000000687919 */ /* 0x000e220000000000 */
[----:B------:R-:W0:Y:S02]  /*0190*/  LDCU UR10, c[0x0][0x3ac] ;  /* 0x00007580ff0a77ac */ /* 0x000e240008000800 */
[C---:B------:R-:W-:Y:S01]  /*01a0*/  VIADD R6, R3.reuse, 0x2 ;  /* 0x0000000203067836 */ /* 0x040fe20000000000 */
[C---:B-1----:R-:W-:Y:S01]  /*01b0*/  ISETP.GE.AND P3, PT, R3.reuse, UR4, PT ;  /* 0x0000000403007c0c */ /* 0x042fe2000bf66270 */
[----:B------:R-:W-:-:S02]  /*01c0*/  VIADD R2, R3, 0x1 ;  /* 0x0000000103027836 */ /* 0x000fc40000000000 */
[C---:B------:R-:W-:Y:S01]  /*01d0*/  VIADD R7, R3.reuse, 0x3 ;  /* 0x0000000303077836 */ /* 0x040fe20000000000 */
[----:B------:R-:W-:Y:S01]  /*01e0*/  ISETP.GE.AND P5, PT, R6, UR4, PT ;  /* 0x0000000406007c0c */ /* 0x000fe2000bfa6270 */
[----:B------:R-:W-:Y:S01]  /*01f0*/  VIADD R6, R3, 0x4 ;  /* 0x0000000403067836 */ /* 0x000fe20000000000 */
[----:B------:R-:W-:Y:S01]  /*0200*/  ISETP.GE.AND P4, PT, R2, UR4, PT ;  /* 0x0000000402007c0c */ /* 0x000fe2000bf86270 */
[----:B------:R-:W-:Y:S01]  /*0210*/  IMAD.MOV.U32 R2, RZ, RZ, 0x7fffffff ;  /* 0x7fffffffff027424 */ /* 0x000fe200078e00ff */
[----:B------:R-:W-:Y:S01]  /*0220*/  ISETP.GE.AND P6, PT, R7, UR4, PT ;  /* 0x0000000407007c0c */ /* 0x000fe2000bfc6270 */
[----:B--2---:R-:W-:Y:S01]  /*0230*/  IMAD.WIDE.U32 R4, R3, 0x4, R4 ;  /* 0x0000000403047825 */ /* 0x004fe200078e0004 */
[----:B------:R-:W-:-:S03]  /*0240*/  ISETP.GE.AND P0, PT, R6, UR4, PT ;  /* 0x0000000406007c0c */ /* 0x000fc6000bf06270 */
[C---:B------:R-:W-:Y:S01]  /*0250*/  VIADD R8, R3.reuse, 0x6 ;  /* 0x0000000603087836 */ /* 0x040fe20000000000 */
[----:B---3--:R-:W2:Y:S01]  /*0260*/  @!P3 LDG.E R2, desc[UR8][R4.64] ;  /* 0x000000080402b981 */ /* 0x008ea2000c1e1900 */
[C---:B------:R-:W-:Y:S02]  /*0270*/  VIADD R6, R3.reuse, 0x7 ;  /* 0x0000000703067836 */ /* 0x040fe40000000000 */
[----:B------:R-:W-:Y:S01]  /*0280*/  VIADD R7, R3, 0x5 ;  /* 0x0000000503077836 */ /* 0x000fe20000000000 */
[----:B------:R-:W-:Y:S01]  /*0290*/  ISETP.GE.AND P2, PT, R8, UR4, PT ;  /* 0x0000000408007c0c */ /* 0x000fe2000bf46270 */
[----:B------:R-:W3:Y:S01]  /*02a0*/  @!P5 LDG.E R12, desc[UR8][R4.64+0x8] ;  /* 0x00000808040cd981 */ /* 0x000ee2000c1e1900 */
[----:B------:R-:W-:Y:S01]  /*02b0*/  ISETP.GE.AND P3, PT, R6, UR4, PT ;  /* 0x0000000406007c0c */ /* 0x000fe2000bf66270 */
[----:B------:R-:W-:Y:S01]  /*02c0*/  IMAD.MOV.U32 R6, RZ, RZ, 0x7fffffff ;  /* 0x7fffffffff067424 */ /* 0x000fe200078e00ff */
[----:B------:R-:W-:Y:S01]  /*02d0*/  ISETP.GE.AND P1, PT, R7, UR4, PT ;  /* 0x0000000407007c0c */ /* 0x000fe2000bf26270 */
[----:B------:R-:W-:Y:S01]  /*02e0*/  VIADD R7, R3, 0x8 ;  /* 0x0000000803077836 */ /* 0x000fe20000000000 */
[----:B------:R-:W5:Y:S04]  /*02f0*/  @!P0 LDG.E R14, desc[UR8][R4.64+0x10] ;  /* 0x00001008040e8981 */ /* 0x000f68000c1e1900 */
[----:B------:R-:W5:Y:S01]  /*0300*/  @!P4 LDG.E R6, desc[UR8][R4.64+0x4] ;  /* 0x000004080406c981 */ /* 0x000f62000c1e1900 */
[----:B------:R-:W-:Y:S01]  /*0310*/  ISETP.GE.AND P4, PT, R7, UR4, PT ;  /* 0x0000000407007c0c */ /* 0x000fe2000bf86270 */
[----:B------:R-:W-:-:S02]  /*0320*/  VIADD R7, R3, 0xb ;  /* 0x0000000b03077836 */ /* 0x000fc40000000000 */
[----:B------:R-:W5:Y:S01]  /*0330*/  @!P2 LDG.E R16, desc[UR8][R4.64+0x18] ;  /* 0x000018080410a981 */ /* 0x000f62000c1e1900 */
[----:B------:R-:W-:Y:S02]  /*0340*/  VIADD R8, R3, 0x9 ;  /* 0x0000000903087836 */ /* 0x000fe40000000000 */
[----:B------:R-:W-:Y:S01]  /*0350*/  ISETP.GE.AND P2, PT, R7, UR4, PT ;  /* 0x0000000407007c0c */ /* 0x000fe2000bf46270 */
[C---:B------:R-:W-:Y:S01]  /*0360*/  VIADD R7, R3.reuse, 0xd ;  /* 0x0000000d03077836 */ /* 0x040fe20000000000 */
[----:B------:R-:W5:Y:S01]  /*0370*/  @!P1 LDG.E R15, desc[UR8][R4.64+0x14] ;  /* 0x00001408040f9981 */ /* 0x000f62000c1e1900 */
[----:B------:R-:W-:Y:S01]  /*0380*/  ISETP.GE.AND P5, PT, R8, UR4, PT ;  /* 0x0000000408007c0c */ /* 0x000fe2000bfa6270 */
[----:B------:R-:W-:Y:S02]  /*0390*/  VIADD R8, R3, 0xc ;  /* 0x0000000c03087836 */ /* 0x000fe40000000000 */
[----:B------:R-:W-:Y:S01]  /*03a0*/  ISETP.GE.AND P0, PT, R7, UR4, PT ;  /* 0x0000000407007c0c */ /* 0x000fe2000bf06270 */
[C---:B------:R-:W-:Y:S01]  /*03b0*/  VIADD R7, R3.reuse, 0xe ;  /* 0x0000000e03077836 */ /* 0x040fe20000000000 */
[----:B------:R-:W5:Y:S01]  /*03c0*/  @!P3 LDG.E R17, desc[UR8][R4.64+0x1c] ;  /* 0x00001c080411b981 */ /* 0x000f62000c1e1900 */
[----:B------:R-:W-:Y:S01]  /*03d0*/  VIADD R9, R3, 0xa ;  /* 0x0000000a03097836 */ /* 0x000fe20000000000 */
[----:B------:R-:W-:-:S02]  /*03e0*/  ISETP.GE.AND P1, PT, R8, UR4, PT ;  /* 0x0000000408007c0c */ /* 0x000fc4000bf26270 */
[----:B------:R-:W-:Y:S01]  /*03f0*/  ISETP.GE.AND P3, PT, R7, UR4, PT ;  /* 0x0000000407007c0c */ /* 0x000fe2000bf66270 */
[----:B------:R-:W-:Y:S01]  /*0400*/  VIADD R7, R3, 0xf ;  /* 0x0000000f03077836 */ /* 0x000fe20000000000 */
[----:B------:R-:W5:Y:S01]  /*0410*/  @!P6 LDG.E R13, desc[UR8][R4.64+0xc] ;  /* 0x00000c08040de981 */ /* 0x000f62000c1e1900 */
[----:B------:R-:W-:Y:S01]  /*0420*/  ISETP.GE.AND P6, PT, R9, UR4, PT ;  /* 0x0000000409007c0c */ /* 0x000fe2000bfc6270 */
[----:B------:R-:W-:Y:S02]  /*0430*/  VIADD R8, R3, 0x11 ;  /* 0x0000001103087836 */ /* 0x000fe40000000000 */
[----:B------:R-:W5:Y:S01]  /*0440*/  @!P4 LDG.E R18, desc[UR8][R4.64+0x20] ;  /* 0x000020080412c981 */ /* 0x000f62000c1e1900 */
[----:B------:R-:W-:Y:S01]  /*0450*/  ISETP.GE.AND P4, PT, R7, UR4, PT ;  /* 0x0000000407007c0c */ /* 0x000fe2000bf86270 */
[C---:B------:R-:W-:Y:S02]  /*0460*/  VIADD R7, R3.reuse, 0x10 ;  /* 0x0000001003077836 */ /* 0x040fe40000000000 */
[----:B------:R-:W-:Y:S01]  /*0470*/  VIADD R3, R3, 0x12 ;  /* 0x0000001203037836 */ /* 0x000fe20000000000 */
[----:B------:R-:W5:Y:S04]  /*0480*/  @!P2 LDG.E R21, desc[UR8][R4.64+0x2c] ;  /* 0x00002c080415a981 */ /* 0x000f68000c1e1900 */
[----:B------:R-:W5:Y:S01]  /*0490*/  @!P1 LDG.E R22, desc[UR8][R4.64+0x30] ;  /* 0x0000300804169981 */ /* 0x000f62000c1e1900 */
[----:B------:R-:W-:-:S02]  /*04a0*/  ISETP.GE.AND P1, PT, R8, UR4, PT ;  /* 0x0000000408007c0c */ /* 0x000fc4000bf26270 */
[----:B------:R-:W-:Y:S01]  /*04b0*/  ISETP.GE.AND P2, PT, R3, UR4, PT ;  /* 0x0000000403007c0c */ /* 0x000fe2000bf46270 */
[----:B------:R-:W5:Y:S01]  /*04c0*/  @!P0 LDG.E R23, desc[UR8][R4.64+0x34] ;  /* 0x0000340804178981 */ /* 0x000f62000c1e1900 */
[----:B------:R-:W-:Y:S01]  /*04d0*/  ISETP.GE.AND P0, PT, R7, UR4, PT ;  /* 0x0000000407007c0c */ /* 0x000fe2000bf06270 */
[----:B------:R-:W1:Y:S02]  /*04e0*/  LDCU.64 UR4, c[0x0][0x3a8] ;  /* 0x00007500ff0477ac */ /* 0x000e640008000a00 */
[----:B------:R-:W5:Y:S04]  /*04f0*/  @!P5 LDG.E R19, desc[UR8][R4.64+0x24] ;  /* 0x000024080413d981 */ /* 0x000f68000c1e1900 */
[----:B------:R-:W5:Y:S04]  /*0500*/  @!P6 LDG.E R20, desc[UR8][R4.64+0x28] ;  /* 0x000028080414e981 */ /* 0x000f68000c1e1900 */
[----:B------:R-:W5:Y:S04]  /*0510*/  @!P3 LDG.E R24, desc[UR8][R4.64+0x38] ;  /* 0x000038080418b981 */ /* 0x000f68000c1e1900 */
[----:B------:R-:W5:Y:S04]  /*0520*/  @!P4 LDG.E R25, desc[UR8][R4.64+0x3c] ;  /* 0x00003c080419c981 */ /* 0x000f68000c1e1900 */
[----:B------:R-:W5:Y:S04]  /*0530*/  @!P0 LDG.E R26, desc[UR8][R4.64+0x40] ;  /* 0x00004008041a8981 */ /* 0x000f68000c1e1900 */
[----:B------:R-:W5:Y:S04]  /*0540*/  @!P1 LDG.E R28, desc[UR8][R4.64+0x44] ;  /* 0x00004408041c9981 */ /* 0x000f68000c1e1900 */
[----:B------:R0:W5:Y:S01]  /*0550*/  @!P2 LDG.E R30, desc[UR8][R4.64+0x48] ;  /* 0x00004808041ea981 */ /* 0x000162000c1e1900 */
[----:B------:R-:W-:Y:S01]  /*0560*/  IMAD.MOV.U32 R8, RZ, RZ, -0x1 ;  /* 0xffffffffff087424 */ /* 0x000fe200078e00ff */
[----:B-1----:R-:W-:-:S02]  /*0570*/  UIADD3 UR7, UPT, UPT, UR4, 0x6, URZ ;  /* 0x0000000604077890 */ /* 0x002fc4000fffe0ff */
[----:B------:R-:W-:-:S03]  /*0580*/  UIADD3 UR5, UPT, UPT, -UR4, UR5, URZ ;  /* 0x0000000504057290 */ /* 0x000fc6000fffe1ff */
[----:B------:R-:W-:Y:S02]  /*0590*/  UMOV UR4, 0x400 ;  /* 0x0000040000047882 */ /* 0x000fe40000000000 */
[----:B----4-:R-:W-:Y:S01]  /*05a0*/  ULEA UR4, UR6, UR4, 0x18 ;  /* 0x0000000406047291 */ /* 0x010fe2000f8ec0ff */
[----:B------:R-:W-:-:S05]  /*05b0*/  SHF.R.U32.HI R105, RZ, 0x5, R0 ;  /* 0x00000005ff697819 */ /* 0x000fca0000011600 */
[----:B------:R-:W-:-:S05]  /*05c0*/  LEA R27, R0, UR4, 0x2 ;  /* 0x00000004001b7c11 */ /* 0x000fca000f8e10ff */
[----:B------:R-:W-:Y:S01]  /*05d0*/  IMAD R29, R0, 0x80, R27 ;  /* 0x00000080001d7824 */ /* 0x000fe200078e021b */
[----:B------:R-:W-:-:S03]  /*05e0*/  LEA R31, R105, UR4, 0x2 ;  /* 0x00000004691f7c11 */ /* 0x000fc6000f8e10ff */
[----:B------:R-:W-:Y:S01]  /*05f0*/  IMAD R33, R0, -0x38, R29 ;  /* 0xffffffc800217824 */ /* 0x000fe200078e021d */
[----:B------:R-:W-:Y:S01]  /*0600*/  BAR.SYNC.DEFER_BLOCKING 0x0 ;  /* 0x0000000000007b1d */ /* 0x000fe20000010000 */
[----:B--2---:R-:W-:-:S04]  /*0610*/  ISETP.GT.AND P0, PT, R2, -0x1, PT ;  /* 0xffffffff0200780c */ /* 0x004fc80003f04270 */
[----:B------:R-:W-:Y:S02]  /*0620*/  SEL R3, R8, 0x80000000, !P0 ;  /* 0x8000000008037807 */ /* 0x000fe40004000000 */
[----:B---3--:R-:W-:Y:S02]  /*0630*/  ISETP.GT.AND P2, PT, R12, -0x1, PT ;  /* 0xffffffff0c00780c */ /* 0x008fe40003f44270 */
[----:B-----5:R-:W-:-:S04]  /*0640*/  ISETP.GT.AND P1, PT, R6, -0x1, PT ;  /* 0xffffffff0600780c */ /* 0x020fc80003f24270 */
[----:B------:R-:W-:Y:S02]  /*0650*/  SEL R7, R8, 0x80000000, !P1 ;  /* 0x8000000008077807 */ /* 0x000fe40004800000 */
[----:B------:R-:W-:Y:S02]  /*0660*/  ISETP.GT.AND P1, PT, R14, -0x1, PT ;  /* 0xffffffff0e00780c */ /* 0x000fe40003f24270 */
[C---:B------:R-:W-:Y:S02]  /*0670*/  SEL R9, R8.reuse, 0x80000000, !P2 ;  /* 0x8000000008097807 */ /* 0x040fe40005000000 */
[----:B0-----:R-:W-:Y:S02]  /*0680*/  SEL R5, R8, 0x80000000, !P1 ;  /* 0x8000000008057807 */ /* 0x001fe40004800000 */
[----:B------:R-:W-:Y:S02]  /*0690*/  ISETP.GT.AND P2, PT, R15, -0x1, PT ;  /* 0xffffffff0f00780c */ /* 0x000fe40003f44270 */
[----:B------:R-:W-:-:S02]  /*06a0*/  LOP3.LUT R2, R3, R2, RZ, 0x3c, !PT ;  /* 0x0000000203027212 */ /* 0x000fc400078e3cff */
[----:B------:R-:W-:-:S04]  /*06b0*/  ISETP.GT.AND P0, PT, R13, -0x1, PT ;  /* 0xffffffff0d00780c */ /* 0x000fc80003f04270 */
[----:B------:R-:W-:Y:S02]  /*06c0*/  SEL R4, R8, 0x80000000, !P0 ;  /* 0x8000000008047807 */ /* 0x000fe40004000000 */
[----:B------:R-:W-:Y:S02]  /*06d0*/  ISETP.GT.AND P0, PT, R17, -0x1, PT ;  /* 0xffffffff1100780c */ /* 0x000fe40003f04270 */
[----:B------:R-:W-:Y:S02]  /*06e0*/  ISETP.GT.AND P1, PT, R18, -0x1, PT ;  /* 0xffffffff1200780c */ /* 0x000fe40003f24270 */
[----:B------:R-:W-:Y:S02]  /*06f0*/  LOP3.LUT R3, R7, R6, RZ, 0x3c, !PT ;  /* 0x0000000607037212 */ /* 0x000fe400078e3cff */
[----:B------:R-:W-:Y:S02]  /*0700*/  LOP3.LUT R13, R4, R13, RZ, 0x3c, !PT ;  /* 0x0000000d040d7212 */ /* 0x000fe400078e3cff */
[----:B------:R-:W-:-:S02]  /*0710*/  LOP3.LUT R14, R5, R14, RZ, 0x3c, !PT ;  /* 0x0000000e050e7212 */ /* 0x000fc400078e3cff */
[C---:B------:R-:W-:Y:S02]  /*0720*/  SEL R6, R8.reuse, 0x80000000, !P2 ;  /* 0x8000000008067807 */ /* 0x040fe40005000000 */
[C---:B------:R-:W-:Y:S02]  /*0730*/  SEL R4, R8.reuse, 0x80000000, !P0 ;  /* 0x8000000008047807 */ /* 0x040fe40004000000 */
[----:B------:R-:W-:Y:S02]  /*0740*/  SEL R5, R8, 0x80000000, !P1 ;  /* 0x8000000008057807 */ /* 0x000fe40004800000 */
[----:B------:R-:W-:Y:S02]  /*0750*/  ISETP.GT.AND P3, PT, R16, -0x1, PT ;  /* 0xffffffff1000780c */ /* 0x000fe40003f64270 */
[----:B------:R-:W-:Y:S02]  /*0760*/  ISETP.GT.AND P2, PT, R19, -0x1, PT ;  /* 0xffffffff1300780c */ /* 0x000fe40003f44270 */
[----:B------:R-:W-:-:S02]  /*0770*/  ISETP.GT.AND P0, PT, R20, -0x1, PT ;  /* 0xffffffff1400780c */ /* 0x000fc40003f04270 */
[----:B------:R-:W-:Y:S02]  /*0780*/  ISETP.GT.AND P1, PT, R21, -0x1, PT ;  /* 0xffffffff1500780c */ /* 0x000fe40003f24270 */
[----:B------:R-:W-:Y:S02]  /*0790*/  LOP3.LUT R15, R6, R15, RZ, 0x3c, !PT ;  /* 0x0000000f060f7212 */ /* 0x000fe400078e3cff */
[----:B------:R-:W-:Y:S02]  /*07a0*/  LOP3.LUT R17, R4, R17, RZ, 0x3c, !PT ;  /* 0x0000001104117212 */ /* 0x000fe400078e3cff */
[----:B------:R-:W-:Y:S02]  /*07b0*/  LOP3.LUT R18, R5, R18, RZ, 0x3c, !PT ;  /* 0x0000001205127212 */ /* 0x000fe400078e3cff */
[C---:B------:R-:W-:Y:S02]  /*07c0*/  SEL R7, R8.reuse, 0x80000000, !P3 ;  /* 0x8000000008077807 */ /* 0x040fe40005800000 */
[----:B------:R-:W-:-:S02]  /*07d0*/  SEL R6, R8, 0x80000000, !P2 ;  /* 0x8000000008067807 */ /* 0x000fc40005000000 */
[C---:B------:R-:W-:Y:S02]  /*07e0*/  SEL R5, R8.reuse, 0x80000000, !P0 ;  /* 0x8000000008057807 */ /* 0x040fe40004000000 */
        /* <DEDUP_REMOVED lines=12> */
[----:B------:R-:W-:Y:S02]  /*08b0*/  ISETP.GT.AND P1, PT, R28, -0x1, PT ;  /* 0xffffffff1c00780c */ /* 0x000fe40003f24270 */
[----:B------:R-:W-:Y:S02]  /*08c0*/  ISETP.GT.AND P2, PT, R30, -0x1, PT ;  /* 0xffffffff1e00780c */ /* 0x000fe40003f44270 */
[----:B------:R-:W-:Y:S02]  /*08d0*/  LOP3.LUT R12, R9, R12, RZ, 0x3c, !PT ;  /* 0x0000000c090c7212 */ /* 0x000fe400078e3cff */
[----:B------:R-:W-:Y:S02]  /*08e0*/  LOP3.LUT R19, R6, R19, RZ, 0x3c, !PT ;  /* 0x0000001306137212 */ /* 0x000fe400078e3cff */
[----:B------:R-:W-:-:S02]  /*08f0*/  LOP3.LUT R22, R7, R22, RZ, 0x3c, !PT ;  /* 0x0000001607167212 */ /* 0x000fc400078e3cff */
[----:B------:R-:W-:Y:S02]  /*0900*/  LOP3.LUT R24, R5, R24, RZ, 0x3c, !PT ;  /* 0x0000001805187212 */ /* 0x000fe400078e3cff */
[C---:B------:R-:W-:Y:S02]  /*0910*/  SEL R6, R8.reuse, 0x80000000, !P3 ;  /* 0x8000000008067807 */ /* 0x040fe40005800000 */
[C---:B------:R-:W-:Y:S02]  /*0920*/  SEL R5, R8.reuse, 0x80000000, !P0 ;  /* 0x8000000008057807 */ /* 0x040fe40004000000 */
[C---:B------:R-:W-:Y:S02]  /*0930*/  SEL R7, R8.reuse, 0x80000000, !P1 ;  /* 0x8000000008077807 */ /* 0x040fe40004800000 */
[----:B------:R-:W-:Y:S02]  /*0940*/  SEL R9, R8, 0x80000000, !P2 ;  /* 0x8000000008097807 */ /* 0x000fe40005000000 */
[----:B------:R-:W-:-:S02]  /*0950*/  LOP3.LUT R23, R6, R23, RZ, 0x3c, !PT ;  /* 0x0000001706177212 */ /* 0x000fc400078e3cff */
[----:B------:R-:W-:Y:S02]  /*0960*/  LOP3.LUT R25, R4, R25, RZ, 0x3c, !PT ;  /* 0x0000001904197212 */ /* 0x000fe400078e3cff */
[----:B------:R-:W-:Y:S02]  /*0970*/  LOP3.LUT R26, R5, R26, RZ, 0x3c, !PT ;  /* 0x0000001a051a7212 */ /* 0x000fe400078e3cff */
[----:B------:R-:W-:Y:S02]  /*0980*/  LOP3.LUT R28, R7, R28, RZ, 0x3c, !PT ;  /* 0x0000001c071c7212 */ /* 0x000fe400078e3cff */
[----:B------:R-:W-:-:S07]  /*0990*/  LOP3.LUT R30, R9, R30, RZ, 0x3c, !PT ;  /* 0x0000001e091e7212 */ /* 0x000fce00078e3cff */
.L_x_218:
[----:B------:R-:W-:Y:S01]  /*09a0*/  UISETP.LT.AND UP0, UPT, UR5, 0x6, UPT ;  /* 0x000000060500788c */ /* 0x000fe2000bf01270 */
[C---:B0-----:R-:W-:Y:S01]  /*09b0*/  ISETP.NE.AND P0, PT, R2.reuse, 0x7fffffff, PT ;  /* 0x7fffffff0200780c */ /* 0x041fe20003f05270 */
[----:B------:R-:W-:Y:S01]  /*09c0*/  UIADD3 UR6, UPT, UPT, UR7, -0x6, URZ ;  /* 0xfffffffa07067890 */ /* 0x000fe2000fffe0ff */
[----:B------:R-:W-:Y:S01]  /*09d0*/  STS [R27], RZ ;  /* 0x000000ff1b007388 */ /* 0x000fe20000000800 */
[----:B------:R-:W-:Y:S01]  /*09e0*/  USEL UR4, UR5, 0x6, UP0 ;  /* 0x0000000605047887 */ /* 0x000fe20008000000 */
[----:B--2---:R-:W-:Y:S01]  /*09f0*/  SEL R4, R2, 0x80000000, P0 ;  /* 0x8000000002047807 */ /* 0x004fe20000000000 */
[----:B------:R-:W-:Y:S01]  /*0a00*/  UISETP.GE.AND UP0, UPT, UR7, UR10, UPT ;  /* 0x0000000a0700728c */ /* 0x000fe2000bf06270 */
[----:B------:R-:W-:Y:S01]  /*0a10*/  STS [R27+0x400], RZ ;  /* 0x000400ff1b007388 */ /* 0x000fe20000000800 */
[----:B------:R-:W-:Y:S01]  /*0a20*/  UBMSK UR4, URZ, UR4 ;  /* 0x00000004ff04729b */ /* 0x000fe20008000000 */
[----:B------:R-:W-:Y:S02]  /*0a30*/  SHF.R.U32.HI R4, RZ, UR6, R4 ;  /* 0x00000006ff047c19 */ /* 0x000fe40008011604 */
[----:B------:R-:W-:Y:S01]  /*0a40*/  STS [R27+0x800], RZ ;  /* 0x000800ff1b007388 */ /* 0x000fe20000000800 */
[----:B------:R-:W-:-:S02]  /*0a50*/  ISETP.NE.AND P0, PT, R3, 0x7fffffff, PT ;  /* 0x7fffffff0300780c */ /* 0x000fc40003f05270 */
[----:B------:R-:W-:Y:S01]  /*0a60*/  LOP3.LUT R4, R4, UR4, RZ, 0xc0, !PT ;  /* 0x0000000404047c12 */ /* 0x000fe2000f8ec0ff */
[----:B------:R-:W-:Y:S01]  /*0a70*/  STS [R27+0xc00], RZ ;  /* 0x000c00ff1b007388 */ /* 0x000fe20000000800 */
[----:B------:R-:W-:Y:S02]  /*0a80*/  ISETP.NE.AND P1, PT, R104, 0x1f, PT ;  /* 0x0000001f6800780c */ /* 0x000fe40003f25270 */
[C---:B------:R-:W-:Y:S01]  /*0a90*/  ISETP.NE.AND P2, PT, R105.reuse, 0x6, PT ;  /* 0x000000066900780c */ /* 0x040fe20003f45270 */
[----:B------:R-:W-:Y:S01]  /*0aa0*/  IMAD.SHL.U32 R5, R4, 0x400, RZ ;  /* 0x0000040004057824 */ /* 0x000fe200078e00ff */
[----:B------:R-:W-:Y:S01]  /*0ab0*/  SHF.R.U32.HI R4, RZ, 0x4, R4 ;  /* 0x00000004ff047819 */ /* 0x000fe20000011604 */
[----:B------:R-:W-:Y:S01]  /*0ac0*/  STS [R27+0x1000], RZ ;  /* 0x001000ff1b007388 */ /* 0x000fe20000000800 */
[----:B------:R-:W-:Y:S02]  /*0ad0*/  ISETP.NE.AND P3, PT, R105, 0x7, PT ;  /* 0x000000076900780c */ /* 0x000fe40003f65270 */
[----:B------:R-:W-:Y:S01]  /*0ae0*/  LOP3.LUT R34, R5, 0x7c00, RZ, 0xc0, !PT ;  /* 0x00007c0005227812 */ /* 0x000fe200078ec0ff */
[----:B------:R-:W-:Y:S01]  /*0af0*/  STS [R27+0x1400], RZ ;  /* 0x001400ff1b007388 */ /* 0x000fe20000000800 */
[----:B------:R-:W-:-:S03]  /*0b00*/  LOP3.LUT R4, R4, 0xffffffe, RZ, 0xc0, !PT ;  /* 0x0ffffffe04047812 */ /* 0x000fc600078ec0ff */
[----:B------:R-:W-:Y:S01]  /*0b10*/  STS [R27+0x1800], RZ ;  /* 0x001800ff1b007388 */ /* 0x000fe20000000800 */
[----:B------:R-:W-:Y:S02]  /*0b20*/  IADD3 R34, PT, PT, R4, R27, R34 ;  /* 0x0000001b04227210 */ /* 0x000fe40007ffe022 */
[----:B------:R-:W-:Y:S01]  /*0b30*/  SEL R4, R3, 0x80000000, P0 ;  /* 0x8000000003047807 */ /* 0x000fe20000000000 */
[----:B------:R-:W-:Y:S01]  /*0b40*/  STS [R27+0x1c00], RZ ;  /* 0x001c00ff1b007388 */ /* 0x000fe20000000800 */
[----:B------:R-:W-:Y:S02]  /*0b50*/  ISETP.NE.AND P0, PT, R12, 0x7fffffff, PT ;  /* 0x7fffffff0c00780c */ /* 0x000fe40003f05270 */
[----:B------:R-:W-:Y:S01]  /*0b60*/  SHF.R.U32.HI R4, RZ, UR6, R4 ;  /* 0x00000006ff047c19 */ /* 0x000fe20008011604 */
[----:B------:R-:W-:Y:S03]  /*0b70*/  STS [R27+0x2000], RZ ;  /* 0x002000ff1b007388 */ /* 0x000fe60000000800 */
[----:B------:R-:W-:Y:S01]  /*0b80*/  LOP3.LUT R4, R4, UR4, RZ, 0xc0, !PT ;  /* 0x0000000404047c12 */ /* 0x000fe2000f8ec0ff */
[----:B------:R-:W-:Y:S04]  /*0b90*/  STS [R27+0x2400], RZ ;  /* 0x002400ff1b007388 */ /* 0x000fe80000000800 */
[----:B------:R-:W-:Y:S01]  /*0ba0*/  STS [R27+0x2800], RZ ;  /* 0x002800ff1b007388 */ /* 0x000fe20000000800 */
[----:B------:R-:W-:Y:S01]  /*0bb0*/  IMAD.SHL.U32 R5, R4, 0x400, RZ ;  /* 0x0000040004057824 */ /* 0x000fe200078e00ff */
[----:B------:R-:W-:-:S02]  /*0bc0*/  SHF.R.U32.HI R4, RZ, 0x4, R4 ;  /* 0x00000004ff047819 */ /* 0x000fc40000011604 */
[----:B------:R-:W-:Y:S02]  /*0bd0*/  STS [R27+0x2c00], RZ ;  /* 0x002c00ff1b007388 */ /* 0x000fe40000000800 */
[----:B------:R-:W-:Y:S02]  /*0be0*/  LOP3.LUT R36, R5, 0x7c00, RZ, 0xc0, !PT ;  /* 0x00007c0005247812 */ /* 0x000fe400078ec0ff */
        /* <DEDUP_REMOVED lines=36> */
[----:B------:R-:W0:Y:S02]  /*0e30*/  LDS.U16 R32, [R34] ;  /* 0x0000000022207984 */ /* 0x000e240000000400 */
[----:B0-----:R-:W-:-:S05]  /*0e40*/  VIADD R5, R32, 0x1 ;  /* 0x0000000120057836 */ /* 0x001fca0000000000 */
[----:B------:R0:W-:Y:S04]  /*0e50*/  STS.U16 [R34], R5 ;  /* 0x0000000522007388 */ /* 0x0001e80000000400 */
[----:B------:R-:W1:Y:S01]  /*0e60*/  LDS.U16 R37, [R36] ;  /* 0x0000000024257984 */ /* 0x000e620000000400 */
[----:B0-----:R-:W-:Y:S01]  /*0e70*/  IMAD.SHL.U32 R5, R4, 0x400, RZ ;  /* 0x0000040004057824 */ /* 0x001fe200078e00ff */
[----:B------:R-:W-:-:S04]  /*0e80*/  SHF.R.U32.HI R4, RZ, 0x4, R4 ;  /* 0x00000004ff047819 */ /* 0x000fc80000011604 */
[----:B------:R-:W-:Y:S02]  /*0e90*/  LOP3.LUT R40, R5, 0x7c00, RZ, 0xc0, !PT ;  /* 0x00007c0005287812 */ /* 0x000fe400078ec0ff */
[----:B------:R-:W-:-:S04]  /*0ea0*/  LOP3.LUT R4, R4, 0xffffffe, RZ, 0xc0, !PT ;  /* 0x0ffffffe04047812 */ /* 0x000fc800078ec0ff */
[----:B------:R-:W-:Y:S02]  /*0eb0*/  IADD3 R40, PT, PT, R4, R27, R40 ;  /* 0x0000001b04287210 */ /* 0x000fe40007ffe028 */
[----:B------:R-:W-:Y:S02]  /*0ec0*/  SEL R4, R14, 0x80000000, P0 ;  /* 0x800000000e047807 */ /* 0x000fe40000000000 */
[----:B------:R-:W-:Y:S02]  /*0ed0*/  ISETP.NE.AND P0, PT, R15, 0x7fffffff, PT ;  /* 0x7fffffff0f00780c */ /* 0x000fe40003f05270 */
[----:B------:R-:W-:-:S04]  /*0ee0*/  SHF.R.U32.HI R4, RZ, UR6, R4 ;  /* 0x00000006ff047c19 */ /* 0x000fc80008011604 */
[----:B------:R-:W-:-:S05]  /*0ef0*/  LOP3.LUT R4, R4, UR4, RZ, 0xc0, !PT ;  /* 0x0000000404047c12 */ /* 0x000fca000f8ec0ff */
[----:B------:R-:W-:Y:S01]  /*0f00*/  IMAD.SHL.U32 R6, R4, 0x400, RZ ;  /* 0x0000040004067824 */ /* 0x000fe200078e00ff */
[----:B------:R-:W-:-:S04]  /*0f10*/  SHF.R.U32.HI R4, RZ, 0x4, R4 ;  /* 0x00000004ff047819 */ /* 0x000fc80000011604 */
[----:B------:R-:W-:Y:S02]  /*0f20*/  LOP3.LUT R6, R6, 0x7c00, RZ, 0xc0, !PT ;  /* 0x00007c0006067812 */ /* 0x000fe400078ec0ff */
[----:B------:R-:W-:Y:S01]  /*0f30*/  LOP3.LUT R4, R4, 0xffffffe, RZ, 0xc0, !PT ;  /* 0x0ffffffe04047812 */ /* 0x000fe200078ec0ff */
[----:B-1----:R-:W-:-:S03]  /*0f40*/  VIADD R7, R37, 0x1 ;  /* 0x0000000125077836 */ /* 0x002fc60000000000 */
[----:B------:R-:W-:Y:S02]  /*0f50*/  IADD3 R42, PT, PT, R4, R27, R6 ;  /* 0x0000001b042a7210 */ /* 0x000fe40007ffe006 */
[----:B------:R-:W-:Y:S01]  /*0f60*/  STS.U16 [R36], R7 ;  /* 0x0000000724007388 */ /* 0x000fe20000000400 */
[----:B------:R-:W-:Y:S02]  /*0f70*/  SEL R4, R15, 0x80000000, P0 ;  /* 0x800000000f047807 */ /* 0x000fe40000000000 */
[----:B------:R-:W-:Y:S01]  /*0f80*/  ISETP.NE.AND P0, PT, R16, 0x7fffffff, PT ;  /* 0x7fffffff1000780c */ /* 0x000fe20003f05270 */
[----:B------:R-:W0:Y:S01]  /*0f90*/  LDS.U16 R39, [R38] ;  /* 0x0000000026277984 */ /* 0x000e220000000400 */
[----:B------:R-:W-:-:S04]  /*0fa0*/  SHF.R.U32.HI R4, RZ, UR6, R4 ;  /* 0x00000006ff047c19 */ /* 0x000fc80008011604 */
[----:B------:R-:W-:Y:S01]  /*0fb0*/  LOP3.LUT R4, R4, UR4, RZ, 0xc0, !PT ;  /* 0x0000000404047c12 */ /* 0x000fe2000f8ec0ff */
        /* <DEDUP_REMOVED lines=152> */
[----:B------:R-:W-:-:S04]  /*1940*/  SEL R4, R30, 0x80000000, P0 ;  /* 0x800000001e047807 */ /* 0x000fc80000000000 */
[----:B------:R-:W-:Y:S01]  /*1950*/  SHF.R.U32.HI R4, RZ, UR6, R4 ;  /* 0x00000006ff047c19 */ /* 0x000fe20008011604 */
[----:B------:R-:W0:Y:S03]  /*1960*/  S2UR UR6, SR_CgaCtaId ;  /* 0x00000000000679c3 */ /* 0x000e260000008800 */
[----:B------:R-:W-:Y:S01]  /*1970*/  LOP3.LUT R4, R4, UR4, RZ, 0xc0, !PT ;  /* 0x0000000404047c12 */ /* 0x000fe2000f8ec0ff */
[----:B------:R-:W-:-:S04]  /*1980*/  UMOV UR4, 0x400 ;  /* 0x0000040000047882 */ /* 0x000fc80000000000 */
[----:B------:R-:W-:Y:S01]  /*1990*/  IMAD.SHL.U32 R6, R4, 0x400, RZ ;  /* 0x0000040004067824 */ /* 0x000fe200078e00ff */
[----:B------:R-:W-:-:S04]  /*19a0*/  SHF.R.U32.HI R4, RZ, 0x4, R4 ;  /* 0x00000004ff047819 */ /* 0x000fc80000011604 */
[----:B------:R-:W-:Y:S02]  /*19b0*/  LOP3.LUT R6, R6, 0x7c00, RZ, 0xc0, !PT ;  /* 0x00007c0006067812 */ /* 0x000fe400078ec0ff */
[----:B------:R-:W-:Y:S01]  /*19c0*/  LOP3.LUT R4, R4, 0xffffffe, RZ, 0xc0, !PT ;  /* 0x0ffffffe04047812 */ /* 0x000fe200078ec0ff */
[----:B-1----:R-:W-:-:S03]  /*19d0*/  VIADD R7, R65, 0x1 ;  /* 0x0000000141077836 */ /* 0x002fc60000000000 */
[----:B------:R-:W-:Y:S02]  /*19e0*/  IADD3 R70, PT, PT, R4, R27, R6 ;  /* 0x0000001b04467210 */ /* 0x000fe40007ffe006 */
[----:B------:R-:W-:Y:S01]  /*19f0*/  STS.U16 [R64], R7 ;  /* 0x0000000740007388 */ /* 0x000fe20000000400 */
[----:B0-----:R-:W-:-:S03]  /*1a00*/  ULEA UR4, UR6, UR4, 0x18 ;  /* 0x0000000406047291 */ /* 0x001fc6000f8ec0ff */
[----:B------:R-:W0:Y:S02]  /*1a10*/  LDS.U16 R67, [R66] ;  /* 0x0000000042437984 */ /* 0x000e240000000400 */
[----:B0-----:R-:W-:-:S05]  /*1a20*/  VIADD R5, R67, 0x1 ;  /* 0x0000000143057836 */ /* 0x001fca0000000000 */
[----:B------:R-:W-:Y:S04]  /*1a30*/  STS.U16 [R66], R5 ;  /* 0x0000000542007388 */ /* 0x000fe80000000400 */
[----:B------:R-:W0:Y:S02]  /*1a40*/  LDS.U16 R69, [R68] ;  /* 0x0000000044457984 */ /* 0x000e240000000400 */
[----:B0-----:R-:W-:-:S05]  /*1a50*/  VIADD R7, R69, 0x1 ;  /* 0x0000000145077836 */ /* 0x001fca0000000000 */
[----:B------:R-:W-:Y:S04]  /*1a60*/  STS.U16 [R68], R7 ;  /* 0x0000000744007388 */ /* 0x000fe80000000400 */
[----:B------:R-:W0:Y:S02]  /*1a70*/  LDS.U16 R71, [R70] ;  /* 0x0000000046477984 */ /* 0x000e240000000400 */
[----:B0-----:R-:W-:-:S05]  /*1a80*/  VIADD R5, R71, 0x1 ;  /* 0x0000000147057836 */ /* 0x001fca0000000000 */
[----:B------:R-:W-:Y:S01]  /*1a90*/  STS.U16 [R70], R5 ;  /* 0x0000000546007388 */ /* 0x000fe20000000400 */
[----:B------:R-:W-:Y:S06]  /*1aa0*/  BAR.SYNC.DEFER_BLOCKING 0x0 ;  /* 0x0000000000007b1d */ /* 0x000fec0000010000 */
[----:B------:R-:W-:Y:S04]  /*1ab0*/  LDS R72, [R29] ;  /* 0x000000001d487984 */ /* 0x000fe80000000800 */
        /* <DEDUP_REMOVED lines=11> */
[----:B0-----:R-:W-:-:S03]  /*1b70*/  IMAD.IADD R73, R72, 0x1, R73 ;  /* 0x0000000148497824 */ /* 0x001fc600078e0249 */
[----:B------:R-:W0:Y:S01]  /*1b80*/  LDS R84, [R29+0x30] ;  /* 0x000030001d547984 */ /* 0x000e220000000800 */
[----:B-1----:R-:W-:-:S03]  /*1b90*/  IMAD.IADD R74, R74, 0x1, R73 ;  /* 0x000000014a4a7824 */ /* 0x002fc600078e0249 */
[----:B------:R-:W1:Y:S01]  /*1ba0*/  LDS R85, [R29+0x34] ;  /* 0x000034001d557984 */ /* 0x000e620000000800 */
[----:B--2---:R-:W-:-:S03]  /*1bb0*/  IMAD.IADD R75, R75, 0x1, R74 ;  /* 0x000000014b4b7824 */ /* 0x004fc600078e024a */
[----:B------:R-:W2:Y:S01]  /*1bc0*/  LDS R86, [R29+0x38] ;  /* 0x000038001d567984 */ /* 0x000ea20000000800 */
[----:B---3--:R-:W-:-:S03]  /*1bd0*/  IMAD.IADD R76, R76, 0x1, R75 ;  /* 0x000000014c4c7824 */ /* 0x008fc600078e024b */
[----:B------:R-:W3:Y:S01]  /*1be0*/  LDS R87, [R29+0x3c] ;  /* 0x00003c001d577984 */ /* 0x000ee20000000800 */
[----:B----4-:R-:W-:-:S03]  /*1bf0*/  IMAD.IADD R77, R77, 0x1, R76 ;  /* 0x000000014d4d7824 */ /* 0x010fc600078e024c */
[----:B------:R-:W4:Y:S01]  /*1c00*/  LDS R88, [R29+0x40] ;  /* 0x000040001d587984 */ /* 0x000f220000000800 */
[----:B-----5:R-:W-:-:S03]  /*1c10*/  IMAD.IADD R78, R78, 0x1, R77 ;  /* 0x000000014e4e7824 */ /* 0x020fc600078e024d */
[----:B------:R-:W5:Y:S01]  /*1c20*/  LDS R89, [R29+0x44] ;  /* 0x000044001d597984 */ /* 0x000f620000000800 */
[----:B------:R-:W-:-:S03]  /*1c30*/  IMAD.IADD R79, R79, 0x1, R78 ;  /* 0x000000014f4f7824 */ /* 0x000fc600078e024e */
        /* <DEDUP_REMOVED lines=29> */
[----:B------:R-:W-:-:S04]  /*1e10*/  IMAD.IADD R94, R94, 0x1, R93 ;  /* 0x000000015e5e7824 */ /* 0x000fc800078e025d */
[----:B0-----:R-:W-:-:S04]  /*1e20*/  IMAD.IADD R95, R95, 0x1, R94 ;  /* 0x000000015f5f7824 */ /* 0x001fc800078e025e */
[----:B-1----:R-:W-:-:S04]  /*1e30*/  IMAD.IADD R96, R96, 0x1, R95 ;  /* 0x0000000160607824 */ /* 0x002fc800078e025f */
[----:B--2---:R-:W-:-:S04]  /*1e40*/  IMAD.IADD R97, R97, 0x1, R96 ;  /* 0x0000000161617824 */ /* 0x004fc800078e0260 */
[----:B---3--:R-:W-:-:S04]  /*1e50*/  IMAD.IADD R98, R98, 0x1, R97 ;  /* 0x0000000162627824 */ /* 0x008fc800078e0261 */
[----:B----4-:R-:W-:-:S04]  /*1e60*/  IMAD.IADD R99, R99, 0x1, R98 ;  /* 0x0000000163637824 */ /* 0x010fc800078e0262 */
[----:B-----5:R-:W-:-:S04]  /*1e70*/  IMAD.IADD R100, R100, 0x1, R99 ;  /* 0x0000000164647824 */ /* 0x020fc800078e0263 */
[----:B------:R-:W-:-:S04]  /*1e80*/  IMAD.IADD R101, R101, 0x1, R100 ;  /* 0x0000000165657824 */ /* 0x000fc800078e0264 */
[----:B------:R-:W-:-:S04]  /*1e90*/  IMAD.IADD R102, R102, 0x1, R101 ;  /* 0x0000000166667824 */ /* 0x000fc800078e0265 */
[----:B------:R-:W-:-:S04]  /*1ea0*/  IMAD.IADD R103, R103, 0x1, R102 ;  /* 0x0000000167677824 */ /* 0x000fc800078e0266 */
[----:B------:R-:W-:-:S05]  /*1eb0*/  IMAD.IADD R106, R4, 0x1, R103 ;  /* 0x00000001046a7824 */ /* 0x000fca00078e0267 */
        /* <DEDUP_REMOVED lines=8> */
[----:B------:R-:W0:Y:S02]  /*1f40*/  SHFL.UP P0, R107, R108, 0x10, RZ ;  /* 0x060000006c6b7989 */ /* 0x000e2400000000ff */
[----:B0-----:R-:W-:Y:S01]  /*1f50*/  @P0 IMAD.IADD R107, R108, 0x1, R107 ;  /* 0x000000016c6b0824 */ /* 0x001fe200078e026b */
[----:B------:R-:W-:-:S03]  /*1f60*/  ISETP.NE.AND P0, PT, R105, 0x1, PT ;  /* 0x000000016900780c */ /* 0x000fc60003f05270 */
[----:B------:R-:W-:Y:S01]  /*1f70*/  IMAD.IADD R106, R107, 0x1, -R106 ;  /* 0x000000016b6a7824 */ /* 0x000fe200078e0a6a */
[----:B------:R-:W-:Y:S01]  /*1f80*/  @!P1 STS [R31+0x8400], R107 ;  /* 0x0084006b1f009388 */ /* 0x000fe20000000800 */
[----:B------:R-:W-:Y:S01]  /*1f90*/  BAR.SYNC.DEFER_BLOCKING 0x0 ;  /* 0x0000000000007b1d */ /* 0x000fe20000010000 */
[----:B------:R-:W-:-:S05]  /*1fa0*/  ISETP.NE.AND P1, PT, R105, 0x4, PT ;  /* 0x000000046900780c */ /* 0x000fca0003f25270 */
[----:B------:R-:W0:Y:S04]  /*1fb0*/  LDS.128 R4, [UR4+0x8400] ;  /* 0x00840004ff047984 */ /* 0x000e280008000c00 */
[----:B------:R-:W1:Y:S01]  /*1fc0*/  LDS.128 R8, [UR4+0x8410] ;  /* 0x00841004ff087984 */ /* 0x000e620008000c00 */
[C---:B0-----:R-:W-:Y:S01]  /*1fd0*/  SEL R35, R4.reuse, R35, !P0 ;  /* 0x0000002304237207 */ /* 0x041fe20004000000 */
[----:B------:R-:W-:Y:S01]  /*1fe0*/  IMAD.IADD R5, R4, 0x1, R5 ;  /* 0x0000000104057824 */ /* 0x000fe200078e0205 */
[----:B------:R-:W-:-:S03]  /*1ff0*/  ISETP.NE.AND P0, PT, R105, 0x2, PT ;  /* 0x000000026900780c */ /* 0x000fc60003f05270 */
[----:B------:R-:W-:Y:S01]  /*2000*/  IMAD.IADD R6, R6, 0x1, R5 ;  /* 0x0000000106067824 */ /* 0x000fe200078e0205 */
[----:B------:R-:W-:Y:S02]  /*2010*/  SEL R35, R5, R35, !P0 ;  /* 0x0000002305237207 */ /* 0x000fe40004000000 */
[----:B------:R-:W-:Y:S01]  /*2020*/  ISETP.NE.AND P0, PT, R105, 0x3, PT ;  /* 0x000000036900780c */ /* 0x000fe20003f05270 */
[----:B------:R-:W-:-:S03]  /*2030*/  IMAD.IADD R7, R7, 0x1, R6 ;  /* 0x0000000107077824 */ /* 0x000fc600078e0206 */
[----:B------:R-:W-:Y:S01]  /*2040*/  SEL R35, R6, R35, !P0 ;  /* 0x0000002306237207 */ /* 0x000fe20004000000 */
[----:B-1----:R-:W-:Y:S01]  /*2050*/  IMAD.IADD R8, R7, 0x1, R8 ;  /* 0x0000000107087824 */ /* 0x002fe200078e0208 */
[----:B------:R-:W-:Y:S02]  /*2060*/  ISETP.NE.AND P0, PT, R105, 0x5, PT ;  /* 0x000000056900780c */ /* 0x000fe40003f05270 */
[----:B------:R-:W-:Y:S01]  /*2070*/  SEL R35, R7, R35, !P1 ;  /* 0x0000002307237207 */ /* 0x000fe20004800000 */
[----:B------:R-:W-:Y:S01]  /*2080*/  IMAD.IADD R9, R9, 0x1, R8 ;  /* 0x0000000109097824 */ /* 0x000fe200078e0208 */
[----:B------:R-:W-:Y:S02]  /*2090*/  ISETP.NE.AND P1, PT, R104, RZ, PT ;  /* 0x000000ff6800720c */ /* 0x000fe40003f25270 */
[----:B------:R-:W-:Y:S01]  /*20a0*/  SEL R35, R8, R35, !P0 ;  /* 0x0000002308237207 */ /* 0x000fe20004000000 */
[----:B------:R-:W-:Y:S01]  /*20b0*/  IMAD.IADD R10, R10, 0x1, R9 ;  /* 0x000000010a0a7824 */ /* 0x000fe200078e0209 */
[----:B------:R-:W-:-:S02]  /*20c0*/  ISETP.GT.U32.AND P0, PT, R0, 0x1f, PT ;  /* 0x0000001f0000780c */ /* 0x000fc40003f04070 */
[----:B------:R-:W-:Y:S01]  /*20d0*/  SEL R35, R9, R35, !P2 ;  /* 0x0000002309237207 */ /* 0x000fe20005000000 */
[----:B------:R-:W-:Y:S01]  /*20e0*/  IMAD.IADD R11, R11, 0x1, R10 ;  /* 0x000000010b0b7824 */ /* 0x000fe200078e020a */
[----:B------:R-:W-:Y:S02]  /*20f0*/  ISETP.GT.U32.OR P2, PT, R0, 0x1f, P1 ;  /* 0x0000001f0000780c */ /* 0x000fe40000f44470 */
[----:B------:R-:W-:Y:S02]  /*2100*/  SEL R4, R106, RZ, P1 ;  /* 0x000000ff6a047207 */ /* 0x000fe40000800000 */
[----:B------:R-:W-:-:S05]  /*2110*/  SEL R35, R10, R35, !P3 ;  /* 0x000000230a237207 */ /* 0x000fca0005800000 */
[----:B------:R-:W-:Y:S01]  /*2120*/  @P0 IMAD.IADD R106, R35, 0x1, R4 ;  /* 0x00000001236a0824 */ /* 0x000fe200078e0204 */
[----:B------:R-:W-:-:S03]  /*2130*/  ISETP.NE.AND P0, PT, R0, RZ, PT ;  /* 0x000000ff0000720c */ /* 0x000fc60003f05270 */
[----:B------:R-:W-:-:S05]  /*2140*/  @!P2 IMAD.U32 R106, R11, 0x10000, RZ ;  /* 0x000100000b6aa824 */ /* 0x000fca00078e00ff */
[----:B------:R-:W-:Y:S01]  /*2150*/  @!P2 STS [UR4+0x8428], R106 ;  /* 0x0084286aff00a988 */ /* 0x000fe20008000804 */
[----:B------:R-:W-:Y:S06]  /*2160*/  BAR.SYNC.DEFER_BLOCKING 0x0 ;  /* 0x0000000000007b1d */ /* 0x000fec0000010000 */
[----:B------:R-:W0:Y:S02]  /*2170*/  LDS R4, [UR4+0x8428] ;  /* 0x00842804ff047984 */ /* 0x000e240008000800 */
[----:B0-----:R-:W-:-:S05]  /*2180*/  SEL R5, R4, RZ, P0 ;  /* 0x000000ff04057207 */ /* 0x001fca0000000000 */
[----:B------:R-:W-:-:S04]  /*2190*/  IMAD.IADD R4, R5, 0x1, R106 ;  /* 0x0000000105047824 */ /* 0x000fc800078e026a */
[--C-:B------:R-:W-:Y:S01]  /*21a0*/  IMAD.IADD R72, R72, 0x1, R4.reuse ;  /* 0x0000000148487824 */ /* 0x100fe200078e0204 */
[----:B------:R-:W-:Y:S01]  /*21b0*/  STS [R29], R4 ;  /* 0x000000041d007388 */ /* 0x000fe20000000800 */
[--C-:B------:R-:W-:Y:S02]  /*21c0*/  IMAD.IADD R6, R73, 0x1, R4.reuse ;  /* 0x0000000149067824 */ /* 0x100fe400078e0204 */
[--C-:B------:R-:W-:Y:S01]  /*21d0*/  IMAD.IADD R74, R74, 0x1, R4.reuse ;  /* 0x000000014a4a7824 */ /* 0x100fe200078e0204 */
[----:B------:R-:W-:Y:S01]  /*21e0*/  STS [R29+0x4], R72 ;  /* 0x000004481d007388 */ /* 0x000fe20000000800 */
[--C-:B------:R-:W-:Y:S02]  /*21f0*/  IMAD.IADD R8, R75, 0x1, R4.reuse ;  /* 0x000000014b087824 */ /* 0x100fe400078e0204 */
[--C-:B------:R-:W-:Y:S01]  /*2200*/  IMAD.IADD R76, R76, 0x1, R4.reuse ;  /* 0x000000014c4c7824 */ /* 0x100fe200078e0204 */
[----:B------:R-:W-:Y:S01]  /*2210*/  STS [R29+0x8], R6 ;  /* 0x000008061d007388 */ /* 0x000fe20000000800 */
[----:B------:R-:W-:-:S02]  /*2220*/  IMAD.IADD R10, R77, 0x1, R4 ;  /* 0x000000014d0a7824 */ /* 0x000fc400078e0204 */
[--C-:B------:R-:W-:Y:S01]  /*2230*/  IMAD.IADD R78, R78, 0x1, R4.reuse ;  /* 0x000000014e4e7824 */ /* 0x100fe200078e0204 */
[----:B------:R-:W-:Y:S01]  /*2240*/  STS [R29+0xc], R74 ;  /* 0x00000c4a1d007388 */ /* 0x000fe20000000800 */
        /* <DEDUP_REMOVED lines=36> */
[----:B------:R-:W-:-:S03]  /*2490*/  IMAD.IADD R103, R103, 0x1, R4 ;  /* 0x0000000167677824 */ /* 0x000fc600078e0204 */
[----:B------:R-:W-:Y:S04]  /*24a0*/  STS [R29+0x40], R114 ;  /* 0x000040721d007388 */ /* 0x000fe80000000800 */
        /* <DEDUP_REMOVED lines=15> */
[----:B------:R-:W-:Y:S01]  /*25a0*/  STS [R29+0x80], R103 ;  /* 0x000080671d007388 */ /* 0x000fe20000000800 */
[----:B------:R-:W-:Y:S06]  /*25b0*/  BAR.SYNC.DEFER_BLOCKING 0x0 ;  /* 0x0000000000007b1d */ /* 0x000fec0000010000 */
[----:B------:R-:W0:Y:S04]  /*25c0*/  LDS.U16 R5, [R34] ;  /* 0x0000000022057984 */ /* 0x000e280000000400 */
[----:B------:R-:W1:Y:S04]  /*25d0*/  LDS.U16 R36, [R36] ;  /* 0x0000000024247984 */ /* 0x000e680000000400 */
[----:B------:R-:W2:Y:S04]  /*25e0*/  LDS.U16 R38, [R38] ;  /* 0x0000000026267984 */ /* 0x000ea80000000400 */
[----:B------:R-:W3:Y:S04]  /*25f0*/  LDS.U16 R40, [R40] ;  /* 0x0000000028287984 */ /* 0x000ee80000000400 */
[----:B------:R-:W4:Y:S04]  /*2600*/  LDS.U16 R42, [R42] ;  /* 0x000000002a2a7984 */ /* 0x000f280000000400 */
[----:B------:R-:W5:Y:S04]  /*2610*/  LDS.U16 R44, [R44] ;  /* 0x000000002c2c7984 */ /* 0x000f680000000400 */
[----:B------:R-:W5:Y:S04]  /*2620*/  LDS.U16 R46, [R46] ;  /* 0x000000002e2e7984 */ /* 0x000f680000000400 */
[----:B------:R-:W5:Y:S04]  /*2630*/  LDS.U16 R48, [R48] ;  /* 0x0000000030307984 */ /* 0x000f680000000400 */
[----:B------:R-:W5:Y:S04]  /*2640*/  LDS.U16 R50, [R50] ;  /* 0x0000000032327984 */ /* 0x000f680000000400 */
[----:B------:R-:W5:Y:S04]  /*2650*/  LDS.U16 R52, [R52] ;  /* 0x0000000034347984 */ /* 0x000f680000000400 */
[----:B------:R-:W5:Y:S01]  /*2660*/  LDS.U16 R54, [R54] ;  /* 0x0000000036367984 */ /* 0x000f620000000400 */
[----:B0-----:R-:W-:-:S03]  /*2670*/  IMAD.IADD R5, R32, 0x1, R5 ;  /* 0x0000000120057824 */ /* 0x001fc600078e0205 */
[----:B------:R-:W0:Y:S01]  /*2680*/  LDS.U16 R56, [R56] ;  /* 0x0000000038387984 */ /* 0x000e220000000400 */
[----:B-1----:R-:W-:-:S03]  /*2690*/  IMAD.IADD R36, R37, 0x1, R36 ;  /* 0x0000000125247824 */ /* 0x002fc600078e0224 */
[----:B------:R-:W1:Y:S01]  /*26a0*/  LDS.U16 R58, [R58] ;  /* 0x000000003a3a7984 */ /* 0x000e620000000400 */
[----:B--2---:R-:W-:-:S03]  /*26b0*/  IMAD.IADD R38, R39, 0x1, R38 ;  /* 0x0000000127267824 */ /* 0x004fc600078e0226 */
[----:B------:R-:W2:Y:S01]  /*26c0*/  LDS.U16 R60, [R60] ;  /* 0x000000003c3c7984 */ /* 0x000ea20000000400 */
[----:B---3--:R-:W-:-:S03]  /*26d0*/  IMAD.IADD R40, R41, 0x1, R40 ;  /* 0x0000000129287824 */ /* 0x008fc600078e0228 */
[----:B------:R-:W3:Y:S01]  /*26e0*/  LDS.U16 R62, [R62] ;  /* 0x000000003e3e7984 */ /* 0x000ee20000000400 */
[----:B----4-:R-:W-:-:S03]  /*26f0*/  IMAD.IADD R42, R43, 0x1, R42 ;  /* 0x000000012b2a7824 */ /* 0x010fc600078e022a */
[----:B------:R-:W4:Y:S01]  /*2700*/  LDS.U16 R64, [R64] ;  /* 0x0000000040407984 */ /* 0x000f220000000400 */
[----:B-----5:R-:W-:-:S03]  /*2710*/  IMAD.IADD R44, R45, 0x1, R44 ;  /* 0x000000012d2c7824 */ /* 0x020fc600078e022c */
[----:B------:R-:W5:Y:S01]  /*2720*/  LDS.U16 R66, [R66] ;  /* 0x0000000042427984 */ /* 0x000f620000000400 */
[----:B------:R-:W-:-:S03]  /*2730*/  IMAD.IADD R46, R47, 0x1, R46 ;  /* 0x000000012f2e7824 */ /* 0x000fc600078e022e */
[----:B------:R-:W5:Y:S01]  /*2740*/  LDS.U16 R68, [R68] ;  /* 0x0000000044447984 */ /* 0x000f620000000400 */
[----:B------:R-:W-:-:S03]  /*2750*/  IMAD.IADD R48, R49, 0x1, R48 ;  /* 0x0000000131307824 */ /* 0x000fc600078e0230 */
[----:B------:R-:W5:Y:S01]  /*2760*/  LDS.U16 R70, [R70] ;  /* 0x0000000046467984 */ /* 0x000f620000000400 */
[----:B------:R-:W-:Y:S02]  /*2770*/  IMAD.IADD R50, R51, 0x1, R50 ;  /* 0x0000000133327824 */ /* 0x000fe400078e0232 */
[----:B------:R-:W-:Y:S02]  /*2780*/  IMAD.IADD R52, R53, 0x1, R52 ;  /* 0x0000000135347824 */ /* 0x000fe400078e0234 */
[----:B------:R-:W-:Y:S02]  /*2790*/  IMAD.IADD R54, R55, 0x1, R54 ;  /* 0x0000000137367824 */ /* 0x000fe400078e0236 */
[----:B0-----:R-:W-:Y:S02]  /*27a0*/  IMAD.IADD R56, R57, 0x1, R56 ;  /* 0x0000000139387824 */ /* 0x001fe400078e0238 */
[----:B-1----:R-:W-:Y:S02]  /*27b0*/  IMAD.IADD R58, R59, 0x1, R58 ;  /* 0x000000013b3a7824 */ /* 0x002fe400078e023a */
[----:B--2---:R-:W-:-:S02]  /*27c0*/  IMAD.IADD R60, R61, 0x1, R60 ;  /* 0x000000013d3c7824 */ /* 0x004fc400078e023c */
[----:B---3--:R-:W-:Y:S02]  /*27d0*/  IMAD.IADD R62, R63, 0x1, R62 ;  /* 0x000000013f3e7824 */ /* 0x008fe400078e023e */
[----:B----4-:R-:W-:Y:S02]  /*27e0*/  IMAD.IADD R64, R65, 0x1, R64 ;  /* 0x0000000141407824 */ /* 0x010fe400078e0240 */
[----:B-----5:R-:W-:Y:S02]  /*27f0*/  IMAD.IADD R66, R67, 0x1, R66 ;  /* 0x0000000143427824 */ /* 0x020fe400078e0242 */
[----:B------:R-:W-:Y:S02]  /*2800*/  IMAD.IADD R68, R69, 0x1, R68 ;  /* 0x0000000145447824 */ /* 0x000fe400078e0244 */
[----:B------:R-:W-:Y:S01]  /*2810*/  IMAD.IADD R70, R71, 0x1, R70 ;  /* 0x0000000147467824 */ /* 0x000fe200078e0246 */
[----:B------:R-:W-:Y:S06]  /*2820*/  BAR.SYNC.DEFER_BLOCKING 0x0 ;  /* 0x0000000000007b1d */ /* 0x000fec0000010000 */
[----:B------:R-:W-:Y:S05]  /*2830*/  BRA.U UP0, `(.L_x_217) ;  /* 0x0000000100f87547 */ /* 0x000fea000b800000 */
[----:B------:R-:W-:Y:S01]  /*2840*/  LEA R5, R5, UR4, 0x2 ;  /* 0x0000000405057c11 */ /* 0x000fe2000f8e10ff */
[----:B------:R-:W-:Y:S01]  /*2850*/  UIADD3 UR7, UPT, UPT, UR7, 0x6, URZ ;  /* 0x0000000607077890 */ /* 0x000fe2000fffe0ff */
[----:B------:R-:W-:Y:S01]  /*2860*/  LEA R4, R36, UR4, 0x2 ;  /* 0x0000000424047c11 */ /* 0x000fe2000f8e10ff */
[----:B------:R-:W-:Y:S01]  /*2870*/  UIADD3 UR5, UPT, UPT, UR5, -0x6, URZ ;  /* 0xfffffffa05057890 */ /* 0x000fe2000fffe0ff */
[----:B------:R-:W-:Y:S01]  /*2880*/  LEA R7, R38, UR4, 0x2 ;  /* 0x0000000426077c11 */ /* 0x000fe2000f8e10ff */
[----:B------:R0:W-:Y:S01]  /*2890*/  STS [R5], R2 ;  /* 0x0000000205007388 */ /* 0x0001e20000000800 */
[----:B------:R-:W-:Y:S02]  /*28a0*/  LEA R6, R40, UR4, 0x2 ;  /* 0x0000000428067c11 */ /* 0x000fe4000f8e10ff */
[----:B------:R-:W-:Y:S01]  /*28b0*/  LEA R9, R42, UR4, 0x2 ;  /* 0x000000042a097c11 */ /* 0x000fe2000f8e10ff */
[----:B------:R1:W-:Y:S01]  /*28c0*/  STS [R4], R3 ;  /* 0x0000000304007388 */ /* 0x0003e20000000800 */
[----:B------:R-:W-:-:S02]  /*28d0*/  LEA R8, R44, UR4, 0x2 ;  /* 0x000000042c087c11 */ /* 0x000fc4000f8e10ff */
[----:B------:R-:W-:Y:S01]  /*28e0*/  LEA R11, R46, UR4, 0x2 ;  /* 0x000000042e0b7c11 */ /* 0x000fe2000f8e10ff */
[----:B------:R2:W-:Y:S01]  /*28f0*/  STS [R7], R12 ;  /* 0x0000000c07007388 */ /* 0x0005e20000000800 */
[----:B------:R-:W-:Y:S02]  /*2900*/  LEA R10, R48, UR4, 0x2 ;  /* 0x00000004300a7c11 */ /* 0x000fe4000f8e10ff */
[----:B0-----:R-:W-:Y:S01]  /*2910*/  LEA R5, R50, UR4, 0x2 ;  /* 0x0000000432057c11 */ /* 0x001fe2000f8e10ff */
[----:B------:R0:W-:Y:S01]  /*2920*/  STS [R6], R13 ;  /* 0x0000000d06007388 */ /* 0x0001e20000000800 */
[----:B------:R-:W-:Y:S02]  /*2930*/  LEA R2, R52, UR4, 0x2 ;  /* 0x0000000434027c11 */ /* 0x000fe4000f8e10ff */
[----:B-1----:R-:W-:Y:S01]  /*2940*/  LEA R3, R54, UR4, 0x2 ;  /* 0x0000000436037c11 */ /* 0x002fe2000f8e10ff */
[----:B------:R1:W-:Y:S01]  /*2950*/  STS [R9], R14 ;  /* 0x0000000e09007388 */ /* 0x0003e20000000800 */
[----:B------:R-:W-:-:S02]  /*2960*/  LEA R4, R56, UR4, 0x2 ;  /* 0x0000000438047c11 */ /* 0x000fc4000f8e10ff */
[----:B--2---:R-:W-:Y:S01]  /*2970*/  LEA R7, R58, UR4, 0x2 ;  /* 0x000000043a077c11 */ /* 0x004fe2000f8e10ff */
[----:B------:R2:W-:Y:S01]  /*2980*/  STS [R8], R15 ;  /* 0x0000000f08007388 */ /* 0x0005e20000000800 */
[----:B0-----:R-:W-:-:S03]  /*2990*/  LEA R6, R60, UR4, 0x2 ;  /* 0x000000043c067c11 */ /* 0x001fc6000f8e10ff */
[----:B------:R0:W-:Y:S01]  /*29a0*/  STS [R11], R16 ;  /* 0x000000100b007388 */ /* 0x0001e20000000800 */
[----:B-1----:R-:W-:-:S03]  /*29b0*/  LEA R9, R62, UR4, 0x2 ;  /* 0x000000043e097c11 */ /* 0x002fc6000f8e10ff */
[----:B------:R-:W-:Y:S01]  /*29c0*/  STS [R10], R17 ;  /* 0x000000110a007388 */ /* 0x000fe20000000800 */
[----:B--2---:R-:W-:-:S03]  /*29d0*/  LEA R8, R64, UR4, 0x2 ;  /* 0x0000000440087c11 */ /* 0x004fc6000f8e10ff */
[----:B------:R1:W-:Y:S01]  /*29e0*/  STS [R5], R18 ;  /* 0x0000001205007388 */ /* 0x0003e20000000800 */
[----:B0-----:R-:W-:-:S03]  /*29f0*/  LEA R11, R68, UR4, 0x2 ;  /* 0x00000004440b7c11 */ /* 0x001fc6000f8e10ff */
[----:B------:R0:W-:Y:S04]  /*2a00*/  STS [R2], R19 ;  /* 0x0000001302007388 */ /* 0x0001e80000000800 */
[----:B------:R2:W-:Y:S01]  /*2a10*/  STS [R3], R20 ;  /* 0x0000001403007388 */ /* 0x0005e20000000800 */
[----:B-1----:R-:W-:-:S03]  /*2a20*/  LEA R5, R66, UR4, 0x2 ;  /* 0x0000000442057c11 */ /* 0x002fc6000f8e10ff */
[----:B------:R2:W-:Y:S01]  /*2a30*/  STS [R4], R21 ;  /* 0x0000001504007388 */ /* 0x0005e20000000800 */
[----:B0-----:R-:W-:-:S03]  /*2a40*/  LEA R19, R70, UR4, 0x2 ;  /* 0x0000000446137c11 */ /* 0x001fc6000f8e10ff */
[----:B------:R2:W-:Y:S04]  /*2a50*/  STS [R7], R22 ;  /* 0x0000001607007388 */ /* 0x0005e80000000800 */
[----:B------:R2:W-:Y:S04]  /*2a60*/  STS [R6], R23 ;  /* 0x0000001706007388 */ /* 0x0005e80000000800 */
[----:B------:R2:W-:Y:S04]  /*2a70*/  STS [R9], R24 ;  /* 0x0000001809007388 */ /* 0x0005e80000000800 */
[----:B------:R2:W-:Y:S04]  /*2a80*/  STS [R8], R25 ;  /* 0x0000001908007388 */ /* 0x0005e80000000800 */
[----:B------:R2:W-:Y:S04]  /*2a90*/  STS [R5], R26 ;  /* 0x0000001a05007388 */ /* 0x0005e80000000800 */
[----:B------:R2:W-:Y:S04]  /*2aa0*/  STS [R11], R28 ;  /* 0x0000001c0b007388 */ /* 0x0005e80000000800 */
[----:B------:R2:W-:Y:S01]  /*2ab0*/  STS [R19], R30 ;  /* 0x0000001e13007388 */ /* 0x0005e20000000800 */
[----:B------:R-:W-:Y:S06]  /*2ac0*/  BAR.SYNC.DEFER_BLOCKING 0x0 ;  /* 0x0000000000007b1d */ /* 0x000fec0000010000 */
[----:B------:R2:W0:Y:S04]  /*2ad0*/  LDS R2, [R33] ;  /* 0x0000000021027984 */ /* 0x0004280000000800 */
[----:B------:R2:W1:Y:S04]  /*2ae0*/  LDS R3, [R33+0x4] ;  /* 0x0000040021037984 */ /* 0x0004680000000800 */
[----:B------:R2:W3:Y:S04]  /*2af0*/  LDS R12, [R33+0x8] ;  /* 0x00000800210c7984 */ /* 0x0004e80000000800 */
[----:B------:R2:W4:Y:S04]  /*2b00*/  LDS R13, [R33+0xc] ;  /* 0x00000c00210d7984 */ /* 0x0005280000000800 */
[----:B------:R2:W0:Y:S04]  /*2b10*/  LDS R14, [R33+0x10] ;  /* 0x00001000210e7984 */ /* 0x0004280000000800 */
        /* <DEDUP_REMOVED lines=13> */
[----:B------:R2:W0:Y:S01]  /*2bf0*/  LDS R30, [R33+0x48] ;  /* 0x00004800211e7984 */ /* 0x0004220000000800 */
[----:B------:R-:W-:Y:S06]  /*2c00*/  BAR.SYNC.DEFER_BLOCKING 0x0 ;  /* 0x0000000000007b1d */ /* 0x000fec0000010000 */
[----:B-1-34-:R-:W-:Y:S05]  /*2c10*/  BRA `(.L_x_218) ;  /* 0xffffffdc00607947 */ /* 0x01afea000383ffff */
.L_x_217:
[----:B------:R-:W-:Y:S01]  /*2c20*/  LEA R5, R5, UR4, 0x2 ;  /* 0x0000000405057c11 */ /* 0x000fe2000f8e10ff */
[----:B------:R-:W-:Y:S01]  /*2c30*/  IMAD R33, R0, -0x48, R33 ;  /* 0xffffffb800217824 */ /* 0x000fe200078e0221 */
[----:B------:R-:W-:Y:S01]  /*2c40*/  LEA R36, R36, UR4, 0x2 ;  /* 0x0000000424247c11 */ /* 0x000fe2000f8e10ff */
[----:B------:R-:W-:Y:S01]  /*2c50*/  VIADD R8, R0, 0x100 ;  /* 0x0000010000087836 */ /* 0x000fe20000000000 */
[----:B------:R-:W-:Y:S01]  /*2c60*/  LEA R7, R38, UR4, 0x2 ;  /* 0x0000000426077c11 */ /* 0x000fe2000f8e10ff */
[----:B------:R0:W-:Y:S01]  /*2c70*/  STS [R5], R2 ;  /* 0x0000000205007388 */ /* 0x0001e20000000800 */
[----:B------:R-:W-:Y:S01]  /*2c80*/  LEA R40, R40, UR4, 0x2 ;  /* 0x0000000428287c11 */ /* 0x000fe2000f8e10ff */
[----:B------:R-:W-:Y:S01]  /*2c90*/  VIADD R10, R0, 0x200 ;  /* 0x00000200000a7836 */ /* 0x000fe20000000000 */
        /* <DEDUP_REMOVED lines=11> */
[----:B------:R-:W-:Y:S01]  /*2d50*/  LEA R56, R56, UR4, 0x2 ;  /* 0x0000000438387c11 */ /* 0x000fe2000f8e10ff */
[----:B--2---:R-:W-:Y:S01]  /*2d60*/  VIADD R12, R0, 0x300 ;  /* 0x00000300000c7836 */ /* 0x004fe20000000000 */
[----:B------:R-:W-:Y:S01]  /*2d70*/  LEA R7, R58, UR4, 0x2 ;  /* 0x000000043a077c11 */ /* 0x000fe2000f8e10ff */
[----:B------:R2:W-:Y:S01]  /*2d80*/  STS [R44], R15 ;  /* 0x0000000f2c007388 */ /* 0x0005e20000000800 */
[----:B------:R-:W-:-:S02]  /*2d90*/  LEA R60, R60, UR4, 0x2 ;  /* 0x000000043c3c7c11 */ /* 0x000fc4000f8e10ff */
[----:B------:R-:W-:Y:S01]  /*2da0*/  LEA R64, R64, UR4, 0x2 ;  /* 0x0000000440407c11 */ /* 0x000fe2000f8e10ff */
[----:B------:R3:W-:Y:S01]  /*2db0*/  STS [R11], R16 ;  /* 0x000000100b007388 */ /* 0x0007e20000000800 */
[----:B0-----:R-:W-:Y:S02]  /*2dc0*/  LEA R13, R68, UR4, 0x2 ;  /* 0x00000004440d7c11 */ /* 0x001fe4000f8e10ff */
[----:B-1----:R-:W-:Y:S01]  /*2dd0*/  LEA R9, R62, UR4, 0x2 ;  /* 0x000000043e097c11 */ /* 0x002fe2000f8e10ff */
[----:B------:R-:W-:Y:S01]  /*2de0*/  STS [R48], R17 ;  /* 0x0000001130007388 */ /* 0x000fe20000000800 */
[----:B--2---:R-:W-:-:S03]  /*2df0*/  LEA R15, R70, UR4, 0x2 ;  /* 0x00000004460f7c11 */ /* 0x004fc6000f8e10ff */
[----:B------:R-:W-:Y:S01]  /*2e00*/  STS [R5], R18 ;  /* 0x0000001205007388 */ /* 0x000fe20000000800 */
[----:B---3--:R-:W-:Y:S01]  /*2e10*/  LEA R11, R66, UR4, 0x2 ;  /* 0x00000004420b7c11 */ /* 0x008fe2000f8e10ff */
[----:B------:R-:W0:Y:S02]  /*2e20*/  LDCU.64 UR4, c[0x0][0x3a0] ;  /* 0x00007400ff0477ac */ /* 0x000e240008000a00 */
[----:B------:R-:W-:Y:S04]  /*2e30*/  STS [R52], R19 ;  /* 0x0000001334007388 */ /* 0x000fe80000000800 */
[----:B------:R1:W-:Y:S04]  /*2e40*/  STS [R3], R20 ;  /* 0x0000001403007388 */ /* 0x0003e80000000800 */
[----:B------:R-:W-:Y:S04]  /*2e50*/  STS [R56], R21 ;  /* 0x0000001538007388 */ /* 0x000fe80000000800 */
[----:B------:R-:W-:Y:S01]  /*2e60*/  STS [R7], R22 ;  /* 0x0000001607007388 */ /* 0x000fe20000000800 */
[----:B-1----:R-:W1:Y:S03]  /*2e70*/  LDC.64 R2, c[0x0][0x388] ;  /* 0x0000e200ff027b82 */ /* 0x002e660000000a00 */
[----:B------:R-:W-:Y:S01]  /*2e80*/  STS [R60], R23 ;  /* 0x000000173c007388 */ /* 0x000fe20000000800 */
[----:B0-----:R-:W-:-:S02]  /*2e90*/  ISETP.GE.U32.AND P4, PT, R0, UR4, PT ;  /* 0x0000000400007c0c */ /* 0x001fc4000bf86070 */
[----:B------:R-:W-:Y:S01]  /*2ea0*/  ISETP.GE.U32.AND P1, PT, R8, UR4, PT ;  /* 0x0000000408007c0c */ /* 0x000fe2000bf26070 */
[----:B------:R-:W-:Y:S01]  /*2eb0*/  STS [R9], R24 ;  /* 0x0000001809007388 */ /* 0x000fe20000000800 */
[----:B------:R-:W-:Y:S02]  /*2ec0*/  ISETP.GE.U32.AND.EX P4, PT, RZ, UR5, PT, P4 ;  /* 0x00000005ff007c0c */ /* 0x000fe4000bf86140 */
[----:B------:R-:W-:Y:S01]  /*2ed0*/  ISETP.GE.U32.AND.EX P1, PT, RZ, UR5, PT, P1 ;  /* 0x00000005ff007c0c */ /* 0x000fe2000bf26110 */
[----:B------:R-:W-:Y:S01]  /*2ee0*/  STS [R64], R25 ;  /* 0x0000001940007388 */ /* 0x000fe20000000800 */
[----:B------:R-:W-:-:S03]  /*2ef0*/  ISETP.GE.U32.AND P2, PT, R10, UR4, PT ;  /* 0x000000040a007c0c */ /* 0x000fc6000bf46070 */
[----:B------:R0:W-:Y:S01]  /*2f00*/  STS [R11], R26 ;  /* 0x0000001a0b007388 */ /* 0x0001e20000000800 */
[----:B------:R-:W-:-:S03]  /*2f10*/  ISETP.GE.U32.AND.EX P2, PT, RZ, UR5, PT, P2 ;  /* 0x00000005ff007c0c */ /* 0x000fc6000bf46120 */
[----:B------:R-:W-:Y:S04]  /*2f20*/  STS [R13], R28 ;  /* 0x0000001c0d007388 */ /* 0x000fe80000000800 */
[----:B------:R2:W-:Y:S01]  /*2f30*/  STS [R15], R30 ;  /* 0x0000001e0f007388 */ /* 0x0005e20000000800 */
[----:B------:R-:W-:Y:S02]  /*2f40*/  @!P1 IMAD.MOV.U32 R10, RZ, RZ, -0x1 ;  /* 0xffffffffff0a9424 */ /* 0x000fe400078e00ff */
[----:B0-----:R-:W-:Y:S01]  /*2f50*/  @!P4 IMAD.MOV.U32 R11, RZ, RZ, -0x1 ;  /* 0xffffffffff0bc424 */ /* 0x001fe200078e00ff */
[----:B------:R-:W-:Y:S01]  /*2f60*/  BAR.SYNC.DEFER_BLOCKING 0x0 ;  /* 0x0000000000007b1d */ /* 0x000fe20000010000 */
[----:B-1----:R-:W-:-:S04]  /*2f70*/  IMAD.WIDE.U32 R2, R0, 0x4, R2 ;  /* 0x0000000400027825 */ /* 0x002fc800078e0002 */
[----:B--2---:R-:W-:Y:S01]  /*2f80*/  @!P2 IMAD.MOV.U32 R15, RZ, RZ, -0x1 ;  /* 0xffffffffff0fa424 */ /* 0x004fe200078e00ff */
[----:B------:R-:W0:Y:S04]  /*2f90*/  LDS R4, [R33] ;  /* 0x0000000021047984 */ /* 0x000e280000000800 */
[----:B------:R-:W1:Y:S04]  /*2fa0*/  LDS R5, [R33+0x400] ;  /* 0x0004000021057984 */ /* 0x000e680000000800 */
[----:B------:R-:W2:Y:S04]  /*2fb0*/  LDS R6, [R33+0x800] ;  /* 0x0008000021067984 */ /* 0x000ea80000000800 */
[----:B------:R-:W3:Y:S04]  /*2fc0*/  LDS R7, [R33+0xc00] ;  /* 0x000c000021077984 */ /* 0x000ee80000000800 */
[----:B------:R-:W-:Y:S04]  /*2fd0*/  LDS R9, [R33+0x1400] ;  /* 0x0014000021097984 */ /* 0x000fe80000000800 */
[----:B------:R-:W4:Y:S01]  /*2fe0*/  LDS R8, [R33+0x1000] ;  /* 0x0010000021087984 */ /* 0x000f220000000800 */
[----:B0-----:R-:W-:-:S04]  /*2ff0*/  @!P4 ISETP.GT.AND P0, PT, R4, -0x1, PT ;  /* 0xffffffff0400c80c */ /* 0x001fc80003f04270 */
[----:B------:R-:W-:Y:S02]  /*3000*/  @!P4 SEL R11, R11, 0x80000000, P0 ;  /* 0x800000000b0bc807 */ /* 0x000fe40000000000 */
[----:B------:R-:W-:Y:S01]  /*3010*/  ISETP.GE.U32.AND P0, PT, R12, UR4, PT ;  /* 0x000000040c007c0c */ /* 0x000fe2000bf06070 */
[C---:B------:R-:W-:Y:S01]  /*3020*/  VIADD R12, R0.reuse, 0x500 ;  /* 0x00000500000c7836 */ /* 0x040fe20000000000 */
[----:B------:R-:W-:Y:S02]  /*3030*/  @!P4 LOP3.LUT R11, R11, R4, RZ, 0x3c, !PT ;  /* 0x000000040b0bc212 */ /* 0x000fe400078e3cff */
[----:B------:R-:W-:Y:S02]  /*3040*/  LOP3.LUT R4, R0, 0x400, RZ, 0xfc, !PT ;  /* 0x0000040000047812 */ /* 0x000fe400078efcff */
[----:B------:R-:W-:Y:S01]  /*3050*/  ISETP.GE.U32.AND.EX P0, PT, RZ, UR5, PT, P0 ;  /* 0x00000005ff007c0c */ /* 0x000fe2000bf06100 */
[----:B------:R0:W-:Y:S01]  /*3060*/  @!P4 STG.E desc[UR8][R2.64], R11 ;  /* 0x0000000b0200c986 */ /* 0x0001e2000c101908 */
[----:B-1----:R-:W-:-:S02]  /*3070*/  @!P1 ISETP.GT.AND P3, PT, R5, -0x1, PT ;  /* 0xffffffff0500980c */ /* 0x002fc40003f64270 */
[----:B------:R-:W-:Y:S02]  /*3080*/  ISETP.GE.U32.AND P6, PT, R4, UR4, PT ;  /* 0x0000000404007c0c */ /* 0x000fe4000bfc6070 */
[----:B------:R-:W1:Y:S01]  /*3090*/  LDS R4, [R33+0x1800] ;  /* 0x0018000021047984 */ /* 0x000e620000000800 */
[----:B------:R-:W-:Y:S02]  /*30a0*/  @!P1 SEL R10, R10, 0x80000000, P3 ;  /* 0x800000000a0a9807 */ /* 0x000fe40001800000 */
[----:B--2---:R-:W-:Y:S02]  /*30b0*/  @!P2 ISETP.GT.AND P5, PT, R6, -0x1, PT ;  /* 0xffffffff0600a80c */ /* 0x004fe40003fa4270 */
[----:B------:R-:W-:Y:S01]  /*30c0*/  @!P1 LOP3.LUT R13, R10, R5, RZ, 0x3c, !PT ;  /* 0x000000050a0d9212 */ /* 0x000fe200078e3cff */
[----:B------:R-:W-:Y:S01]  /*30d0*/  VIADD R10, R0, 0x600 ;  /* 0x00000600000a7836 */ /* 0x000fe20000000000 */
[----:B------:R-:W-:Y:S01]  /*30e0*/  ISETP.GE.U32.AND P3, PT, R12, UR4, PT ;  /* 0x000000040c007c0c */ /* 0x000fe2000bf66070 */
[----:B------:R-:W-:Y:S01]  /*30f0*/  @!P0 IMAD.MOV.U32 R12, RZ, RZ, -0x1 ;  /* 0xffffffffff0c8424 */ /* 0x000fe200078e00ff */
[----:B------:R-:W-:Y:S01]  /*3100*/  ISETP.GE.U32.AND.EX P4, PT, RZ, UR5, PT, P6 ;  /* 0x00000005ff007c0c */ /* 0x000fe2000bf86160 */
[----:B------:R-:W2:Y:S01]  /*3110*/  LDS R5, [R33+0x1c00] ;  /* 0x001c000021057984 */ /* 0x000ea20000000800 */
[----:B------:R-:W-:-:S02]  /*3120*/  @!P2 SEL R15, R15, 0x80000000, P5 ;  /* 0x800000000f0fa807 */ /* 0x000fc40002800000 */
[----:B---3--:R-:W-:Y:S01]  /*3130*/  @!P0 ISETP.GT.AND P6, PT, R7, -0x1, PT ;  /* 0xffffffff0700880c */ /* 0x008fe20003fc4270 */
[----:B------:R3:W-:Y:S01]  /*3140*/  @!P1 STG.E desc[UR8][R2.64+0x400], R13 ;  /* 0x0004000d02009986 */ /* 0x0007e2000c101908 */
[----:B------:R-:W-:Y:S02]  /*3150*/  ISETP.GE.U32.AND.EX P3, PT, RZ, UR5, PT, P3 ;  /* 0x00000005ff007c0c */ /* 0x000fe4000bf66130 */
[----:B------:R-:W-:Y:S02]  /*3160*/  @!P2 LOP3.LUT R15, R15, R6, RZ, 0x3c, !PT ;  /* 0x000000060f0fa212 */ /* 0x000fe400078e3cff */
[----:B------:R-:W-:Y:S01]  /*3170*/  ISETP.GE.U32.AND P5, PT, R10, UR4, PT ;  /* 0x000000040a007c0c */ /* 0x000fe2000bfa6070 */
[----:B------:R-:W5:Y:S01]  /*3180*/  LDS R6, [R33+0x2000] ;  /* 0x0020000021067984 */ /* 0x000f620000000800 */
[----:B------:R-:W-:Y:S01]  /*3190*/  @!P0 SEL R10, R12, 0x80000000, P6 ;  /* 0x800000000c0a8807 */ /* 0x000fe20003000000 */
[----:B------:R-:W-:Y:S01]  /*31a0*/  @!P4 IMAD.MOV.U32 R14, RZ, RZ, -0x1 ;  /* 0xffffffffff0ec424 */ /* 0x000fe200078e00ff */
[----:B------:R-:W-:Y:S01]  /*31b0*/  ISETP.GE.U32.AND.EX P1, PT, RZ, UR5, PT, P5 ;  /* 0x00000005ff007c0c */ /* 0x000fe2000bf26150 */
[----:B------:R3:W-:Y:S01]  /*31c0*/  @!P2 STG.E desc[UR8][R2.64+0x800], R15 ;  /* 0x0008000f0200a986 */ /* 0x0007e2000c101908 */
[----:B0-----:R-:W-:Y:S01]  /*31d0*/  @!P0 LOP3.LUT R11, R10, R7, RZ, 0x3c, !PT ;  /* 0x000000070a0b8212 */ /* 0x001fe200078e3cff */
[----:B------:R-:W-:Y:S01]  /*31e0*/  VIADD R10, R0, 0x700 ;  /* 0x00000700000a7836 */ /* 0x000fe20000000000 */
[----:B----4-:R-:W-:Y:S01]  /*31f0*/  @!P4 ISETP.GT.AND P5, PT, R8, -0x1, PT ;  /* 0xffffffff0800c80c */ /* 0x010fe20003fa4270 */
[----:B------:R-:W0:Y:S01]  /*3200*/  LDS R7, [R33+0x2400] ;  /* 0x0024000021077984 */ /* 0x000e220000000800 */
[----:B------:R-:W-:Y:S01]  /*3210*/  @!P3 IMAD.MOV.U32 R16, RZ, RZ, -0x1 ;  /* 0xffffffffff10b424 */ /* 0x000fe200078e00ff */
[----:B------:R-:W-:-:S02]  /*3220*/  @!P3 ISETP.GT.AND P6, PT, R9, -0x1, PT ;  /* 0xffffffff0900b80c */ /* 0x000fc40003fc4270 */
[----:B------:R-:W-:Y:S01]  /*3230*/  ISETP.GE.U32.AND P2, PT, R10, UR4, PT ;  /* 0x000000040a007c0c */ /* 0x000fe2000bf46070 */
[----:B------:R4:W-:Y:S01]  /*3240*/  @!P0 STG.E desc[UR8][R2.64+0xc00], R11 ;  /* 0x000c000b02008986 */ /* 0x0009e2000c101908 */
[----:B------:R-:W-:Y:S02]  /*3250*/  @!P3 SEL R10, R16, 0x80000000, P6 ;  /* 0x80000000100ab807 */ /* 0x000fe40003000000 */
[----:B------:R-:W-:Y:S02]  /*3260*/  LOP3.LUT R12, R0, 0x800, RZ, 0xfc, !PT ;  /* 0x00000800000c7812 */ /* 0x000fe400078efcff */
[----:B---3--:R-:W-:Y:S02]  /*3270*/  @!P4 SEL R13, R14, 0x80000000, P5 ;  /* 0x800000000e0dc807 */ /* 0x008fe40002800000 */
[----:B------:R-:W-:Y:S01]  /*3280*/  @!P3 LOP3.LUT R15, R10, R9, RZ, 0x3c, !PT ;  /* 0x000000090a0fb212 */ /* 0x000fe200078e3cff */
[C---:B------:R-:W-:Y:S01]  /*3290*/  VIADD R9, R0.reuse, 0x900 ;  /* 0x0000090000097836 */ /* 0x040fe20000000000 */
[----:B------:R-:W-:Y:S01]  /*32a0*/  ISETP.GE.U32.AND.EX P2, PT, RZ, UR5, PT, P2 ;  /* 0x00000005ff007c0c */ /* 0x000fe2000bf46120 */
[----:B------:R-:W-:Y:S01]  /*32b0*/  VIADD R10, R0, 0xa00 ;  /* 0x00000a00000a7836 */ /* 0x000fe20000000000 */
[----:B------:R-:W-:Y:S01]  /*32c0*/  ISETP.GE.U32.AND P6, PT, R12, UR4, PT ;  /* 0x000000040c007c0c */ /* 0x000fe2000bfc6070 */
[----:B------:R-:W-:Y:S01]  /*32d0*/  @!P1 IMAD.MOV.U32 R12, RZ, RZ, -0x1 ;  /* 0xffffffffff0c9424 */ /* 0x000fe200078e00ff */
[----:B------:R-:W-:Y:S01]  /*32e0*/  @!P4 LOP3.LUT R13, R13, R8, RZ, 0x3c, !PT ;  /* 0x000000080d0dc212 */ /* 0x000fe200078e3cff */
[----:B------:R-:W-:Y:S01]  /*32f0*/  @!P3 STG.E desc[UR8][R2.64+0x1400], R15 ;  /* 0x0014000f0200b986 */ /* 0x000fe2000c101908 */
[----:B-1----:R-:W-:-:S02]  /*3300*/  @!P1 ISETP.GT.AND P5, PT, R4, -0x1, PT ;  /* 0xffffffff0400980c */ /* 0x002fc40003fa4270 */
[----:B------:R-:W-:Y:S01]  /*3310*/  ISETP.GE.U32.AND.EX P0, PT, RZ, UR5, PT, P6 ;  /* 0x00000005ff007c0c */ /* 0x000fe2000bf06160 */
[----:B------:R-:W1:Y:S01]  /*3320*/  LDS R8, [R33+0x2800] ;  /* 0x0028000021087984 */ /* 0x000e620000000800 */
[----:B------:R-:W-:Y:S02]  /*3330*/  ISETP.GE.U32.AND P6, PT, R9, UR4, PT ;  /* 0x0000000409007c0c */ /* 0x000fe4000bfc6070 */
[----:B------:R-:W-:Y:S01]  /*3340*/  @!P1 SEL R9, R12, 0x80000000, P5 ;  /* 0x800000000c099807 */ /* 0x000fe20002800000 */
[----:B------:R-:W-:Y:S01]  /*3350*/  VIADD R12, R0, 0xb00 ;  /* 0x00000b00000c7836 */ /* 0x000fe20000000000 */
[----:B------:R-:W-:Y:S01]  /*3360*/  ISETP.GE.U32.AND.EX P6, PT, RZ, UR5, PT, P6 ;  /* 0x00000005ff007c0c */ /* 0x000fe2000bfc6160 */
[----:B------:R3:W-:Y:S01]  /*3370*/  @!P4 STG.E desc[UR8][R2.64+0x1000], R13 ;  /* 0x0010000d0200c986 */ /* 0x0007e2000c101908 */
[----:B------:R-:W-:Y:S01]  /*3380*/  ISETP.GE.U32.AND P5, PT, R10, UR4, PT ;  /* 0x000000040a007c0c */ /* 0x000fe2000bfa6070 */
[----:B------:R-:W-:Y:S01]  /*3390*/  @!P2 IMAD.MOV.U32 R10, RZ, RZ, -0x1 ;  /* 0xffffffffff0aa424 */ /* 0x000fe200078e00ff */
[----:B----4-:R-:W-:-:S02]  /*33a0*/  @!P1 LOP3.LUT R11, R9, R4, RZ, 0x3c, !PT ;  /* 0x00000004090b9212 */ /* 0x010fc400078e3cff */
[----:B--2---:R-:W-:Y:S01]  /*33b0*/  @!P2 ISETP.GT.AND P3, PT, R5, -0x1, PT ;  /* 0xffffffff0500a80c */ /* 0x004fe20003f64270 */
[----:B------:R-:W2:Y:S01]  /*33c0*/  LDS R4, [R33+0x2c00] ;  /* 0x002c000021047984 */ /* 0x000ea20000000800 */
[----:B------:R-:W-:Y:S01]  /*33d0*/  @!P0 IMAD.MOV.U32 R14, RZ, RZ, -0x1 ;  /* 0xffffffffff0e8424 */ /* 0x000fe200078e00ff */
[----:B------:R-:W-:Y:S02]  /*33e0*/  ISETP.GE.U32.AND P4, PT, R12, UR4, PT ;  /* 0x000000040c007c0c */ /* 0x000fe4000bf86070 */
[----:B------:R4:W-:Y:S01]  /*33f0*/  @!P1 STG.E desc[UR8][R2.64+0x1800], R11 ;  /* 0x0018000b02009986 */ /* 0x0009e2000c101908 */
[----:B------:R-:W-:Y:S01]  /*3400*/  @!P2 SEL R10, R10, 0x80000000, P3 ;  /* 0x800000000a0aa807 */ /* 0x000fe20001800000 */
[----:B------:R-:W-:Y:S01]  /*3410*/  @!P6 IMAD.MOV.U32 R12, RZ, RZ, -0x1 ;  /* 0xffffffffff0ce424 */ /* 0x000fe200078e00ff */
[----:B-----5:R-:W-:Y:S01]  /*3420*/  @!P0 ISETP.GT.AND P1, PT, R6, -0x1, PT ;  /* 0xffffffff0600880c */ /* 0x020fe20003f24270 */
[----:B------:R-:W5:Y:S01]  /*3430*/  LDS R9, [R33+0x3000] ;  /* 0x0030000021097984 */ /* 0x000f620000000800 */
[----:B---3--:R-:W-:-:S02]  /*3440*/  @!P2 LOP3.LUT R13, R10, R5, RZ, 0x3c, !PT ;  /* 0x000000050a0da212 */ /* 0x008fc400078e3cff */
[----:B------:R-:W-:Y:S01]  /*3450*/  @!P0 SEL R5, R14, 0x80000000, P1 ;  /* 0x800000000e058807 */ /* 0x000fe20000800000 */
[C---:B------:R-:W-:Y:S01]  /*3460*/  VIADD R14, R0.reuse, 0xf00 ;  /* 0x00000f00000e7836 */ /* 0x040fe20000000000 */
[----:B0-----:R-:W-:Y:S01]  /*3470*/  @!P6 ISETP.GT.AND P3, PT, R7, -0x1, PT ;  /* 0xffffffff0700e80c */ /* 0x001fe20003f64270 */
[----:B------:R0:W-:Y:S01]  /*3480*/  @!P2 STG.E desc[UR8][R2.64+0x1c00], R13 ;  /* 0x001c000d0200a986 */ /* 0x0001e2000c101908 */
[----:B------:R-:W-:Y:S02]  /*3490*/  ISETP.GE.U32.AND.EX P5, PT, RZ, UR5, PT, P5 ;  /* 0x00000005ff007c0c */ /* 0x000fe4000bfa6150 */
[----:B----4-:R-:W-:Y:S01]  /*34a0*/  @!P0 LOP3.LUT R11, R5, R6, RZ, 0x3c, !PT ;  /* 0x00000006050b8212 */ /* 0x010fe200078e3cff */
[----:B------:R-:W-:Y:S01]  /*34b0*/  VIADD R5, R0, 0xd00 ;  /* 0x00000d0000057836 */ /* 0x000fe20000000000 */
[----:B------:R-:W-:Y:S01]  /*34c0*/  @!P6 SEL R6, R12, 0x80000000, P3 ;  /* 0x800000000c06e807 */ /* 0x000fe20001800000 */
[C---:B------:R-:W-:Y:S01]  /*34d0*/  VIADD R12, R0.reuse, 0xe00 ;  /* 0x00000e00000c7836 */ /* 0x040fe20000000000 */
[----:B------:R-:W-:Y:S01]  /*34e0*/  LOP3.LUT R10, R0, 0xc00, RZ, 0xfc, !PT ;  /* 0x00000c00000a7812 */ /* 0x000fe200078efcff */
[----:B------:R-:W-:Y:S01]  /*34f0*/  @!P0 STG.E desc[UR8][R2.64+0x2000], R11 ;  /* 0x0020000b02008986 */ /* 0x000fe2000c101908 */
[----:B------:R-:W-:-:S02]  /*3500*/  @!P6 LOP3.LUT R15, R6, R7, RZ, 0x3c, !PT ;  /* 0x00000007060fe212 */ /* 0x000fc400078e3cff */
[----:B------:R-:W-:Y:S01]  /*3510*/  ISETP.GE.U32.AND P3, PT, R5, UR4, PT ;  /* 0x0000000405007c0c */ /* 0x000fe2000bf66070 */
[----:B------:R-:W3:Y:S01]  /*3520*/  LDS R6, [R33+0x3800] ;  /* 0x0038000021067984 */ /* 0x000ee20000000800 */
[----:B------:R-:W-:Y:S01]  /*3530*/  ISETP.GE.U32.AND P1, PT, R10, UR4, PT ;  /* 0x000000040a007c0c */ /* 0x000fe2000bf26070 */
[----:B------:R-:W-:Y:S01]  /*3540*/  @!P5 IMAD.MOV.U32 R16, RZ, RZ, -0x1 ;  /* 0xffffffffff10d424 */ /* 0x000fe200078e00ff */
[----:B------:R-:W-:Y:S01]  /*3550*/  ISETP.GE.U32.AND.EX P2, PT, RZ, UR5, PT, P4 ;  /* 0x00000005ff007c0c */ /* 0x000fe2000bf46140 */
[----:B------:R-:W4:Y:S01]  /*3560*/  LDS R5, [R33+0x3400] ;  /* 0x0034000021057984 */ /* 0x000f220000000800 */
[----:B-1----:R-:W-:Y:S02]  /*3570*/  @!P5 ISETP.GT.AND P0, PT, R8, -0x1, PT ;  /* 0xffffffff0800d80c */ /* 0x002fe40003f04270 */
[----:B------:R-:W-:Y:S01]  /*3580*/  ISETP.GE.U32.AND.EX P1, PT, RZ, UR5, PT, P1 ;  /* 0x00000005ff007c0c */ /* 0x000fe2000bf26110 */
[----:B------:R-:W1:Y:S01]  /*3590*/  LDS R10, [R33+0x4000] ;  /* 0x00400000210a7984 */ /* 0x000e620000000800 */
[----:B0-----:R-:W-:-:S02]  /*35a0*/  @!P5 SEL R13, R16, 0x80000000, P0 ;  /* 0x80000000100dd807 */ /* 0x001fc40000000000 */
[----:B------:R-:W-:Y:S01]  /*35b0*/  ISETP.GE.U32.AND P0, PT, R12, UR4, PT ;  /* 0x000000040c007c0c */ /* 0x000fe2000bf06070 */
[----:B------:R-:W0:Y:S01]  /*35c0*/  LDS R7, [R33+0x3c00] ;  /* 0x003c000021077984 */ /* 0x000e220000000800 */
[----:B------:R-:W-:Y:S01]  /*35d0*/  @!P5 LOP3.LUT R13, R13, R8, RZ, 0x3c, !PT ;  /* 0x000000080d0dd212 */ /* 0x000fe200078e3cff */
[C---:B------:R-:W-:Y:S01]  /*35e0*/  VIADD R12, R0.reuse, 0x1100 ;  /* 0x00001100000c7836 */ /* 0x040fe20000000000 */
[----:B------:R-:W-:Y:S01]  /*35f0*/  LOP3.LUT R8, R0, 0x1000, RZ, 0xfc, !PT ;  /* 0x0000100000087812 */ /* 0x000fe200078efcff */
[----:B------:R-:W0:Y:S01]  /*3600*/  LDS R11, [R33+0x4400] ;  /* 0x00440000210b7984 */ /* 0x000e220000000800 */
[----:B------:R-:W-:Y:S01]  /*3610*/  @!P2 IMAD.MOV.U32 R17, RZ, RZ, -0x1 ;  /* 0xffffffffff11a424 */ /* 0x000fe200078e00ff */
[----:B------:R-:W-:Y:S02]  /*3620*/  ISETP.GE.U32.AND.EX P0, PT, RZ, UR5, PT, P0 ;  /* 0x00000005ff007c0c */ /* 0x000fe4000bf06100 */
[----:B------:R-:W-:Y:S01]  /*3630*/  @!P6 STG.E desc[UR8][R2.64+0x2400], R15 ;  /* 0x0024000f0200e986 */ /* 0x000fe2000c101908 */
[----:B--2---:R-:W-:-:S02]  /*3640*/  @!P2 ISETP.GT.AND P6, PT, R4, -0x1, PT ;  /* 0xffffffff0400a80c */ /* 0x004fc40003fc4270 */
[----:B------:R-:W-:Y:S01]  /*3650*/  ISETP.GE.U32.AND.EX P3, PT, RZ, UR5, PT, P3 ;  /* 0x00000005ff007c0c */ /* 0x000fe2000bf66130 */
[----:B------:R2:W-:Y:S01]  /*3660*/  @!P5 STG.E desc[UR8][R2.64+0x2800], R13 ;  /* 0x0028000d0200d986 */ /* 0x0005e2000c101908 */
[----:B------:R-:W-:Y:S01]  /*3670*/  ISETP.GE.U32.AND P5, PT, R8, UR4, PT ;  /* 0x0000000408007c0c */ /* 0x000fe2000bfa6070 */
[----:B------:R-:W-:Y:S01]  /*3680*/  @!P1 IMAD.MOV.U32 R8, RZ, RZ, -0x1 ;  /* 0xffffffffff089424 */ /* 0x000fe200078e00ff */
[----:B------:R-:W-:Y:S02]  /*3690*/  @!P2 SEL R17, R17, 0x80000000, P6 ;  /* 0x800000001111a807 */ /* 0x000fe40003000000 */
[----:B-----5:R-:W-:Y:S02]  /*36a0*/  @!P1 ISETP.GT.AND P6, PT, R9, -0x1, PT ;  /* 0xffffffff0900980c */ /* 0x020fe40003fc4270 */
[----:B------:R-:W-:Y:S02]  /*36b0*/  ISETP.GE.U32.AND P4, PT, R14, UR4, PT ;  /* 0x000000040e007c0c */ /* 0x000fe4000bf86070 */
[----:B------:R-:W-:-:S02]  /*36c0*/  @!P1 SEL R8, R8, 0x80000000, P6 ;  /* 0x8000000008089807 */ /* 0x000fc40003000000 */
[----:B------:R-:W-:Y:S01]  /*36d0*/  ISETP.GE.U32.AND.EX P5, PT, RZ, UR5, PT, P5 ;  /* 0x00000005ff007c0c */ /* 0x000fe2000bfa6150 */
[----:B--2---:R-:W-:Y:S01]  /*36e0*/  @!P0 IMAD.MOV.U32 R13, RZ, RZ, -0x1 ;  /* 0xffffffffff0d8424 */ /* 0x004fe200078e00ff */
[----:B------:R-:W-:Y:S02]  /*36f0*/  ISETP.GE.U32.AND.EX P4, PT, RZ, UR5, PT, P4 ;  /* 0x00000005ff007c0c */ /* 0x000fe4000bf86140 */
[----:B------:R-:W-:Y:S01]  /*3700*/  @!P1 LOP3.LUT R9, R8, R9, RZ, 0x3c, !PT ;  /* 0x0000000908099212 */ /* 0x000fe200078e3cff */
[----:B------:R-:W-:Y:S01]  /*3710*/  VIADD R8, R0, 0x1200 ;  /* 0x0000120000087836 */ /* 0x000fe20000000000 */
[----:B------:R-:W-:Y:S01]  /*3720*/  ISETP.GE.U32.AND P6, PT, R12, UR4, PT ;  /* 0x000000040c007c0c */ /* 0x000fe2000bfc6070 */
[----:B------:R-:W-:Y:S01]  /*3730*/  @!P3 IMAD.MOV.U32 R0, RZ, RZ, -0x1 ;  /* 0xffffffffff00b424 */ /* 0x000fe200078e00ff */
[----:B------:R-:W-:Y:S01]  /*3740*/  @!P2 LOP3.LUT R17, R17, R4, RZ, 0x3c, !PT ;  /* 0x000000041111a212 */ /* 0x000fe200078e3cff */
[----:B------:R2:W-:Y:S01]  /*3750*/  @!P1 STG.E desc[UR8][R2.64+0x3000], R9 ;  /* 0x0030000902009986 */ /* 0x0005e2000c101908 */
[----:B------:R-:W-:-:S02]  /*3760*/  ISETP.GE.U32.AND.EX P6, PT, RZ, UR5, PT, P6 ;  /* 0x00000005ff007c0c */ /* 0x000fc4000bfc6160 */
[----:B---3--:R-:W-:Y:S01]  /*3770*/  @!P0 ISETP.GT.AND P1, PT, R6, -0x1, PT ;  /* 0xffffffff0600880c */ /* 0x008fe20003f24270 */
[----:B------:R3:W-:Y:S01]  /*3780*/  @!P2 STG.E desc[UR8][R2.64+0x2c00], R17 ;  /* 0x002c00110200a986 */ /* 0x0007e2000c101908 */
[----:B----4-:R-:W-:Y:S01]  /*3790*/  @!P3 ISETP.GT.AND P2, PT, R5, -0x1, PT ;  /* 0xffffffff0500b80c */ /* 0x010fe20003f44270 */
[----:B------:R-:W-:Y:S01]  /*37a0*/  @!P5 IMAD.MOV.U32 R12, RZ, RZ, -0x1 ;  /* 0xffffffffff0cd424 */ /* 0x000fe200078e00ff */
[----:B------:R-:W-:Y:S01]  /*37b0*/  @!P0 SEL R13, R13, 0x80000000, P1 ;  /* 0x800000000d0d8807 */ /* 0x000fe20000800000 */
[----:B------:R-:W-:Y:S01]  /*37c0*/  @!P4 IMAD.MOV.U32 R4, RZ, RZ, -0x1 ;  /* 0xffffffffff04c424 */ /* 0x000fe200078e00ff */
[----:B-1----:R-:W-:Y:S02]  /*37d0*/  @!P5 ISETP.GT.AND P1, PT, R10, -0x1, PT ;  /* 0xffffffff0a00d80c */ /* 0x002fe40003f24270 */
[----:B------:R-:W-:Y:S02]  /*37e0*/  @!P3 SEL R0, R0, 0x80000000, P2 ;  /* 0x800000000000b807 */ /* 0x000fe40001000000 */
[----:B0-----:R-:W-:Y:S01]  /*37f0*/  @!P4 ISETP.GT.AND P2, PT, R7, -0x1, PT ;  /* 0xffffffff0700c80c */ /* 0x001fe20003f44270 */
[----:B------:R-:W-:Y:S01]  /*3800*/  @!P6 IMAD.MOV.U32 R14, RZ, RZ, -0x1 ;  /* 0xffffffffff0ee424 */ /* 0x000fe200078e00ff */
[----:B--2---:R-:W-:-:S02]  /*3810*/  @!P5 SEL R9, R12, 0x80000000, P1 ;  /* 0x800000000c09d807 */ /* 0x004fc40000800000 */
[----:B------:R-:W-:Y:S02]  /*3820*/  ISETP.GE.U32.AND P1, PT, R8, UR4, PT ;  /* 0x0000000408007c0c */ /* 0x000fe4000bf26070 */
[----:B------:R-:W-:Y:S02]  /*3830*/  @!P4 SEL R4, R4, 0x80000000, P2 ;  /* 0x800000000404c807 */ /* 0x000fe40001000000 */
[----:B------:R-:W-:Y:S02]  /*3840*/  @!P6 ISETP.GT.AND P2, PT, R11, -0x1, PT ;  /* 0xffffffff0b00e80c */ /* 0x000fe40003f44270 */
[----:B------:R-:W-:Y:S02]  /*3850*/  ISETP.GE.U32.AND.EX P1, PT, RZ, UR5, PT, P1 ;  /* 0x00000005ff007c0c */ /* 0x000fe4000bf26110 */
[----:B------:R-:W-:Y:S02]  /*3860*/  @!P3 LOP3.LUT R5, R0, R5, RZ, 0x3c, !PT ;  /* 0x000000050005b212 */ /* 0x000fe400078e3cff */
[----:B------:R-:W-:-:S02]  /*3870*/  @!P6 SEL R0, R14, 0x80000000, P2 ;  /* 0x800000000e00e807 */ /* 0x000fc40001000000 */
[----:B------:R-:W-:Y:S01]  /*3880*/  @!P0 LOP3.LUT R13, R13, R6, RZ, 0x3c, !PT ;  /* 0x000000060d0d8212 */ /* 0x000fe200078e3cff */
[----:B------:R3:W-:Y:S01]  /*3890*/  @!P3 STG.E desc[UR8][R2.64+0x3400], R5 ;  /* 0x003400050200b986 */ /* 0x0007e2000c101908 */
[----:B------:R-:W-:Y:S02]  /*38a0*/  @!P4 LOP3.LUT R7, R4, R7, RZ, 0x3c, !PT ;  /* 0x000000070407c212 */ /* 0x000fe400078e3cff */
[----:B------:R-:W-:Y:S01]  /*38b0*/  @!P5 LOP3.LUT R9, R9, R10, RZ, 0x3c, !PT ;  /* 0x0000000a0909d212 */ /* 0x000fe200078e3cff */
[----:B------:R3:W-:Y:S01]  /*38c0*/  @!P0 STG.E desc[UR8][R2.64+0x3800], R13 ;  /* 0x0038000d02008986 */ /* 0x0007e2000c101908 */
[----:B------:R-:W-:-:S03]  /*38d0*/  @!P6 LOP3.LUT R11, R0, R11, RZ, 0x3c, !PT ;  /* 0x0000000b000be212 */ /* 0x000fc600078e3cff */
[----:B------:R3:W-:Y:S04]  /*38e0*/  @!P4 STG.E desc[UR8][R2.64+0x3c00], R7 ;  /* 0x003c00070200c986 */ /* 0x0007e8000c101908 */
[----:B------:R3:W-:Y:S04]  /*38f0*/  @!P5 STG.E desc[UR8][R2.64+0x4000], R9 ;  /* 0x004000090200d986 */ /* 0x0007e8000c101908 */
[----:B------:R3:W-:Y:S01]  /*3900*/  @!P6 STG.E desc[UR8][R2.64+0x4400], R11 ;  /* 0x0044000b0200e986 */ /* 0x0007e2000c101908 */
[----:B------:R-:W-:Y:S05]  /*3910*/  @P1 EXIT ;  /* 0x000000000000194d */ /* 0x000fea0003800000 */
[----:B------:R-:W0:Y:S01]  /*3920*/  LDS R33, [R33+0x4800] ;  /* 0x0048000021217984 */ /* 0x000e220000000800 */
[----:B------:R-:W-:Y:S01]  /*3930*/  IMAD.MOV.U32 R0, RZ, RZ, -0x1 ;  /* 0xffffffffff007424 */ /* 0x000fe200078e00ff */
[----:B0-----:R-:W-:-:S04]  /*3940*/  ISETP.GT.AND P0, PT, R33, -0x1, PT ;  /* 0xffffffff2100780c */ /* 0x001fc80003f04270 */
[----:B------:R-:W-:-:S04]  /*3950*/  SEL R0, R0, 0x80000000, P0 ;  /* 0x8000000000007807 */ /* 0x000fc80000000000 */
[----:B---3--:R-:W-:-:S05]  /*3960*/  LOP3.LUT R5, R0, R33, RZ, 0x3c, !PT ;  /* 0x0000002100057212 */ /* 0x008fca00078e3cff */
[----:B------:R-:W-:Y:S01]  /*3970*/  STG.E desc[UR8][R2.64+0x4800], R5 ;  /* 0x0048000502007986 */ /* 0x000fe2000c101908 */
[----:B------:R-:W-:Y:S05]  /*3980*/  EXIT ;  /* 0x000000000000794d */ /* 0x000fea0003800000 */
.L_x_219:
        /* <DEDUP_REMOVED lines=15> */
.L_x_225:


//--------------------- .text._ZN3cub18CUB_300001_SM_10006detail11EmptyKernelIvEEvv --------------------------
	.section	.text._ZN3cub18CUB_300001_SM_10006detail11EmptyKernelIvEEvv,"ax",@progbits
	.align	128
        .global         _ZN3cub18CUB_300001_SM_10006detail11EmptyKernelIvEEvv
        .type           _ZN3cub18CUB_300001_SM_10006detail11EmptyKernelIvEEvv,@function
        .size           _ZN3cub18CUB_300001_SM_10006detail11EmptyKernelIvEEvv,(.L_x_226 - _ZN3cub18CUB_300001_SM_10006detail11EmptyKernelIvEEvv)
        .other          _ZN3cub18CUB_300001_SM_10006detail11EmptyKernelIvEEvv,@"STO_CUDA_ENTRY STV_DEFAULT"
_ZN3cub18CUB_300001_SM_10006detail11EmptyKernelIvEEvv:
.text._ZN3cub18CUB_300001_SM_10006detail11EmptyKernelIvEEvv:
[----:B------:R-:W-:Y:S01]  /*0000*/  LDC R1, c[0x0][0x37c] ;  /* 0x0000df00ff017b82 */ /* 0x000fe20000000800 */
[----:B------:R-:W-:Y:S05]  /*0010*/  EXIT ;  /* 0x000000000000794d */ /* 0x000fea0003800000 */
.L_x_220:
        /* <DEDUP_REMOVED lines=14> */
.L_x_226:


//--------------------- .text._Z17vector_add_kernelPKfS0_Pfm --------------------------
	.section	.text._Z17vector_add_kernelPKfS0_Pfm,"ax",@progbits
	.align	128
        .global         _Z17vector_add_kernelPKfS0_Pfm
        .type           _Z17vector_add_kernelPKfS0_Pfm,@function
        .size           _Z17vector_add_kernelPKfS0_Pfm,(.L_x_227 - _Z17vector_add_kernelPKfS0_Pfm)
        .other          _Z17vector_add_kernelPKfS0_Pfm,@"STO_CUDA_ENTRY STV_DEFAULT"
_Z17vector_add_kernelPKfS0_Pfm:
.text._Z17vector_add_kernelPKfS0_Pfm:
[----:B------:R-:W-:Y:S01]  /*0000*/  LDC R1, c[0x0][0x37c] ;  /* 0x0000df00ff017b82 */ /* 0x000fe20000000800 */
[----:B------:R-:W0:Y:S07]  /*0010*/  S2R R3, SR_TID.X ;  /* 0x0000000000037919 */ /* 0x000e2e0000002100 */
[----:B------:R-:W0:Y:S01]  /*0020*/  S2UR UR4, SR_CTAID.X ;  /* 0x00000000000479c3 */ /* 0x000e220000002500 */
[----:B------:R-:W1:Y:S07]  /*0030*/  LDCU.64 UR6, c[0x0][0x398] ;  /* 0x00007300ff0677ac */ /* 0x000e6e0008000a00 */
[----:B------:R-:W0:Y:S02]  /*0040*/  LDC R0, c[0x0][0x360] ;  /* 0x0000d800ff007b82 */ /* 0x000e240000000800 */
[----:B0-----:R-:W-:-:S05]  /*0050*/  IMAD R0, R0, UR4, R3 ;  /* 0x0000000400007c24 */ /* 0x001fca000f8e0203 */
[----:B-1----:R-:W-:Y:S02]  /*0060*/  ISETP.GE.U32.AND P0, PT, R0, UR6, PT ;  /* 0x0000000600007c0c */ /* 0x002fe4000bf06070 */
[----:B------:R-:W-:-:S04]  /*0070*/  SHF.R.S32.HI R3, RZ, 0x1f, R0 ;  /* 0x0000001fff037819 */ /* 0x000fc80000011400 */
[----:B------:R-:W-:-:S13]  /*0080*/  ISETP.GE.U32.AND.EX P0, PT, R3, UR7, PT, P0 ;  /* 0x0000000703007c0c */ /* 0x000fda000bf06100 */
[----:B------:R-:W-:Y:S05]  /*0090*/  @P0 EXIT ;  /* 0x000000000000094d */ /* 0x000fea0003800000 */
[----:B------:R-:W0:Y:S01]  /*00a0*/  LDCU.128 UR8, c[0x0][0x380] ;  /* 0x00007000ff0877ac */ /* 0x000e220008000c00 */
[C---:B------:R-:W-:Y:S01]  /*00b0*/  IMAD.SHL.U32 R6, R0.reuse, 0x4, RZ ;  /* 0x0000000400067824 */ /* 0x040fe200078e00ff */
[----:B------:R-:W-:Y:S01]  /*00c0*/  SHF.L.U64.HI R0, R0, 0x2, R3 ;  /* 0x0000000200007819 */ /* 0x000fe20000010203 */
[----:B------:R-:W1:Y:S01]  /*00d0*/  LDCU.64 UR4, c[0x0][0x358] ;  /* 0x00006b00ff0477ac */ /* 0x000e620008000a00 */
[----:B------:R-:W2:Y:S02]  /*00e0*/  LDCU.64 UR6, c[0x0][0x390] ;  /* 0x00007200ff0677ac */ /* 0x000ea40008000a00 */
[C---:B0-----:R-:W-:Y:S02]  /*00f0*/  IADD3 R4, P1, PT, R6.reuse, UR10, RZ ;  /* 0x0000000a06047c10 */ /* 0x041fe4000ff3e0ff */
[----:B------:R-:W-:Y:S02]  /*0100*/  IADD3 R2, P0, PT, R6, UR8, RZ ;  /* 0x0000000806027c10 */ /* 0x000fe4000ff1e0ff */
[----:B------:R-:W-:-:S02]  /*0110*/  IADD3.X R5, PT, PT, R0, UR11, RZ, P1, !PT ;  /* 0x0000000b00057c10 */ /* 0x000fc40008ffe4ff */
[----:B------:R-:W-:-:S04]  /*0120*/  IADD3.X R3, PT, PT, R0, UR9, RZ, P0, !PT ;  /* 0x0000000900037c10 */ /* 0x000fc800087fe4ff */
[----:B-1----:R-:W3:Y:S04]  /*0130*/  LDG.E R5, desc[UR4][R4.64] ;  /* 0x0000000404057981 */ /* 0x002ee8000c1e1900 */
[----:B------:R-:W3:Y:S01]  /*0140*/  LDG.E R2, desc[UR4][R2.64] ;  /* 0x0000000402027981 */ /* 0x000ee2000c1e1900 */
[----:B--2---:R-:W-:-:S04]  /*0150*/  IADD3 R6, P0, PT, R6, UR6, RZ ;  /* 0x0000000606067c10 */ /* 0x004fc8000ff1e0ff */
[----:B------:R-:W-:Y:S01]  /*0160*/  IADD3.X R7, PT, PT, R0, UR7, RZ, P0, !PT ;  /* 0x0000000700077c10 */ /* 0x000fe200087fe4ff */
[----:B---3--:R-:W-:-:S05]  /*0170*/  FADD R9, R2, R5 ;  /* 0x0000000502097221 */ /* 0x008fca0000000000 */
[----:B------:R-:W-:Y:S01]  /*0180*/  STG.E desc[UR4][R6.64], R9 ;  /* 0x0000000906007986 */ /* 0x000fe2000c101904 */
[----:B------:R-:W-:Y:S05]  /*0190*/  EXIT ;  /* 0x000000000000794d */ /* 0x000fea0003800000 */
.L_x_221:
        /* <DEDUP_REMOVED lines=14> */
.L_x_227:


//--------------------- .nv.shared._ZN3cub18CUB_300001_SM_10006detail10radix_sort29DeviceRadixSortOnesweepKernelINS1_5radix10policy_hubIfNS0_8NullTypeEyE10Policy1000ELNS0_9SortOrderE0EfS6_yiiNS1_21identity_decomposer_tEEEvPT5_SC_PT3_PKSD_PT1_PKSH_PT2_PKSL_T4_iiT6_ --------------------------
	.section	.nv.shared._ZN3cub18CUB_300001_SM_10006detail10radix_sort29DeviceRadixSortOnesweepKernelINS1_5radix10policy_hubIfNS0_8NullTypeEyE10Policy1000ELNS0_9SortOrderE0EfS6_yiiNS1_21identity_decomposer_tEEEvPT5_SC_PT3_PKSD_PT1_PKSH_PT2_PKSL_T4_iiT6_,"aw",@nobits
	.sectionflags	@""
	.align	16
.nv.shared._ZN3cub18CUB_300001_SM_10006detail10radix_sort29DeviceRadixSortOnesweepKernelINS1_5radix10policy_hubIfNS0_8NullTypeEyE10Policy1000ELNS0_9SortOrderE0EfS6_yiiNS1_21identity_decomposer_tEEEvPT5_SC_PT3_PKSD_PT1_PKSH_PT2_PKSL_T4_iiT6_:
	.zero		30720


//--------------------- .nv.shared.reserved.0     --------------------------
	.section	.nv.shared.reserved.0,"aw",@nobits
	.weak		__nv_reservedSMEM_offset_0_alias
	.size		__nv_reservedSMEM_offset_0_alias, 0, 64
	.other		__nv_reservedSMEM_offset_0_alias,@"STO_CUDA_RESERVED_SHARED STV_DEFAULT"
__nv_reservedSMEM_offset_0_alias:
	.zero		0
	.zero		64


//--------------------- .nv.global                --------------------------
	.section	.nv.global,"aw",@nobits
.nv.global:
	.type		_ZN34_INTERNAL_729ef2b4_4_k_cu_43cae01a6thrust24THRUST_300001_SM_1000_NS12placeholders2_8E,@object
	.size		_ZN34_INTERNAL_729ef2b4_4_k_cu_43cae01a6thrust24THRUST_300001_SM_1000_NS12placeholders2_8E,(_ZN34_INTERNAL_729ef2b4_4_k_cu_43cae01a4cuda3std3__436_GLOBAL__N__729ef2b4_4_k_cu_43cae01a6ignoreE - _ZN34_INTERNAL_729ef2b4_4_k_cu_43cae01a6thrust24THRUST_300001_SM_1000_NS12placeholders2_8E)
_ZN34_INTERNAL_729ef2b4_4_k_cu_43cae01a6thrust24THRUST_300001_SM_1000_NS12placeholders2_8E:
	.zero		1
	.type		_ZN34_INTERNAL_729ef2b4_4_k_cu_43cae01a4cuda3std3__436_GLOBAL__N__729ef2b4_4_k_cu_43cae01a6ignoreE,@object
	.size		_ZN34_INTERNAL_729ef2b4_4_k_cu_43cae01a4cuda3std3__436_GLOBAL__N__729ef2b4_4_k_cu_43cae01a6ignoreE,(_ZN34_INTERNAL_729ef2b4_4_k_cu_43cae01a4cuda3std6ranges3__45__cpo4dataE - _ZN34_INTERNAL_729ef2b4_4_k_cu_43cae01a4cuda3std3__436_GLOBAL__N__729ef2b4_4_k_cu_43cae01a6ignoreE)
_ZN34_INTERNAL_729ef2b4_4_k_cu_43cae01a4cuda3std3__436_GLOBAL__N__729ef2b4_4_k_cu_43cae01a6ignoreE:
	.zero		1
	.type		_ZN34_INTERNAL_729ef2b4_4_k_cu_43cae01a4cuda3std6ranges3__45__cpo4dataE,@object
	.size		_ZN34_INTERNAL_729ef2b4_4_k_cu_43cae01a4cuda3std6ranges3__45__cpo4dataE,(_ZN34_INTERNAL_729ef2b4_4_k_cu_43cae01a6thrust24THRUST_300001_SM_1000_NS8cuda_cub10par_nosyncE - _ZN34_INTERNAL_729ef2b4_4_k_cu_43cae01a4cuda3std6ranges3__45__cpo4dataE)
_ZN34_INTERNAL_729ef2b4_4_k_cu_43cae01a4cuda3std6ranges3__45__cpo4dataE:
	.zero		1
	.type		_ZN34_INTERNAL_729ef2b4_4_k_cu_43cae01a6thrust24THRUST_300001_SM_1000_NS8cuda_cub10par_nosyncE,@object
	.size		_ZN34_INTERNAL_729ef2b4_4_k_cu_43cae01a6thrust24THRUST_300001_SM_1000_NS8cuda_cub10par_nosyncE,(_ZN34_INTERNAL_729ef2b4_4_k_cu_43cae01a4cuda3std3__45__cpo5beginE - _ZN34_INTERNAL_729ef2b4_4_k_cu_43cae01a6thrust24THRUST_300001_SM_1000_NS8cuda_cub10par_nosyncE)
_ZN34_INTERNAL_729ef2b4_4_k_cu_43cae01a6thrust24THRUST_300001_SM_1000_NS8cuda_cub10par_nosyncE:
	.zero		1
	.type		_ZN34_INTERNAL_729ef2b4_4_k_cu_43cae01a4cuda3std3__45__cpo5beginE,@object
	.size		_ZN34_INTERNAL_729ef2b4_4_k_cu_43cae01a4cuda3std3__45__cpo5beginE,(_ZN34_INTERNAL_729ef2b4_4_k_cu_43cae01a4cuda3std6ranges3__45__cpo5beginE - _ZN34_INTERNAL_729ef2b4_4_k_cu_43cae01a4cuda3std3__45__cpo5beginE)
_ZN34_INTERNAL_729ef2b4_4_k_cu_43cae01a4cuda3std3__45__cpo5beginE:
	.zero		1
	.type		_ZN34_INTERNAL_729ef2b4_4_k_cu_43cae01a4cuda3std6ranges3__45__cpo5beginE,@object
	.size		_ZN34_INTERNAL_729ef2b4_4_k_cu_43cae01a4cuda3std6ranges3__45__cpo5beginE,(_ZN34_INTERNAL_729ef2b4_4_k_cu_43cae01a6thrust24THRUST_300001_SM_1000_NS6deviceE - _ZN34_INTERNAL_729ef2b4_4_k_cu_43cae01a4cuda3std6ranges3__45__cpo5beginE)
_ZN34_INTERNAL_729ef2b4_4_k_cu_43cae01a4cuda3std6ranges3__45__cpo5beginE:
	.zero		1
	.type		_ZN34_INTERNAL_729ef2b4_4_k_cu_43cae01a6thrust24THRUST_300001_SM_1000_NS6deviceE,@object
	.size		_ZN34_INTERNAL_729ef2b4_4_k_cu_43cae01a6thrust24THRUST_300001_SM_1000_NS6deviceE,(_ZN34_INTERNAL_729ef2b4_4_k_cu_43cae01a4cuda3std3__47nulloptE - _ZN34_INTERNAL_729ef2b4_4_k_cu_43cae01a6thrust24THRUST_300001_SM_1000_NS6deviceE)
_ZN34_INTERNAL_729ef2b4_4_k_cu_43cae01a6thrust24THRUST_300001_SM_1000_NS6deviceE:
	.zero		1
	.type		_ZN34_INTERNAL_729ef2b4_4_k_cu_43cae01a4cuda3std3__47nulloptE,@object
	.size		_ZN34_INTERNAL_729ef2b4_4_k_cu_43cae01a4cuda3std3__47nulloptE,(_ZN34_INTERNAL_729ef2b4_4_k_cu_43cae01a4cuda3std6ranges3__45__cpo8distanceE - _ZN34_INTERNAL_729ef2b4_4_k_cu_43cae01a4cuda3std3__47nulloptE)
_ZN34_INTERNAL_729ef2b4_4_k_cu_43cae01a4cuda3std3__47nulloptE:
	.zero		1
	.type		_ZN34_INTERNAL_729ef2b4_4_k_cu_43cae01a4cuda3std6ranges3__45__cpo8distanceE,@object
	.size		_ZN34_INTERNAL_729ef2b4_4_k_cu_43cae01a4cuda3std6ranges3__45__cpo8distanceE,(_ZN34_INTERNAL_729ef2b4_4_k_cu_43cae01a6thrust24THRUST_300001_SM_1000_NS12placeholders2_4E - _ZN34_INTERNAL_729ef2b4_4_k_cu_43cae01a4cuda3std6ranges3__45__cpo8distanceE)
_ZN34_INTERNAL_729ef2b4_4_k_cu_43cae01a4cuda3std6ranges3__45__cpo8distanceE:
	.zero		1
	.type		_ZN34_INTERNAL_729ef2b4_4_k_cu_43cae01a6thrust24THRUST_300001_SM_1000_NS12placeholders2_4E,@object
	.size		_ZN34_INTERNAL_729ef2b4_4_k_cu_43cae01a6thrust24THRUST_300001_SM_1000_NS12placeholders2_4E,(_ZN34_INTERNAL_729ef2b4_4_k_cu_43cae01a4cuda3std3__45__cpo6rbeginE - _ZN34_INTERNAL_729ef2b4_4_k_cu_43cae01a6thrust24THRUST_300001_SM_1000_NS12placeholders2_4E)
_ZN34_INTERNAL_729ef2b4_4_k_cu_43cae01a6thrust24THRUST_300001_SM_1000_NS12placeholders2_4E:
	.zero		1
	.type		_ZN34_INTERNAL_729ef2b4_4_k_cu_43cae01a4cuda3std3__45__cpo6rbeginE,@object
	.size		_ZN34_INTERNAL_729ef2b4_4_k_cu_43cae01a4cuda3std3__45__cpo6rbeginE,(_ZN34_INTERNAL_729ef2b4_4_k_cu_43cae01a4cuda3std6ranges3__45__cpo7advanceE - _ZN34_INTERNAL_729ef2b4_4_k_cu_43cae01a4cuda3std3__45__cpo6rbeginE)
_ZN34_INTERNAL_729ef2b4_4_k_cu_43cae01a4cuda3std3__45__cpo6rbeginE:
	.zero		1
	.type		_ZN34_INTERNAL_729ef2b4_4_k_cu_43cae01a4cuda3std6ranges3__45__cpo7advanceE,@object
	.size		_ZN34_INTERNAL_729ef2b4_4_k_cu_43cae01a4cuda3std6ranges3__45__cpo7advanceE,(_ZN34_INTERNAL_729ef2b4_4_k_cu_43cae01a6thrust24THRUST_300001_SM_1000_NS12placeholders3_10E - _ZN34_INTERNAL_729ef2b4_4_k_cu_43cae01a4cuda3std6ranges3__45__cpo7advanceE)
_ZN34_INTERNAL_729ef2b4_4_k_cu_43cae01a4cuda3std6ranges3__45__cpo7advanceE:
	.zero		1
	.type		_ZN34_INTERNAL_729ef2b4_4_k_cu_43cae01a6thrust24THRUST_300001_SM_1000_NS12placeholders3_10E,@object
	.size		_ZN34_INTERNAL_729ef2b4_4_k_cu_43cae01a6thrust24THRUST_300001_SM_1000_NS12placeholders3_10E,(_ZN34_INTERNAL_729ef2b4_4_k_cu_43cae01a4cuda3std3__48in_placeE - _ZN34_INTERNAL_729ef2b4_4_k_cu_43cae01a6thrust24THRUST_300001_SM_1000_NS12placeholders3_10E)
_ZN34_INTERNAL_729ef2b4_4_k_cu_43cae01a6thrust24THRUST_300001_SM_1000_NS12placeholders3_10E:
	.zero		1
	.type		_ZN34_INTERNAL_729ef2b4_4_k_cu_43cae01a4cuda3std3__48in_placeE,@object
	.size		_ZN34_INTERNAL_729ef2b4_4_k_cu_43cae01a4cuda3std3__48in_placeE,(_ZN34_INTERNAL_729ef2b4_4_k_cu_43cae01a4cuda3std6ranges3__45__cpo4sizeE - _ZN34_INTERNAL_729ef2b4_4_k_cu_43cae01a4cuda3std3__48in_placeE)
_ZN34_INTERNAL_729ef2b4_4_k_cu_43cae01a4cuda3std3__48in_placeE:
	.zero		1
	.type		_ZN34_INTERNAL_729ef2b4_4_k_cu_43cae01a4cuda3std6ranges3__45__cpo4sizeE,@object
	.size		_ZN34_INTERNAL_729ef2b4_4_k_cu_43cae01a4cuda3std6ranges3__45__cpo4sizeE,(_ZN34_INTERNAL_729ef2b4_4_k_cu_43cae01a6thrust24THRUST_300001_SM_1000_NS12placeholders2_2E - _ZN34_INTERNAL_729ef2b4_4_k_cu_43cae01a4cuda3std6ranges3__45__cpo4sizeE)
_ZN34_INTERNAL_729ef2b4_4_k_cu_43cae01a4cuda3std6ranges3__45__cpo4sizeE:
	.zero		1
	.type		_ZN34_INTERNAL_729ef2b4_4_k_cu_43cae01a6thrust24THRUST_300001_SM_1000_NS12placeholders2_2E,@object
	.size		_ZN34_INTERNAL_729ef2b4_4_k_cu_43cae01a6thrust24THRUST_300001_SM_1000_NS12placeholders2_2E,(_ZN34_INTERNAL_729ef2b4_4_k_cu_43cae01a4cuda3std3__45__cpo6cbeginE - _ZN34_INTERNAL_729ef2b4_4_k_cu_43cae01a6thrust24THRUST_300001_SM_1000_NS12placeholders2_2E)
_ZN34_INTERNAL_729ef2b4_4_k_cu_43cae01a6thrust24THRUST_300001_SM_1000_NS12placeholders2_2E:
	.zero		1
	.type		_ZN34_INTERNAL_729ef2b4_4_k_cu_43cae01a4cuda3std3__45__cpo6cbeginE,@object
	.size		_ZN34_INTERNAL_729ef2b4_4_k_cu_43cae01a4cuda3std3__45__cpo6cbeginE,(_ZN34_INTERNAL_729ef2b4_4_k_cu_43cae01a4cuda3std6ranges3__45__cpo6cbeginE - _ZN34_INTERNAL_729ef2b4_4_k_cu_43cae01a4cuda3std3__45__cpo6cbeginE)
_ZN34_INTERNAL_729ef2b4_4_k_cu_43cae01a4cuda3std3__45__cpo6cbeginE:
	.zero		1
	.type		_ZN34_INTERNAL_729ef2b4_4_k_cu_43cae01a4cuda3std6ranges3__45__cpo6cbeginE,@object
	.size		_ZN34_INTERNAL_729ef2b4_4_k_cu_43cae01a4cuda3std6ranges3__45__cpo6cbeginE,(_ZN34_INTERNAL_729ef2b4_4_k_cu_43cae01a6thrust24THRUST_300001_SM_1000_NS12placeholders2_6E - _ZN34_INTERNAL_729ef2b4_4_k_cu_43cae01a4cuda3std6ranges3__45__cpo6cbeginE)
_ZN34_INTERNAL_729ef2b4_4_k_cu_43cae01a4cuda3std6ranges3__45__cpo6cbeginE:
	.zero		1
	.type		_ZN34_INTERNAL_729ef2b4_4_k_cu_43cae01a6thrust24THRUST_300001_SM_1000_NS12placeholders2_6E,@object
	.size		_ZN34_INTERNAL_729ef2b4_4_k_cu_43cae01a6thrust24THRUST_300001_SM_1000_NS12placeholders2_6E,(_ZN34_INTERNAL_729ef2b4_4_k_cu_43cae01a4cuda3std3__45__cpo7crbeginE - _ZN34_INTERNAL_729ef2b4_4_k_cu_43cae01a6thrust24THRUST_300001_SM_1000_NS12placeholders2_6E)
_ZN34_INTERNAL_729ef2b4_4_k_cu_43cae01a6thrust24THRUST_300001_SM_1000_NS12placeholders2_6E:
	.zero		1
	.type		_ZN34_INTERNAL_729ef2b4_4_k_cu_43cae01a4cuda3std3__45__cpo7crbeginE,@object
	.size		_ZN34_INTERNAL_729ef2b4_4_k_cu_43cae01a4cuda3std3__45__cpo7crbeginE,(_ZN34_INTERNAL_729ef2b4_4_k_cu_43cae01a4cuda3std6ranges3__45__cpo4nextE - _ZN34_INTERNAL_729ef2b4_4_k_cu_43cae01a4cuda3std3__45__cpo7crbeginE)
_ZN34_INTERNAL_729ef2b4_4_k_cu_43cae01a4cuda3std3__45__cpo7crbeginE:
	.zero		1
	.type		_ZN34_INTERNAL_729ef2b4_4_k_cu_43cae01a4cuda3std6ranges3__45__cpo4nextE,@object
	.size		_ZN34_INTERNAL_729ef2b4_4_k_cu_43cae01a4cuda3std6ranges3__45__cpo4nextE,(_ZN34_INTERNAL_729ef2b4_4_k_cu_43cae01a4cuda3std6ranges3__45__cpo4swapE - _ZN34_INTERNAL_729ef2b4_4_k_cu_43cae01a4cuda3std6ranges3__45__cpo4nextE)
_ZN34_INTERNAL_729ef2b4_4_k_cu_43cae01a4cuda3std6ranges3__45__cpo4nextE:
	.zero		1
	.type		_ZN34_INTERNAL_729ef2b4_4_k_cu_43cae01a4cuda3std6ranges3__45__cpo4swapE,@object
	.size		_ZN34_INTERNAL_729ef2b4_4_k_cu_43cae01a4cuda3std6ranges3__45__cpo4swapE,(_ZN34_INTERNAL_729ef2b4_4_k_cu_43cae01a6thrust24THRUST_300001_SM_1000_NS6system3cpp3parE - _ZN34_INTERNAL_729ef2b4_4_k_cu_43cae01a4cuda3std6ranges3__45__cpo4swapE)
_ZN34_INTERNAL_729ef2b4_4_k_cu_43cae01a4cuda3std6ranges3__45__cpo4swapE:
	.zero		1
	.type		_ZN34_INTERNAL_729ef2b4_4_k_cu_43cae01a6thrust24THRUST_300001_SM_1000_NS6system3cpp3parE,@object
	.size		_ZN34_INTERNAL_729ef2b4_4_k_cu_43cae01a6thrust24THRUST_300001_SM_1000_NS6system3cpp3parE,(_ZN34_INTERNAL_729ef2b4_4_k_cu_43cae01a6thrust24THRUST_300001_SM_1000_NS3seqE - _ZN34_INTERNAL_729ef2b4_4_k_cu_43cae01a6thrust24THRUST_300001_SM_1000_NS6system3cpp3parE)
_ZN34_INTERNAL_729ef2b4_4_k_cu_43cae01a6thrust24THRUST_300001_SM_1000_NS6system3cpp3parE:
	.zero		1
	.type		_ZN34_INTERNAL_729ef2b4_4_k_cu_43cae01a6thrust24THRUST_300001_SM_1000_NS3seqE,@object
	.size		_ZN34_INTERNAL_729ef2b4_4_k_cu_43cae01a6thrust24THRUST_300001_SM_1000_NS3seqE,(_ZN34_INTERNAL_729ef2b4_4_k_cu_43cae01a4cuda3std3__420unreachable_sentinelE - _ZN34_INTERNAL_729ef2b4_4_k_cu_43cae01a6thrust24THRUST_300001_SM_1000_NS3seqE)
_ZN34_INTERNAL_729ef2b4_4_k_cu_43cae01a6thrust24THRUST_300001_SM_1000_NS3seqE:
	.zero		1
	.type		_ZN34_INTERNAL_729ef2b4_4_k_cu_43cae01a4cuda3std3__420unreachable_sentinelE,@object
	.size		_ZN34_INTERNAL_729ef2b4_4_k_cu_43cae01a4cuda3std3__420unreachable_sentinelE,(_ZN34_INTERNAL_729ef2b4_4_k_cu_43cae01a4cuda3std6ranges3__45__cpo5ssizeE - _ZN34_INTERNAL_729ef2b4_4_k_cu_43cae01a4cuda3std3__420unreachable_sentinelE)
_ZN34_INTERNAL_729ef2b4_4_k_cu_43cae01a4cuda3std3__420unreachable_sentinelE:
	.zero		1
	.type		_ZN34_INTERNAL_729ef2b4_4_k_cu_43cae01a4cuda3std6ranges3__45__cpo5ssizeE,@object
	.size		_ZN34_INTERNAL_729ef2b4_4_k_cu_43cae01a4cuda3std6ranges3__45__cpo5ssizeE,(_ZN34_INTERNAL_729ef2b4_4_k_cu_43cae01a6thrust24THRUST_300001_SM_1000_NS12placeholders2_3E - _ZN34_INTERNAL_729ef2b4_4_k_cu_43cae01a4cuda3std6ranges3__45__cpo5ssizeE)
_ZN34_INTERNAL_729ef2b4_4_k_cu_43cae01a4cuda3std6ranges3__45__cpo5ssizeE:
	.zero		1
	.type		_ZN34_INTERNAL_729ef2b4_4_k_cu_43cae01a6thrust24THRUST_300001_SM_1000_NS12placeholders2_3E,@object
	.size		_ZN34_INTERNAL_729ef2b4_4_k_cu_43cae01a6thrust24THRUST_300001_SM_1000_NS12placeholders2_3E,(_ZN34_INTERNAL_729ef2b4_4_k_cu_43cae01a4cuda3std3__45__cpo4cendE - _ZN34_INTERNAL_729ef2b4_4_k_cu_43cae01a6thrust24THRUST_300001_SM_1000_NS12placeholders2_3E)
_ZN34_INTERNAL_729ef2b4_4_k_cu_43cae01a6thrust24THRUST_300001_SM_1000_NS12placeholders2_3E:
	.zero		1
	.type		_ZN34_INTERNAL_729ef2b4_4_k_cu_43cae01a4cuda3std3__45__cpo4cendE,@object
	.size		_ZN34_INTERNAL_729ef2b4_4_k_cu_43cae01a4cuda3std3__45__cpo4cendE,(_ZN34_INTERNAL_729ef2b4_4_k_cu_43cae01a4cuda3std6ranges3__45__cpo4cendE - _ZN34_INTERNAL_729ef2b4_4_k_cu_43cae01a4cuda3std3__45__cpo4cendE)
_ZN34_INTERNAL_729ef2b4_4_k_cu_43cae01a4cuda3std3__45__cpo4cendE:
	.zero		1
	.type		_ZN34_INTERNAL_729ef2b4_4_k_cu_43cae01a4cuda3std6ranges3__45__cpo4cendE,@object
	.size		_ZN34_INTERNAL_729ef2b4_4_k_cu_43cae01a4cuda3std6ranges3__45__cpo4cendE,(_ZN34_INTERNAL_729ef2b4_4_k_cu_43cae01a6thrust24THRUST_300001_SM_1000_NS12placeholders2_7E - _ZN34_INTERNAL_729ef2b4_4_k_cu_43cae01a4cuda3std6ranges3__45__cpo4cendE)
_ZN34_INTERNAL_729ef2b4_4_k_cu_43cae01a4cuda3std6ranges3__45__cpo4cendE:
	.zero		1
	.type		_ZN34_INTERNAL_729ef2b4_4_k_cu_43cae01a6thrust24THRUST_300001_SM_1000_NS12placeholders2_7E,@object
	.size		_ZN34_INTERNAL_729ef2b4_4_k_cu_43cae01a6thrust24THRUST_300001_SM_1000_NS12placeholders2_7E,(_ZN34_INTERNAL_729ef2b4_4_k_cu_43cae01a4cuda3std3__45__cpo5crendE - _ZN34_INTERNAL_729ef2b4_4_k_cu_43cae01a6thrust24THRUST_300001_SM_1000_NS12placeholders2_7E)
_ZN34_INTERNAL_729ef2b4_4_k_cu_43cae01a6thrust24THRUST_300001_SM_1000_NS12placeholders2_7E:
	.zero		1
	.type		_ZN34_INTERNAL_729ef2b4_4_k_cu_43cae01a4cuda3std3__45__cpo5crendE,@object
	.size		_ZN34_INTERNAL_729ef2b4_4_k_cu_43cae01a4cuda3std3__45__cpo5crendE,(_ZN34_INTERNAL_729ef2b4_4_k_cu_43cae01a4cuda3std6ranges3__45__cpo4prevE - _ZN34_INTERNAL_729ef2b4_4_k_cu_43cae01a4cuda3std3__45__cpo5crendE)
_ZN34_INTERNAL_729ef2b4_4_k_cu_43cae01a4cuda3std3__45__cpo5crendE:
	.zero		1
	.type		_ZN34_INTERNAL_729ef2b4_4_k_cu_43cae01a4cuda3std6ranges3__45__cpo4prevE,@object
	.size		_ZN34_INTERNAL_729ef2b4_4_k_cu_43cae01a4cuda3std6ranges3__45__cpo4prevE,(_ZN34_INTERNAL_729ef2b4_4_k_cu_43cae01a4cuda3std6ranges3__45__cpo9iter_moveE - _ZN34_INTERNAL_729ef2b4_4_k_cu_43cae01a4cuda3std6ranges3__45__cpo4prevE)
_ZN34_INTERNAL_729ef2b4_4_k_cu_43cae01a4cuda3std6ranges3__45__cpo4prevE:
	.zero		1
	.type		_ZN34_INTERNAL_729ef2b4_4_k_cu_43cae01a4cuda3std6ranges3__45__cpo9iter_moveE,@object
	.size		_ZN34_INTERNAL_729ef2b4_4_k_cu_43cae01a4cuda3std6ranges3__45__cpo9iter_moveE,(_ZN34_INTERNAL_729ef2b4_4_k_cu_43cae01a6thrust24THRUST_300001_SM_1000_NS8cuda_cub3parE - _ZN34_INTERNAL_729ef2b4_4_k_cu_43cae01a4cuda3std6ranges3__45__cpo9iter_moveE)
_ZN34_INTERNAL_729ef2b4_4_k_cu_43cae01a4cuda3std6ranges3__45__cpo9iter_moveE:
	.zero		1
	.type		_ZN34_INTERNAL_729ef2b4_4_k_cu_43cae01a6thrust24THRUST_300001_SM_1000_NS8cuda_cub3parE,@object
	.size		_ZN34_INTERNAL_729ef2b4_4_k_cu_43cae01a6thrust24THRUST_300001_SM_1000_NS8cuda_cub3parE,(_ZN34_INTERNAL_729ef2b4_4_k_cu_43cae01a6thrust24THRUST_300001_SM_1000_NS12placeholders2_9E - _ZN34_INTERNAL_729ef2b4_4_k_cu_43cae01a6thrust24THRUST_300001_SM_1000_NS8cuda_cub3parE)
_ZN34_INTERNAL_729ef2b4_4_k_cu_43cae01a6thrust24THRUST_300001_SM_1000_NS8cuda_cub3parE:
	.zero		1
	.type		_ZN34_INTERNAL_729ef2b4_4_k_cu_43cae01a6thrust24THRUST_300001_SM_1000_NS12placeholders2_9E,@object
	.size		_ZN34_INTERNAL_729ef2b4_4_k_cu_43cae01a6thrust24THRUST_300001_SM_1000_NS12placeholders2_9E,(_ZN34_INTERNAL_729ef2b4_4_k_cu_43cae01a4cuda3std3__419piecewise_constructE - _ZN34_INTERNAL_729ef2b4_4_k_cu_43cae01a6thrust24THRUST_300001_SM_1000_NS12placeholders2_9E)
_ZN34_INTERNAL_729ef2b4_4_k_cu_43cae01a6thrust24THRUST_300001_SM_1000_NS12placeholders2_9E:
	.zero		1
	.type		_ZN34_INTERNAL_729ef2b4_4_k_cu_43cae01a4cuda3std3__419piecewise_constructE,@object
	.size		_ZN34_INTERNAL_729ef2b4_4_k_cu_43cae01a4cuda3std3__419piecewise_constructE,(_ZN34_INTERNAL_729ef2b4_4_k_cu_43cae01a4cuda3std6ranges3__45__cpo5cdataE - _ZN34_INTERNAL_729ef2b4_4_k_cu_43cae01a4cuda3std3__419piecewise_constructE)
_ZN34_INTERNAL_729ef2b4_4_k_cu_43cae01a4cuda3std3__419piecewise_constructE:
	.zero		1
	.type		_ZN34_INTERNAL_729ef2b4_4_k_cu_43cae01a4cuda3std6ranges3__45__cpo5cdataE,@object
	.size		_ZN34_INTERNAL_729ef2b4_4_k_cu_43cae01a4cuda3std6ranges3__45__cpo5cdataE,(_ZN34_INTERNAL_729ef2b4_4_k_cu_43cae01a6thrust24THRUST_300001_SM_1000_NS12placeholders2_1E - _ZN34_INTERNAL_729ef2b4_4_k_cu_43cae01a4cuda3std6ranges3__45__cpo5cdataE)
_ZN34_INTERNAL_729ef2b4_4_k_cu_43cae01a4cuda3std6ranges3__45__cpo5cdataE:
	.zero		1
	.type		_ZN34_INTERNAL_729ef2b4_4_k_cu_43cae01a6thrust24THRUST_300001_SM_1000_NS12placeholders2_1E,@object
	.size		_ZN34_INTERNAL_729ef2b4_4_k_cu_43cae01a6thrust24THRUST_300001_SM_1000_NS12placeholders2_1E,(_ZN34_INTERNAL_729ef2b4_4_k_cu_43cae01a4cuda3std3__45__cpo3endE - _ZN34_INTERNAL_729ef2b4_4_k_cu_43cae01a6thrust24THRUST_300001_SM_1000_NS12placeholders2_1E)
_ZN34_INTERNAL_729ef2b4_4_k_cu_43cae01a6thrust24THRUST_300001_SM_1000_NS12placeholders2_1E:
	.zero		1
	.type		_ZN34_INTERNAL_729ef2b4_4_k_cu_43cae01a4cuda3std3__45__cpo3endE,@object
	.size		_ZN34_INTERNAL_729ef2b4_4_k_cu_43cae01a4cuda3std3__45__cpo3endE,(_ZN34_INTERNAL_729ef2b4_4_k_cu_43cae01a4cuda3std6ranges3__45__cpo3endE - _ZN34_INTERNAL_729ef2b4_4_k_cu_43cae01a4cuda3std3__45__cpo3endE)
_ZN34_INTERNAL_729ef2b4_4_k_cu_43cae01a4cuda3std3__45__cpo3endE:
	.zero		1
	.type		_ZN34_INTERNAL_729ef2b4_4_k_cu_43cae01a4cuda3std6ranges3__45__cpo3endE,@object
	.size		_ZN34_INTERNAL_729ef2b4_4_k_cu_43cae01a4cuda3std6ranges3__45__cpo3endE,(_ZN34_INTERNAL_729ef2b4_4_k_cu_43cae01a6thrust24THRUST_300001_SM_1000_NS12placeholders2_5E - _ZN34_INTERNAL_729ef2b4_4_k_cu_43cae01a4cuda3std6ranges3__45__cpo3endE)
_ZN34_INTERNAL_729ef2b4_4_k_cu_43cae01a4cuda3std6ranges3__45__cpo3endE:
	.zero		1
	.type		_ZN34_INTERNAL_729ef2b4_4_k_cu_43cae01a6thrust24THRUST_300001_SM_1000_NS12placeholders2_5E,@object
	.size		_ZN34_INTERNAL_729ef2b4_4_k_cu_43cae01a6thrust24THRUST_300001_SM_1000_NS12placeholders2_5E,(_ZN34_INTERNAL_729ef2b4_4_k_cu_43cae01a4cuda3std3__45__cpo4rendE - _ZN34_INTERNAL_729ef2b4_4_k_cu_43cae01a6thrust24THRUST_300001_SM_1000_NS12placeholders2_5E)
_ZN34_INTERNAL_729ef2b4_4_k_cu_43cae01a6thrust24THRUST_300001_SM_1000_NS12placeholders2_5E:
	.zero		1
	.type		_ZN34_INTERNAL_729ef2b4_4_k_cu_43cae01a4cuda3std3__45__cpo4rendE,@object
	.size		_ZN34_INTERNAL_729ef2b4_4_k_cu_43cae01a4cuda3std3__45__cpo4rendE,(_ZN34_INTERNAL_729ef2b4_4_k_cu_43cae01a4cuda3std6ranges3__45__cpo9iter_swapE - _ZN34_INTERNAL_729ef2b4_4_k_cu_43cae01a4cuda3std3__45__cpo4rendE)
_ZN34_INTERNAL_729ef2b4_4_k_cu_43cae01a4cuda3std3__45__cpo4rendE:
	.zero		1
	.type		_ZN34_INTERNAL_729ef2b4_4_k_cu_43cae01a4cuda3std6ranges3__45__cpo9iter_swapE,@object
	.size		_ZN34_INTERNAL_729ef2b4_4_k_cu_43cae01a4cuda3std6ranges3__45__cpo9iter_swapE,(_ZN34_INTERNAL_729ef2b4_4_k_cu_43cae01a4cuda3std3__48unexpectE - _ZN34_INTERNAL_729ef2b4_4_k_cu_43cae01a4cuda3std6ranges3__45__cpo9iter_swapE)
_ZN34_INTERNAL_729ef2b4_4_k_cu_43cae01a4cuda3std6ranges3__45__cpo9iter_swapE:
	.zero		1
	.type		_ZN34_INTERNAL_729ef2b4_4_k_cu_43cae01a4cuda3std3__48unexpectE,@object
	.size		_ZN34_INTERNAL_729ef2b4_4_k_cu_43cae01a4cuda3std3__48unexpectE,(_ZN34_INTERNAL_729ef2b4_4_k_cu_43cae01a6thrust24THRUST_300001_SM_1000_NS6system6detail10sequential3seqE - _ZN34_INTERNAL_729ef2b4_4_k_cu_43cae01a4cuda3std3__48unexpectE)
_ZN34_INTERNAL_729ef2b4_4_k_cu_43cae01a4cuda3std3__48unexpectE:
	.zero		1
	.type		_ZN34_INTERNAL_729ef2b4_4_k_cu_43cae01a6thrust24THRUST_300001_SM_1000_NS6system6detail10sequential3seqE,@object
	.size		_ZN34_INTERNAL_729ef2b4_4_k_cu_43cae01a6thrust24THRUST_300001_SM_1000_NS6system6detail10sequential3seqE,(.L_29 - _ZN34_INTERNAL_729ef2b4_4_k_cu_43cae01a6thrust24THRUST_300001_SM_1000_NS6system6detail10sequential3seqE)
_ZN34_INTERNAL_729ef2b4_4_k_cu_43cae01a6thrust24THRUST_300001_SM_1000_NS6system6detail10sequential3seqE:
	.zero		1
.L_29:


//--------------------- .nv.shared._ZN3cub18CUB_300001_SM_10006detail10radix_sort33DeviceRadixSortExclusiveSumKernelINS1_5radix10policy_hubIfNS0_8NullTypeEyE10Policy1000EyEEvPT0_ --------------------------
	.section	.nv.shared._ZN3cub18CUB_300001_SM_10006detail10radix_sort33DeviceRadixSortExclusiveSumKernelINS1_5radix10policy_hubIfNS0_8NullTypeEyE10Policy1000EyEEvPT0_,"aw",@nobits
	.sectionflags	@""
	.align	16
.nv.shared._ZN3cub18CUB_300001_SM_10006detail10radix_sort33DeviceRadixSortExclusiveSumKernelINS1_5radix10policy_hubIfNS0_8NullTypeEyE10Policy1000EyEEvPT0_:
	.zero		3360


//--------------------- .nv.shared._ZN3cub18CUB_300001_SM_10006detail10radix_sort30DeviceRadixSortHistogramKernelINS1_5radix10policy_hubIfNS0_8NullTypeEyE10Policy1000ELNS0_9SortOrderE0EfyNS1_21identity_decomposer_tEEEvPT2_PKT1_SB_iiT3_ --------------------------
	.section	.nv.shared._ZN3cub18CUB_300001_SM_10006detail10radix_sort30DeviceRadixSortHistogramKernelINS1_5radix10policy_hubIfNS0_8NullTypeEyE10Policy1000ELNS0_9SortOrderE0EfyNS1_21identity_decomposer_tEEEvPT2_PKT1_SB_iiT3_,"aw",@nobits
	.sectionflags	@""
	.align	4
.nv.shared._ZN3cub18CUB_300001_SM_10006detail10radix_sort30DeviceRadixSortHistogramKernelINS1_5radix10policy_hubIfNS0_8NullTypeEyE10Policy1000ELNS0_9SortOrderE0EfyNS1_21identity_decomposer_tEEEvPT2_PKT1_SB_iiT3_:
	.zero		5120


//--------------------- .nv.shared._ZN3cub18CUB_300001_SM_10006detail10radix_sort31DeviceRadixSortSingleTileKernelINS1_5radix10policy_hubIfNS0_8NullTypeEyE10Policy1000ELNS0_9SortOrderE0EfS6_yNS1_21identity_decomposer_tEEEvPKT1_PSB_PKT2_PSF_T3_iiT4_ --------------------------
	.section	.nv.shared._ZN3cub18CUB_300001_SM_10006detail10radix_sort31DeviceRadixSortSingleTileKernelINS1_5radix10policy_hubIfNS0_8NullTypeEyE10Policy1000ELNS0_9SortOrderE0EfS6_yNS1_21identity_decomposer_tEEEvPKT1_PSB_PKT2_PSF_T3_iiT4_,"aw",@nobits
	.sectionflags	@""
	.align	16
.nv.shared._ZN3cub18CUB_300001_SM_10006detail10radix_sort31DeviceRadixSortSingleTileKernelINS1_5radix10policy_hubIfNS0_8NullTypeEyE10Policy1000ELNS0_9SortOrderE0EfS6_yNS1_21identity_decomposer_tEEEvPKT1_PSB_PKT2_PSF_T3_iiT4_:
	.zero		34880


//--------------------- .nv.constant0._ZN3cub18CUB_300001_SM_10006detail10radix_sort29DeviceRadixSortOnesweepKernelINS1_5radix10policy_hubIfNS0_8NullTypeEyE10Policy1000ELNS0_9SortOrderE0EfS6_yiiNS1_21identity_decomposer_tEEEvPT5_SC_PT3_PKSD_PT1_PKSH_PT2_PKSL_T4_iiT6_ --------------------------
	.section	.nv.constant0._ZN3cub18CUB_300001_SM_10006detail10radix_sort29DeviceRadixSortOnesweepKernelINS1_5radix10policy_hubIfNS0_8NullTypeEyE10Policy1000ELNS0_9SortOrderE0EfS6_yiiNS1_21identity_decomposer_tEEEvPT5_SC_PT3_PKSD_PT1_PKSH_PT2_PKSL_T4_iiT6_,"a",@progbits
	.sectionflags	@""
	.align	4
.nv.constant0._ZN3cub18CUB_300001_SM_10006detail10radix_sort29DeviceRadixSortOnesweepKernelINS1_5radix10policy_hubIfNS0_8NullTypeEyE10Policy1000ELNS0_9SortOrderE0EfS6_yiiNS1_21identity_decomposer_tEEEvPT5_SC_PT3_PKSD_PT1_PKSH_PT2_PKSL_T4_iiT6_:
	.zero		973


//--------------------- .nv.constant0._ZN3cub18CUB_300001_SM_10006detail10radix_sort33DeviceRadixSortExclusiveSumKernelINS1_5radix10policy_hubIfNS0_8NullTypeEyE10Policy1000EyEEvPT0_ --------------------------
	.section	.nv.constant0._ZN3cub18CUB_300001_SM_10006detail10radix_sort33DeviceRadixSortExclusiveSumKernelINS1_5radix10policy_hubIfNS0_8NullTypeEyE10Policy1000EyEEvPT0_,"a",@progbits
	.sectionflags	@""
	.align	4
.nv.constant0._ZN3cub18CUB_300001_SM_10006detail10radix_sort33DeviceRadixSortExclusiveSumKernelINS1_5radix10policy_hubIfNS0_8NullTypeEyE10Policy1000EyEEvPT0_:
	.zero		904


//--------------------- .nv.constant0._ZN3cub18CUB_300001_SM_10006detail10radix_sort30DeviceRadixSortHistogramKernelINS1_5radix10policy_hubIfNS0_8NullTypeEyE10Policy1000ELNS0_9SortOrderE0EfyNS1_21identity_decomposer_tEEEvPT2_PKT1_SB_iiT3_ --------------------------
	.section	.nv.constant0._ZN3cub18CUB_300001_SM_10006detail10radix_sort30DeviceRadixSortHistogramKernelINS1_5radix10policy_hubIfNS0_8NullTypeEyE10Policy1000ELNS0_9SortOrderE0EfyNS1_21identity_decomposer_tEEEvPT2_PKT1_SB_iiT3_,"a",@progbits
	.sectionflags	@""
	.align	4
.nv.constant0._ZN3cub18CUB_300001_SM_10006detail10radix_sort30DeviceRadixSortHistogramKernelINS1_5radix10policy_hubIfNS0_8NullTypeEyE10Policy1000ELNS0_9SortOrderE0EfyNS1_21identity_decomposer_tEEEvPT2_PKT1_SB_iiT3_:
	.zero		929


//--------------------- .nv.constant0._ZN3cub18CUB_300001_SM_10006detail10radix_sort31DeviceRadixSortSingleTileKernelINS1_5radix10policy_hubIfNS0_8NullTypeEyE10Policy1000ELNS0_9SortOrderE0EfS6_yNS1_21identity_decomposer_tEEEvPKT1_PSB_PKT2_PSF_T3_iiT4_ --------------------------
	.section	.nv.constant0._ZN3cub18CUB_300001_SM_10006detail10radix_sort31DeviceRadixSortSingleTileKernelINS1_5radix10policy_hubIfNS0_8NullTypeEyE10Policy1000ELNS0_9SortOrderE0EfS6_yNS1_21identity_decomposer_tEEEvPKT1_PSB_PKT2_PSF_T3_iiT4_,"a",@progbits
	.sectionflags	@""
	.align	4
.nv.constant0._ZN3cub18CUB_300001_SM_10006detail10radix_sort31DeviceRadixSortSingleTileKernelINS1_5radix10policy_hubIfNS0_8NullTypeEyE10Policy1000ELNS0_9SortOrderE0EfS6_yNS1_21identity_decomposer_tEEEvPKT1_PSB_PKT2_PSF_T3_iiT4_:
	.zero		945


//--------------------- .nv.constant0._ZN3cub18CUB_300001_SM_10006detail11EmptyKernelIvEEvv --------------------------
	.section	.nv.constant0._ZN3cub18CUB_300001_SM_10006detail11EmptyKernelIvEEvv,"a",@progbits
	.sectionflags	@""
	.align	4
.nv.constant0._ZN3cub18CUB_300001_SM_10006detail11EmptyKernelIvEEvv:
	.zero		896


//--------------------- .nv.constant0._Z17vector_add_kernelPKfS0_Pfm --------------------------
	.section	.nv.constant0._Z17vector_add_kernelPKfS0_Pfm,"a",@progbits
	.sectionflags	@""
	.align	4
.nv.constant0._Z17vector_add_kernelPKfS0_Pfm:
	.zero		928


//--------------------- SYMBOLS --------------------------

	.type		.nv.reservedSmem.offset0,@object
	.size		.nv.reservedSmem.offset0,0x4
	.type		.nv.reservedSmem.cap,@object
	.size		.nv.reservedSmem.cap,0x4
